	.target	sm_90a

	.elftype	@"ET_EXEC"


//--------------------- .note.nv.tkinfo           --------------------------
	.section	.note.nv.tkinfo,"",@"SHT_NOTE"
	.sectionflags	@"SHF_NOTE_NV_TKINFO"
	.tkinfo
        /*0018*/ 	.word	0x00000002
        /*0030*/ 	.string	""
        /*0030*/ 	.string	"ptxas"
        /*0030*/ 	.string	"Cuda compilation tools, release 13.0, V13.0.88"
        /*0030*/ 	.string	"Build cuda_13.0.r13.0/compiler.36424714_0"
        /*0030*/ 	.string	"-v  -suppress-debug-info  -lineinfo  -arch sm_90a "



//--------------------- .note.nv.cuinfo           --------------------------
	.section	.note.nv.cuinfo,"",@"SHT_NOTE"
	.sectionflags	@"SHF_NOTE_NV_CUINFO"
        /*0018*/ 	.short	0x0002
        /*001a*/ 	.short	0x005a
        /*001c*/ 	.short	0x0082
	.zero		2


//--------------------- .nv.info                  --------------------------
	.section	.nv.info,"",@"SHT_CUDA_INFO"
	.align	4


	//----- nvinfo : EIATTR_REGCOUNT
	.align		4
        /*0000*/ 	.byte	0x04, 0x2f
        /*0002*/ 	.short	(.L_1 - .L_0)
	.align		4
.L_0:
        /*0004*/ 	.word	index@(matmul_kernel)
        /*0008*/ 	.word	0x000000ff


	//----- nvinfo : EIATTR_FRAME_SIZE
	.align		4
.L_1:
        /*000c*/ 	.byte	0x04, 0x11
        /*000e*/ 	.short	(.L_3 - .L_2)
	.align		4
.L_2:
        /*0010*/ 	.word	index@(matmul_kernel)
        /*0014*/ 	.word	0x00000730


	//----- nvinfo : EIATTR_MIN_STACK_SIZE
	.align		4
.L_3:
        /*0018*/ 	.byte	0x04, 0x12
        /*001a*/ 	.short	(.L_5 - .L_4)
	.align		4
.L_4:
        /*001c*/ 	.word	index@(matmul_kernel)
        /*0020*/ 	.word	0x00000730
.L_5:


//--------------------- .nv.compat                --------------------------
	.section	.nv.compat,"",@"SHT_CUDA_COMPAT_INFO"
	.align	4
        /*0000*/ 	.byte	0x02, 0x09, 0x01, 0x00, 0x02, 0x02, 0x04, 0x00, 0x02, 0x05, 0x05, 0x00, 0x03, 0x07, 0x01, 0x01
        /*0010*/ 	.byte	0x02, 0x03, 0x00, 0x00, 0x02, 0x06, 0x01, 0x00, 0x04, 0x0b, 0x08, 0x00, 0x00, 0x00, 0x00, 0x00
        /*0020*/ 	.byte	0x00, 0x00, 0x00, 0x00


//--------------------- .nv.info.matmul_kernel    --------------------------
	.section	.nv.info.matmul_kernel,"",@"SHT_CUDA_INFO"
	.sectionflags	@""
	.align	4


	//----- nvinfo : EIATTR_CUDA_API_VERSION
	.align		4
        /*0000*/ 	.byte	0x04, 0x37
        /*0002*/ 	.short	(.L_7 - .L_6)
.L_6:
        /*0004*/ 	.word	0x00000082


	//----- nvinfo : EIATTR_KPARAM_INFO
	.align		4
.L_7:
        /*0008*/ 	.byte	0x04, 0x17
        /*000a*/ 	.short	(.L_9 - .L_8)
.L_8:
        /*000c*/ 	.word	0x00000000
        /*0010*/ 	.short	0x000d
        /*0012*/ 	.short	0x0048
        /*0014*/ 	.byte	0x00, 0xf4, 0x21, 0x00


	//----- nvinfo : EIATTR_KPARAM_INFO
	.align		4
.L_9:
        /*0018*/ 	.byte	0x04, 0x17
        /*001a*/ 	.short	(.L_11 - .L_10)
.L_10:
        /*001c*/ 	.word	0x00000000
        /*0020*/ 	.short	0x000c
        /*0022*/ 	.short	0x0040
        /*0024*/ 	.byte	0x00, 0xf4, 0x21, 0x00


	//----- nvinfo : EIATTR_KPARAM_INFO
	.align		4
.L_11:
        /*0028*/ 	.byte	0x04, 0x17
        /*002a*/ 	.short	(.L_13 - .L_12)
.L_12:
        /*002c*/ 	.word	0x00000000
        /*0030*/ 	.short	0x000b
        /*0032*/ 	.short	0x0038
        /*0034*/ 	.byte	0x00, 0xf0, 0x11, 0x00


	//----- nvinfo : EIATTR_KPARAM_INFO
	.align		4
.L_13:
        /*0038*/ 	.byte	0x04, 0x17
        /*003a*/ 	.short	(.L_15 - .L_14)
.L_14:
        /*003c*/ 	.word	0x00000000
        /*0040*/ 	.short	0x000a
        /*0042*/ 	.short	0x0034
        /*0044*/ 	.byte	0x00, 0xf0, 0x11, 0x00


	//----- nvinfo : EIATTR_KPARAM_INFO
	.align		4
.L_15:
        /*0048*/ 	.byte	0x04, 0x17
        /*004a*/ 	.short	(.L_17 - .L_16)
.L_16:
        /*004c*/ 	.word	0x00000000
        /*0050*/ 	.short	0x0009
        /*0052*/ 	.short	0x0030
        /*0054*/ 	.byte	0x00, 0xf0, 0x11, 0x00


	//----- nvinfo : EIATTR_KPARAM_INFO
	.align		4
.L_17:
        /*0058*/ 	.byte	0x04, 0x17
        /*005a*/ 	.short	(.L_19 - .L_18)
.L_18:
        /*005c*/ 	.word	0x00000000
        /*0060*/ 	.short	0x0008
        /*0062*/ 	.short	0x002c
        /*0064*/ 	.byte	0x00, 0xf0, 0x11, 0x00


	//----- nvinfo : EIATTR_KPARAM_INFO
	.align		4
.L_19:
        /*0068*/ 	.byte	0x04, 0x17
        /*006a*/ 	.short	(.L_21 - .L_20)
.L_20:
        /*006c*/ 	.word	0x00000000
        /*0070*/ 	.short	0x0007
        /*0072*/ 	.short	0x0028
        /*0074*/ 	.byte	0x00, 0xf0, 0x11, 0x00


	//----- nvinfo : EIATTR_KPARAM_INFO
	.align		4
.L_21:
        /*0078*/ 	.byte	0x04, 0x17
        /*007a*/ 	.short	(.L_23 - .L_22)
.L_22:
        /*007c*/ 	.word	0x00000000
        /*0080*/ 	.short	0x0006
        /*0082*/ 	.short	0x0024
        /*0084*/ 	.byte	0x00, 0xf0, 0x11, 0x00


	//----- nvinfo : EIATTR_KPARAM_INFO
	.align		4
.L_23:
        /*0088*/ 	.byte	0x04, 0x17
        /*008a*/ 	.short	(.L_25 - .L_24)
.L_24:
        /*008c*/ 	.word	0x00000000
        /*0090*/ 	.short	0x0005
        /*0092*/ 	.short	0x0020
        /*0094*/ 	.byte	0x00, 0xf0, 0x11, 0x00


	//----- nvinfo : EIATTR_KPARAM_INFO
	.align		4
.L_25:
        /*0098*/ 	.byte	0x04, 0x17
        /*009a*/ 	.short	(.L_27 - .L_26)
.L_26:
        /*009c*/ 	.word	0x00000000
        /*00a0*/ 	.short	0x0004
        /*00a2*/ 	.short	0x001c
        /*00a4*/ 	.byte	0x00, 0xf0, 0x11, 0x00


	//----- nvinfo : EIATTR_KPARAM_INFO
	.align		4
.L_27:
        /*00a8*/ 	.byte	0x04, 0x17
        /*00aa*/ 	.short	(.L_29 - .L_28)
.L_28:
        /*00ac*/ 	.word	0x00000000
        /*00b0*/ 	.short	0x0003
        /*00b2*/ 	.short	0x0018
        /*00b4*/ 	.byte	0x00, 0xf0, 0x11, 0x00


	//----- nvinfo : EIATTR_KPARAM_INFO
	.align		4
.L_29:
        /*00b8*/ 	.byte	0x04, 0x17
        /*00ba*/ 	.short	(.L_31 - .L_30)
.L_30:
        /*00bc*/ 	.word	0x00000000
        /*00c0*/ 	.short	0x0002
        /*00c2*/ 	.short	0x0010
        /*00c4*/ 	.byte	0x00, 0xf4, 0x21, 0x00


	//----- nvinfo : EIATTR_KPARAM_INFO
	.align		4
.L_31:
        /*00c8*/ 	.byte	0x04, 0x17
        /*00ca*/ 	.short	(.L_33 - .L_32)
.L_32:
        /*00cc*/ 	.word	0x00000000
        /*00d0*/ 	.short	0x0001
        /*00d2*/ 	.short	0x0008
        /*00d4*/ 	.byte	0x00, 0xf4, 0x21, 0x00


	//----- nvinfo : EIATTR_KPARAM_INFO
	.align		4
.L_33:
        /*00d8*/ 	.byte	0x04, 0x17
        /*00da*/ 	.short	(.L_35 - .L_34)
.L_34:
        /*00dc*/ 	.word	0x00000000
        /*00e0*/ 	.short	0x0000
        /*00e2*/ 	.short	0x0000
        /*00e4*/ 	.byte	0x00, 0xf4, 0x21, 0x00


	//----- nvinfo : EIATTR_SPARSE_MMA_MASK
	.align		4
.L_35:
        /*00e8*/ 	.byte	0x03, 0x50
        /*00ea*/ 	.short	0x0000


	//----- nvinfo : EIATTR_MAXREG_COUNT
	.align		4
        /*00ec*/ 	.byte	0x03, 0x1b
        /*00ee*/ 	.short	0x00ff


	//----- nvinfo : EIATTR_NUM_BARRIERS
	.align		4
        /*00f0*/ 	.byte	0x02, 0x4c
        /*00f2*/ 	.byte	0x01
	.zero		1


	//----- nvinfo : EIATTR_ANNOTATIONS
	.align		4
        /*00f4*/ 	.byte	0x04, 0x55
        /*00f6*/ 	.short	(.L_37 - .L_36)


	//   ....[0]....
.L_36:
        /*00f8*/ 	.word	0x00000001
        /*00fc*/ 	.byte	0x80, 0x00, 0x00, 0x00, 0x01, 0x00, 0x00, 0x00, 0xc0, 0x00, 0x00, 0x00, 0x01, 0x00, 0x00, 0x00
        /* <DEDUP_REMOVED lines=503> */
        /*207c*/ 	.byte	0xa0, 0xc2, 0x00, 0x00


	//----- nvinfo : EIATTR_MERCURY_ISA_VERSION
	.align		4
.L_37:
        /*2080*/ 	.byte	0x03, 0x5f
        /*2082*/ 	.short	0x0101


	//----- nvinfo : EIATTR_EXIT_INSTR_OFFSETS
	.align		4
        /*2084*/ 	.byte	0x04, 0x1c
        /*2086*/ 	.short	(.L_39 - .L_38)


	//   ....[0]....
.L_38:
        /*2088*/ 	.word	0x00016330


	//   ....[1]....
        /*208c*/ 	.word	0x00016350


	//----- nvinfo : EIATTR_REQNTID
	.align		4
.L_39:
        /*2090*/ 	.byte	0x04, 0x10
        /*2092*/ 	.short	(.L_41 - .L_40)
.L_40:
        /*2094*/ 	.word	0x00000080
        /*2098*/ 	.word	0x00000001
        /*209c*/ 	.word	0x00000001


	//----- nvinfo : EIATTR_CBANK_PARAM_SIZE
	.align		4
.L_41:
        /*20a0*/ 	.byte	0x03, 0x19
        /*20a2*/ 	.short	0x0050


	//----- nvinfo : EIATTR_PARAM_CBANK
	.align		4
        /*20a4*/ 	.byte	0x04, 0x0a
        /*20a6*/ 	.short	(.L_43 - .L_42)
	.align		4
.L_42:
        /*20a8*/ 	.word	index@(.nv.constant0.matmul_kernel)
        /*20ac*/ 	.short	0x0210
        /*20ae*/ 	.short	0x0050


	//----- nvinfo : EIATTR_SW_WAR
	.align		4
.L_43:
        /*20b0*/ 	.byte	0x04, 0x36
        /*20b2*/ 	.short	(.L_45 - .L_44)
.L_44:
        /*20b4*/ 	.word	0x00000008
.L_45:


//--------------------- .nv.callgraph             --------------------------
	.section	.nv.callgraph,"",@"SHT_CUDA_CALLGRAPH"
	.align	4
	.sectionentsize	8
	.align		4
        /*0000*/ 	.word	0x00000000
	.align		4
        /*0004*/ 	.word	0xffffffff
	.align		4
        /*0008*/ 	.word	0x00000000
	.align		4
        /*000c*/ 	.word	0xfffffffe
	.align		4
        /*0010*/ 	.word	0x00000000
	.align		4
        /*0014*/ 	.word	0xfffffffd
	.align		4
        /*0018*/ 	.word	0x00000000
	.align		4
        /*001c*/ 	.word	0xfffffffc


//--------------------- .text.matmul_kernel       --------------------------
	.section	.text.matmul_kernel,"ax",@progbits
	.align	128
        .global         matmul_kernel
        .type           matmul_kernel,@function
        .size           matmul_kernel,(.L_x_3 - matmul_kernel)
        .other          matmul_kernel,@"STO_CUDA_ENTRY STV_DEFAULT"
matmul_kernel:
.text.matmul_kernel:
[----:B------:R-:W0:Y:S08]  /*0000*/  LDC R1, c[0x0][0x28] ;  /* 0x00000a00ff017b82 */ /* 0x000e300000000800 */
[----:B------:R-:W1:Y:S01]  /*0010*/  LDC.64 R2, c[0x0][0x228] ;  /* 0x00008a00ff027b82 */ /* 0x000e620000000a00 */
[----:B------:R-:W2:Y:S01]  /*0020*/  S2R R7, SR_CTAID.X ;  /* 0x0000000000077919 */ /* 0x000ea20000002500 */
[----:B0-----:R-:W-:Y:S01]  /*0030*/  VIADD R1, R1, 0xfffff8d0 ;  /* 0xfffff8d001017836 */ /* 0x001fe20000000000 */
[----:B------:R-:W-:Y:S01]  /*0040*/  UMOV UR4, 0x400 ;  /* 0x0000040000047882 */ /* 0x000fe20000000000 */
[----:B------:R-:W-:Y:S01]  /*0050*/  ULDC.64 UR14, c[0x0][0x208] ;  /* 0x00008200000e7ab9 */ /* 0x000fe20000000a00 */
[----:B------:R-:W-:-:S02]  /*0060*/  CS2R R216, SRZ ;  /* 0x0000000000d87805 */ /* 0x000fc4000001ff00 */
[----:B------:R-:W-:Y:S01]  /*0070*/  CS2R R218, SRZ ;  /* 0x0000000000da7805 */ /* 0x000fe2000001ff00 */
[----:B------:R0:W-:Y:S01]  /*0080*/  STL [R1], RZ ;  /* 0x000000ff01007387 */ /* 0x0001e20000100800 */
[----:B------:R-:W3:Y:S01]  /*0090*/  S2UR UR12, SR_CgaCtaId ;  /* 0x00000000000c79c3 */ /* 0x000ee20000008800 */
[----:B------:R-:W-:Y:S02]  /*00a0*/  CS2R R220, SRZ ;  /* 0x0000000000dc7805 */ /* 0x000fe4000001ff00 */
[----:B------:R-:W-:Y:S01]  /*00b0*/  CS2R R222, SRZ ;  /* 0x0000000000de7805 */ /* 0x000fe2000001ff00 */
[----:B------:R0:W-:Y:S01]  /*00c0*/  STL [R1+0x4], RZ ;  /* 0x000004ff01007387 */ /* 0x0001e20000100800 */
[----:B------:R-:W-:Y:S02]  /*00d0*/  CS2R R224, SRZ ;  /* 0x0000000000e07805 */ /* 0x000fe4000001ff00 */
[----:B------:R-:W-:Y:S02]  /*00e0*/  CS2R R226, SRZ ;  /* 0x0000000000e27805 */ /* 0x000fe4000001ff00 */
[----:B------:R-:W-:Y:S01]  /*00f0*/  CS2R R228, SRZ ;  /* 0x0000000000e47805 */ /* 0x000fe2000001ff00 */
[----:B------:R0:W-:Y:S01]  /*0100*/  STL [R1+0x8], RZ ;  /* 0x000008ff01007387 */ /* 0x0001e20000100800 */
[----:B------:R-:W-:-:S02]  /*0110*/  CS2R R230, SRZ ;  /* 0x0000000000e67805 */ /* 0x000fc4000001ff00 */
[----:B------:R-:W-:Y:S02]  /*0120*/  CS2R R232, SRZ ;  /* 0x0000000000e87805 */ /* 0x000fe4000001ff00 */
[----:B------:R-:W-:Y:S01]  /*0130*/  CS2R R234, SRZ ;  /* 0x0000000000ea7805 */ /* 0x000fe2000001ff00 */
[----:B------:R0:W-:Y:S01]  /*0140*/  STL [R1+0xc], RZ ;  /* 0x00000cff01007387 */ /* 0x0001e20000100800 */
[----:B------:R-:W-:Y:S02]  /*0150*/  CS2R R236, SRZ ;  /* 0x0000000000ec7805 */ /* 0x000fe4000001ff00 */
[----:B------:R-:W-:Y:S02]  /*0160*/  CS2R R238, SRZ ;  /* 0x0000000000ee7805 */ /* 0x000fe4000001ff00 */
[----:B------:R-:W-:Y:S01]  /*0170*/  CS2R R240, SRZ ;  /* 0x0000000000f07805 */ /* 0x000fe2000001ff00 */
[----:B------:R0:W-:Y:S01]  /*0180*/  STL [R1+0x10], RZ ;  /* 0x000010ff01007387 */ /* 0x0001e20000100800 */
[----:B-1----:R-:W-:Y:S01]  /*0190*/  VIADD R0, R3, 0x3f ;  /* 0x0000003f03007836 */ /* 0x002fe20000000000 */
[----:B------:R-:W-:-:S02]  /*01a0*/  CS2R R242, SRZ ;  /* 0x0000000000f27805 */ /* 0x000fc4000001ff00 */
[----:B------:R-:W-:Y:S01]  /*01b0*/  CS2R R244, SRZ ;  /* 0x0000000000f47805 */ /* 0x000fe2000001ff00 */
[----:B------:R0:W-:Y:S01]  /*01c0*/  STL [R1+0x14], RZ ;  /* 0x000014ff01007387 */ /* 0x0001e20000100800 */
[----:B------:R-:W-:Y:S02]  /*01d0*/  CS2R R246, SRZ ;  /* 0x0000000000f67805 */ /* 0x000fe4000001ff00 */
[----:B------:R-:W-:Y:S02]  /*01e0*/  SHF.R.S32.HI R5, RZ, 0x1f, R0 ;  /* 0x0000001fff057819 */ /* 0x000fe40000011400 */
[----:B------:R-:W-:Y:S01]  /*01f0*/  CS2R R184, SRZ ;  /* 0x0000000000b87805 */ /* 0x000fe2000001ff00 */
[----:B------:R0:W-:Y:S01]  /*0200*/  STL [R1+0x18], RZ ;  /* 0x000018ff01007387 */ /* 0x0001e20000100800 */
[----:B---3--:R-:W-:Y:S01]  /*0210*/  ULEA UR12, UR12, UR4, 0x18 ;  /* 0x000000040c0c7291 */ /* 0x008fe2000f8ec03f */
[----:B------:R-:W-:Y:S02]  /*0220*/  LEA.HI R5, R5, R0, RZ, 0x6 ;  /* 0x0000000005057211 */ /* 0x000fe400078f30ff */
[----:B------:R-:W-:-:S02]  /*0230*/  CS2R R186, SRZ ;  /* 0x0000000000ba7805 */ /* 0x000fc4000001ff00 */
[----:B--2---:R-:W-:Y:S01]  /*0240*/  IABS R10, R7 ;  /* 0x00000007000a7213 */ /* 0x004fe20000000000 */
[----:B------:R0:W-:Y:S01]  /*0250*/  STL [R1+0x1c], RZ ;  /* 0x00001cff01007387 */ /* 0x0001e20000100800 */
[----:B------:R-:W-:Y:S02]  /*0260*/  SHF.R.S32.HI R5, RZ, 0x6, R5 ;  /* 0x00000006ff057819 */ /* 0x000fe40000011405 */
[----:B------:R-:W-:Y:S02]  /*0270*/  CS2R R188, SRZ ;  /* 0x0000000000bc7805 */ /* 0x000fe4000001ff00 */
[----:B------:R-:W-:Y:S01]  /*0280*/  CS2R R190, SRZ ;  /* 0x0000000000be7805 */ /* 0x000fe2000001ff00 */
[----:B------:R0:W-:Y:S01]  /*0290*/  STL [R1+0x20], RZ ;  /* 0x000020ff01007387 */ /* 0x0001e20000100800 */
[----:B------:R-:W-:Y:S01]  /*02a0*/  CS2R R192, SRZ ;  /* 0x0000000000c07805 */ /* 0x000fe2000001ff00 */
[----:B------:R-:W-:Y:S01]  /*02b0*/  IMAD.SHL.U32 R6, R5, 0x4, RZ ;  /* 0x0000000405067824 */ /* 0x000fe200078e00ff */
[----:B------:R-:W-:Y:S01]  /*02c0*/  CS2R R194, SRZ ;  /* 0x0000000000c27805 */ /* 0x000fe2000001ff00 */
[----:B------:R0:W-:Y:S01]  /*02d0*/  STL [R1+0x24], RZ ;  /* 0x000024ff01007387 */ /* 0x0001e20000100800 */
[----:B------:R-:W-:-:S02]  /*02e0*/  CS2R R196, SRZ ;  /* 0x0000000000c47805 */ /* 0x000fc4000001ff00 */
[----:B------:R-:W-:Y:S02]  /*02f0*/  CS2R R198, SRZ ;  /* 0x0000000000c67805 */ /* 0x000fe4000001ff00 */
[-C--:B------:R-:W-:Y:S01]  /*0300*/  IABS R9, R6.reuse ;  /* 0x0000000600097213 */ /* 0x080fe20000000000 */
[----:B------:R0:W-:Y:S01]  /*0310*/  STL [R1+0x28], RZ ;  /* 0x000028ff01007387 */ /* 0x0001e20000100800 */
[----:B------:R-:W-:Y:S02]  /*0320*/  IABS R12, R6 ;  /* 0x00000006000c7213 */ /* 0x000fe40000000000 */
[----:B------:R-:W-:Y:S01]  /*0330*/  CS2R R200, SRZ ;  /* 0x0000000000c87805 */ /* 0x000fe2000001ff00 */
[----:B------:R-:W1:Y:S01]  /*0340*/  I2F.RP R0, R9 ;  /* 0x0000000900007306 */ /* 0x000e620000209400 */
[----:B------:R0:W-:Y:S01]  /*0350*/  STL [R1+0x2c], RZ ;  /* 0x00002cff01007387 */ /* 0x0001e20000100800 */
[----:B------:R-:W-:Y:S02]  /*0360*/  CS2R R202, SRZ ;  /* 0x0000000000ca7805 */ /* 0x000fe4000001ff00 */
[----:B------:R-:W-:-:S02]  /*0370*/  CS2R R204, SRZ ;  /* 0x0000000000cc7805 */ /* 0x000fc4000001ff00 */
[----:B------:R-:W-:Y:S01]  /*0380*/  CS2R R206, SRZ ;  /* 0x0000000000ce7805 */ /* 0x000fe2000001ff00 */
[----:B------:R0:W-:Y:S01]  /*0390*/  STL [R1+0x30], RZ ;  /* 0x000030ff01007387 */ /* 0x0001e20000100800 */
[----:B------:R-:W-:Y:S02]  /*03a0*/  CS2R R208, SRZ ;  /* 0x0000000000d07805 */ /* 0x000fe4000001ff00 */
[----:B------:R-:W-:Y:S02]  /*03b0*/  CS2R R210, SRZ ;  /* 0x0000000000d27805 */ /* 0x000fe4000001ff00 */
[----:B------:R-:W-:Y:S01]  /*03c0*/  CS2R R212, SRZ ;  /* 0x0000000000d47805 */ /* 0x000fe2000001ff00 */
[----:B------:R0:W-:Y:S01]  /*03d0*/  STL [R1+0x34], RZ ;  /* 0x000034ff01007387 */ /* 0x0001e20000100800 */
[----:B------:R-:W-:Y:S02]  /*03e0*/  CS2R R214, SRZ ;  /* 0x0000000000d67805 */ /* 0x000fe4000001ff00 */
[----:B------:R-:W-:-:S02]  /*03f0*/  CS2R R152, SRZ ;  /* 0x0000000000987805 */ /* 0x000fc4000001ff00 */
[----:B------:R-:W-:Y:S01]  /*0400*/  CS2R R154, SRZ ;  /* 0x00000000009a7805 */ /* 0x000fe2000001ff00 */
[----:B------:R0:W-:Y:S01]  /*0410*/  STL [R1+0x38], RZ ;  /* 0x000038ff01007387 */ /* 0x0001e20000100800 */
[----:B------:R-:W-:Y:S01]  /*0420*/  CS2R R156, SRZ ;  /* 0x00000000009c7805 */ /* 0x000fe2000001ff00 */
[----:B-1----:R-:W1:Y:S01]  /*0430*/  MUFU.RCP R0, R0 ;  /* 0x0000000000007308 */ /* 0x002e620000001000 */
        /* <DEDUP_REMOVED lines=15> */
[----:B------:R-:W-:Y:S01]  /*0530*/  CS2R R180, SRZ ;  /* 0x0000000000b47805 */ /* 0x000fe2000001ff00 */
[----:B-1----:R-:W-:Y:S01]  /*0540*/  VIADD R4, R0, 0xffffffe ;  /* 0x0ffffffe00047836 */ /* 0x002fe20000000000 */
[----:B------:R0:W-:Y:S01]  /*0550*/  STL [R1+0x4c], RZ ;  /* 0x00004cff01007387 */ /* 0x0001e20000100800 */
[----:B------:R-:W-:Y:S01]  /*0560*/  IMAD.MOV R0, RZ, RZ, -R12 ;  /* 0x000000ffff007224 */ /* 0x000fe200078e0a0c */
[----:B------:R-:W-:Y:S01]  /*0570*/  CS2R R182, SRZ ;  /* 0x0000000000b67805 */ /* 0x000fe2000001ff00 */
[----:B------:R1:W2:Y:S01]  /*0580*/  F2I.FTZ.U32.TRUNC.NTZ R5, R4 ;  /* 0x0000000400057305 */ /* 0x0002a2000021f000 */
        /* <DEDUP_REMOVED lines=8> */
[----:B-1----:R-:W-:Y:S01]  /*0610*/  IMAD.MOV.U32 R4, RZ, RZ, RZ ;  /* 0x000000ffff047224 */ /* 0x002fe200078e00ff */
[----:B------:R0:W-:Y:S01]  /*0620*/  STL [R1+0x58], RZ ;  /* 0x000058ff01007387 */ /* 0x0001e20000100800 */
[----:B------:R-:W-:Y:S02]  /*0630*/  CS2R R132, SRZ ;  /* 0x0000000000847805 */ /* 0x000fe4000001ff00 */
[----:B------:R-:W-:Y:S02]  /*0640*/  CS2R R134, SRZ ;  /* 0x0000000000867805 */ /* 0x000fe4000001ff00 */
[----:B------:R-:W-:Y:S01]  /*0650*/  CS2R R136, SRZ ;  /* 0x0000000000887805 */ /* 0x000fe2000001ff00 */
[----:B------:R0:W-:Y:S01]  /*0660*/  STL [R1+0x5c], RZ ;  /* 0x00005cff01007387 */ /* 0x0001e20000100800 */
[----:B--2---:R-:W-:Y:S01]  /*0670*/  IMAD.MOV R8, RZ, RZ, -R5 ;  /* 0x000000ffff087224 */ /* 0x004fe200078e0a05 */
[----:B------:R-:W-:-:S02]  /*0680*/  CS2R R138, SRZ ;  /* 0x00000000008a7805 */ /* 0x000fc4000001ff00 */
[----:B------:R-:W-:Y:S01]  /*0690*/  CS2R R140, SRZ ;  /* 0x00000000008c7805 */ /* 0x000fe2000001ff00 */
[----:B------:R0:W-:Y:S01]  /*06a0*/  STL [R1+0x60], RZ ;  /* 0x000060ff01007387 */ /* 0x0001e20000100800 */
[----:B------:R-:W-:Y:S01]  /*06b0*/  IMAD R11, R8, R9, RZ ;  /* 0x00000009080b7224 */ /* 0x000fe200078e02ff */
[----:B------:R-:W-:Y:S01]  /*06c0*/  CS2R R142, SRZ ;  /* 0x00000000008e7805 */ /* 0x000fe2000001ff00 */
[----:B------:R-:W-:Y:S01]  /*06d0*/  IMAD.MOV.U32 R8, RZ, RZ, R10 ;  /* 0x000000ffff087224 */ /* 0x000fe200078e000a */
[----:B------:R0:W-:Y:S01]  /*06e0*/  STL [R1+0x64], RZ ;  /* 0x000064ff01007387 */ /* 0x0001e20000100800 */
[----:B------:R-:W-:Y:S01]  /*06f0*/  IMAD.HI.U32 R5, R5, R11, R4 ;  /* 0x0000000b05057227 */ /* 0x000fe200078e0004 */
[----:B------:R-:W-:Y:S02]  /*0700*/  CS2R R144, SRZ ;  /* 0x0000000000907805 */ /* 0x000fe4000001ff00 */
[----:B------:R-:W-:Y:S01]  /*0710*/  CS2R R146, SRZ ;  /* 0x0000000000927805 */ /* 0x000fe2000001ff00 */
[----:B------:R0:W-:Y:S01]  /*0720*/  STL [R1+0x68], RZ ;  /* 0x000068ff01007387 */ /* 0x0001e20000100800 */
[----:B------:R-:W-:-:S02]  /*0730*/  CS2R R148, SRZ ;  /* 0x0000000000947805 */ /* 0x000fc4000001ff00 */
[----:B------:R-:W-:Y:S01]  /*0740*/  CS2R R150, SRZ ;  /* 0x0000000000967805 */ /* 0x000fe2000001ff00 */
[----:B------:R-:W-:Y:S01]  /*0750*/  IMAD.HI.U32 R5, R5, R8, RZ ;  /* 0x0000000805057227 */ /* 0x000fe200078e00ff */
[----:B------:R0:W-:Y:S01]  /*0760*/  STL [R1+0x6c], RZ ;  /* 0x00006cff01007387 */ /* 0x0001e20000100800 */
[----:B------:R-:W-:Y:S02]  /*0770*/  CS2R R88, SRZ ;  /* 0x0000000000587805 */ /* 0x000fe4000001ff00 */
[----:B------:R-:W-:Y:S01]  /*0780*/  CS2R R90, SRZ ;  /* 0x00000000005a7805 */ /* 0x000fe2000001ff00 */
[----:B------:R-:W-:Y:S01]  /*0790*/  IMAD R0, R5, R0, R8 ;  /* 0x0000000005007224 */ /* 0x000fe200078e0208 */
[----:B------:R0:W-:Y:S01]  /*07a0*/  STL [R1+0x70], RZ ;  /* 0x000070ff01007387 */ /* 0x0001e20000100800 */
[----:B------:R-:W-:Y:S02]  /*07b0*/  CS2R R92, SRZ ;  /* 0x00000000005c7805 */ /* 0x000fe4000001ff00 */
[----:B------:R-:W-:-:S02]  /*07c0*/  CS2R R94, SRZ ;  /* 0x00000000005e7805 */ /* 0x000fc4000001ff00 */
[----:B------:R-:W-:Y:S02]  /*07d0*/  CS2R R96, SRZ ;  /* 0x0000000000607805 */ /* 0x000fe4000001ff00 */
[----:B------:R-:W-:Y:S01]  /*07e0*/  ISETP.GT.U32.AND P1, PT, R9, R0, PT ;  /* 0x000000000900720c */ /* 0x000fe20003f24070 */
        /* <DEDUP_REMOVED lines=12> */
[----:B------:R-:W-:Y:S01]  /*08b0*/  @!P1 IMAD.IADD R0, R0, 0x1, -R9 ;  /* 0x0000000100009824 */ /* 0x000fe200078e0a09 */
[----:B------:R-:W-:Y:S01]  /*08c0*/  CS2R R116, SRZ ;  /* 0x0000000000747805 */ /* 0x000fe2000001ff00 */
[----:B------:R-:W-:Y:S01]  /*08d0*/  @!P1 VIADD R5, R5, 0x1 ;  /* 0x0000000105059836 */ /* 0x000fe20000000000 */
[----:B------:R-:W-:-:S02]  /*08e0*/  ISETP.NE.AND P1, PT, R6, RZ, PT ;  /* 0x000000ff0600720c */ /* 0x000fc40003f25270 */
[----:B------:R-:W-:Y:S02]  /*08f0*/  CS2R R118, SRZ ;  /* 0x0000000000767805 */ /* 0x000fe4000001ff00 */
[----:B------:R-:W-:Y:S02]  /*0900*/  ISETP.GE.U32.AND P0, PT, R0, R9, PT ;  /* 0x000000090000720c */ /* 0x000fe40003f06070 */
[----:B------:R-:W-:Y:S02]  /*0910*/  CS2R R56, SRZ ;  /* 0x0000000000387805 */ /* 0x000fe4000001ff00 */
[----:B------:R-:W-:Y:S02]  /*0920*/  LOP3.LUT R0, R7, R6, RZ, 0x3c, !PT ;  /* 0x0000000607007212 */ /* 0x000fe400078e3cff */
[----:B------:R-:W-:Y:S02]  /*0930*/  CS2R R58, SRZ ;  /* 0x00000000003a7805 */ /* 0x000fe4000001ff00 */
[----:B------:R-:W-:-:S02]  /*0940*/  CS2R R60, SRZ ;  /* 0x00000000003c7805 */ /* 0x000fc4000001ff00 */
[----:B------:R-:W-:Y:S02]  /*0950*/  CS2R R62, SRZ ;  /* 0x00000000003e7805 */ /* 0x000fe4000001ff00 */
[----:B------:R-:W-:Y:S01]  /*0960*/  ISETP.GE.AND P2, PT, R0, RZ, PT ;  /* 0x000000ff0000720c */ /* 0x000fe20003f46270 */
[----:B------:R-:W-:Y:S01]  /*0970*/  VIADD R0, R2, 0x1ff ;  /* 0x000001ff02007836 */ /* 0x000fe20000000000 */
[----:B------:R-:W-:Y:S02]  /*0980*/  CS2R R64, SRZ ;  /* 0x0000000000407805 */ /* 0x000fe4000001ff00 */
[----:B------:R-:W-:Y:S02]  /*0990*/  CS2R R66, SRZ ;  /* 0x0000000000427805 */ /* 0x000fe4000001ff00 */
[----:B------:R-:W-:Y:S02]  /*09a0*/  CS2R R68, SRZ ;  /* 0x0000000000447805 */ /* 0x000fe4000001ff00 */
[----:B------:R-:W-:-:S02]  /*09b0*/  CS2R R70, SRZ ;  /* 0x0000000000467805 */ /* 0x000fc4000001ff00 */
[----:B------:R-:W-:Y:S01]  /*09c0*/  CS2R R72, SRZ ;  /* 0x0000000000487805 */ /* 0x000fe2000001ff00 */
[----:B------:R-:W-:Y:S01]  /*09d0*/  @P0 VIADD R5, R5, 0x1 ;  /* 0x0000000105050836 */ /* 0x000fe20000000000 */
[----:B------:R-:W-:Y:S02]  /*09e0*/  CS2R R74, SRZ ;  /* 0x00000000004a7805 */ /* 0x000fe4000001ff00 */
[----:B------:R-:W-:Y:S02]  /*09f0*/  CS2R R76, SRZ ;  /* 0x00000000004c7805 */ /* 0x000fe4000001ff00 */
[----:B------:R-:W-:Y:S01]  /*0a00*/  CS2R R78, SRZ ;  /* 0x00000000004e7805 */ /* 0x000fe2000001ff00 */
[----:B------:R-:W-:Y:S01]  /*0a10*/  IMAD.MOV.U32 R4, RZ, RZ, R5 ;  /* 0x000000ffff047224 */ /* 0x000fe200078e0005 */
[----:B------:R-:W-:Y:S02]  /*0a20*/  SHF.R.S32.HI R5, RZ, 0x1f, R0 ;  /* 0x0000001fff057819 */ /* 0x000fe40000011400 */
[----:B------:R-:W-:-:S02]  /*0a30*/  CS2R R80, SRZ ;  /* 0x0000000000507805 */ /* 0x000fc4000001ff00 */
[----:B------:R-:W-:Y:S01]  /*0a40*/  CS2R R82, SRZ ;  /* 0x0000000000527805 */ /* 0x000fe2000001ff00 */
[----:B------:R-:W-:Y:S01]  /*0a50*/  @!P2 IMAD.MOV R4, RZ, RZ, -R4 ;  /* 0x000000ffff04a224 */ /* 0x000fe200078e0a04 */
[----:B------:R-:W-:Y:S02]  /*0a60*/  @!P1 LOP3.LUT R4, RZ, R6, RZ, 0x33, !PT ;  /* 0x00000006ff049212 */ /* 0x000fe400078e33ff */
[----:B------:R-:W-:Y:S02]  /*0a70*/  CS2R R84, SRZ ;  /* 0x0000000000547805 */ /* 0x000fe4000001ff00 */
[----:B------:R-:W-:Y:S02]  /*0a80*/  LEA.HI R5, R5, R0, RZ, 0x9 ;  /* 0x0000000005057211 */ /* 0x000fe400078f48ff */
[----:B------:R-:W-:Y:S02]  /*0a90*/  CS2R R86, SRZ ;  /* 0x0000000000567805 */ /* 0x000fe4000001ff00 */
[----:B------:R-:W-:Y:S01]  /*0aa0*/  CS2R R24, SRZ ;  /* 0x0000000000187805 */ /* 0x000fe2000001ff00 */
[----:B------:R-:W-:Y:S01]  /*0ab0*/  IMAD.SHL.U32 R8, R4, 0x4, RZ ;  /* 0x0000000404087824 */ /* 0x000fe200078e00ff */
[----:B------:R-:W-:Y:S01]  /*0ac0*/  CS2R R26, SRZ ;  /* 0x00000000001a7805 */ /* 0x000fe2000001ff00 */
[----:B------:R-:W-:Y:S01]  /*0ad0*/  IMAD.MOV R4, RZ, RZ, -R4 ;  /* 0x000000ffff047224 */ /* 0x000fe200078e0a04 */
[----:B------:R-:W-:-:S02]  /*0ae0*/  CS2R R28, SRZ ;  /* 0x00000000001c7805 */ /* 0x000fc4000001ff00 */
[----:B------:R-:W-:Y:S02]  /*0af0*/  CS2R R30, SRZ ;  /* 0x00000000001e7805 */ /* 0x000fe4000001ff00 */
[----:B------:R-:W-:Y:S01]  /*0b00*/  LEA.HI.SX32 R5, R5, -R8, 0x17 ;  /* 0x8000000805057211 */ /* 0x000fe200078fbaff */
[----:B------:R-:W-:Y:S01]  /*0b10*/  IMAD R6, R6, R4, R7 ;  /* 0x0000000406067224 */ /* 0x000fe200078e0207 */
[----:B------:R-:W-:Y:S02]  /*0b20*/  CS2R R32, SRZ ;  /* 0x0000000000207805 */ /* 0x000fe4000001ff00 */
[----:B------:R-:W-:Y:S02]  /*0b30*/  CS2R R34, SRZ ;  /* 0x0000000000227805 */ /* 0x000fe4000001ff00 */
[----:B------:R-:W-:Y:S02]  /*0b40*/  VIMNMX R13, R5, 0x4, PT ;  /* 0x00000004050d7848 */ /* 0x000fe40003fe0100 */
[----:B------:R-:W-:-:S02]  /*0b50*/  CS2R R36, SRZ ;  /* 0x0000000000247805 */ /* 0x000fc4000001ff00 */
[----:B------:R-:W-:Y:S02]  /*0b60*/  IABS R11, R6 ;  /* 0x00000006000b7213 */ /* 0x000fe40000000000 */
[----:B------:R-:W-:Y:S02]  /*0b70*/  CS2R R38, SRZ ;  /* 0x0000000000267805 */ /* 0x000fe4000001ff00 */
[----:B------:R-:W-:Y:S02]  /*0b80*/  IABS R9, R13 ;  /* 0x0000000d00097213 */ /* 0x000fe40000000000 */
[----:B------:R-:W-:Y:S02]  /*0b90*/  CS2R R40, SRZ ;  /* 0x0000000000287805 */ /* 0x000fe4000001ff00 */
[----:B------:R-:W-:Y:S02]  /*0ba0*/  CS2R R42, SRZ ;  /* 0x00000000002a7805 */ /* 0x000fe4000001ff00 */
[----:B------:R-:W-:Y:S01]  /*0bb0*/  CS2R R44, SRZ ;  /* 0x00000000002c7805 */ /* 0x000fe2000001ff00 */
[----:B------:R-:W1:Y:S01]  /*0bc0*/  I2F.RP R0, R9 ;  /* 0x0000000900007306 */ /* 0x000e620000209400 */
[----:B------:R-:W-:-:S02]  /*0bd0*/  CS2R R46, SRZ ;  /* 0x00000000002e7805 */ /* 0x000fc4000001ff00 */
[----:B------:R-:W-:Y:S02]  /*0be0*/  CS2R R48, SRZ ;  /* 0x0000000000307805 */ /* 0x000fe4000001ff00 */
[----:B------:R-:W-:Y:S02]  /*0bf0*/  CS2R R50, SRZ ;  /* 0x0000000000327805 */ /* 0x000fe4000001ff00 */
[----:B------:R-:W-:Y:S02]  /*0c00*/  CS2R R52, SRZ ;  /* 0x0000000000347805 */ /* 0x000fe4000001ff00 */
[----:B------:R-:W-:Y:S01]  /*0c10*/  CS2R R54, SRZ ;  /* 0x0000000000367805 */ /* 0x000fe2000001ff00 */
[----:B-1----:R-:W1:Y:S02]  /*0c20*/  MUFU.RCP R0, R0 ;  /* 0x0000000000007308 */ /* 0x002e640000001000 */
[----:B-1----:R-:W-:-:S06]  /*0c30*/  VIADD R5, R0, 0xffffffe ;  /* 0x0ffffffe00057836 */ /* 0x002fcc0000000000 */
[----:B------:R-:W1:Y:S02]  /*0c40*/  F2I.FTZ.U32.TRUNC.NTZ R5, R5 ;  /* 0x0000000500057305 */ /* 0x000e64000021f000 */
[----:B-1----:R-:W-:-:S04]  /*0c50*/  IMAD.MOV R10, RZ, RZ, -R5 ;  /* 0x000000ffff0a7224 */ /* 0x002fc800078e0a05 */
[----:B------:R-:W-:Y:S01]  /*0c60*/  IMAD.MOV.U32 R4, RZ, RZ, R10 ;  /* 0x000000ffff047224 */ /* 0x000fe200078e000a */
[----:B------:R-:W-:-:S03]  /*0c70*/  IABS R10, R13 ;  /* 0x0000000d000a7213 */ /* 0x000fc60000000000 */
[----:B------:R-:W-:Y:S02]  /*0c80*/  IMAD R7, R4, R9, RZ ;  /* 0x0000000904077224 */ /* 0x000fe400078e02ff */
[----:B------:R-:W-:Y:S02]  /*0c90*/  IMAD.MOV.U32 R4, RZ, RZ, RZ ;  /* 0x000000ffff047224 */ /* 0x000fe400078e00ff */
[----:B------:R-:W-:Y:S02]  /*0ca0*/  IMAD.MOV R0, RZ, RZ, -R10 ;  /* 0x000000ffff007224 */ /* 0x000fe400078e0a0a */
[----:B------:R-:W-:-:S06]  /*0cb0*/  IMAD.HI.U32 R4, R5, R7, R4 ;  /* 0x0000000705047227 */ /* 0x000fcc00078e0004 */
[----:B------:R-:W-:-:S04]  /*0cc0*/  IMAD.HI.U32 R4, R4, R11, RZ ;  /* 0x0000000b04047227 */ /* 0x000fc800078e00ff */
[----:B------:R-:W-:-:S05]  /*0cd0*/  IMAD R0, R4, R0, R11 ;  /* 0x0000000004007224 */ /* 0x000fca00078e020b */
[----:B------:R-:W-:-:S13]  /*0ce0*/  ISETP.GT.U32.AND P1, PT, R9, R0, PT ;  /* 0x000000000900720c */ /* 0x000fda0003f24070 */
[----:B------:R-:W-:Y:S02]  /*0cf0*/  @!P1 IMAD.IADD R0, R0, 0x1, -R9 ;  /* 0x0000000100009824 */ /* 0x000fe400078e0a09 */
[----:B------:R-:W-:Y:S01]  /*0d00*/  @!P1 VIADD R4, R4, 0x1 ;  /* 0x0000000104049836 */ /* 0x000fe20000000000 */
[----:B------:R-:W-:Y:S02]  /*0d10*/  ISETP.NE.AND P1, PT, R13, RZ, PT ;  /* 0x000000ff0d00720c */ /* 0x000fe40003f25270 */
[----:B------:R-:W-:Y:S02]  /*0d20*/  ISETP.GE.U32.AND P0, PT, R0, R9, PT ;  /* 0x000000090000720c */ /* 0x000fe40003f06070 */
[----:B------:R-:W-:-:S04]  /*0d30*/  LOP3.LUT R0, R6, R13, RZ, 0x3c, !PT ;  /* 0x0000000d06007212 */ /* 0x000fc800078e3cff */
[----:B------:R-:W-:-:S07]  /*0d40*/  ISETP.GE.AND P2, PT, R0, RZ, PT ;  /* 0x000000ff0000720c */ /* 0x000fce0003f46270 */
[----:B------:R-:W-:-:S06]  /*0d50*/  @P0 VIADD R4, R4, 0x1 ;  /* 0x0000000104040836 */ /* 0x000fcc0000000000 */
[----:B------:R-:W-:Y:S01]  /*0d60*/  @!P2 IMAD.MOV R4, RZ, RZ, -R4 ;  /* 0x000000ffff04a224 */ /* 0x000fe200078e0a04 */
[----:B------:R-:W-:-:S05]  /*0d70*/  @!P1 LOP3.LUT R4, RZ, R13, RZ, 0x33, !PT ;  /* 0x0000000dff049212 */ /* 0x000fca00078e33ff */
[----:B------:R-:W-:Y:S02]  /*0d80*/  IMAD.MOV R0, RZ, RZ, -R4 ;  /* 0x000000ffff007224 */ /* 0x000fe400078e0a04 */
[----:B------:R-:W-:Y:S02]  /*0d90*/  IMAD.SHL.U32 R16, R4, 0x40, RZ ;  /* 0x0000004004107824 */ /* 0x000fe400078e00ff */
[----:B------:R-:W-:-:S03]  /*0da0*/  IMAD R0, R13, R0, R6 ;  /* 0x000000000d007224 */ /* 0x000fc600078e0206 */
[----:B------:R0:W-:Y:S01]  /*0db0*/  STL [R1+0x80], R16 ;  /* 0x0000801001007387 */ /* 0x0001e20000100800 */
[----:B------:R-:W-:Y:S02]  /*0dc0*/  IMAD.IADD R5, R8, 0x1, R0 ;  /* 0x0000000108057824 */ /* 0x000fe400078e0200 */
[----:B------:R-:W1:Y:S01]  /*0dd0*/  LDC R0, c[0x0][0x230] ;  /* 0x00008c00ff007b82 */ /* 0x000e620000000800 */
[----:B------:R-:W2:Y:S01]  /*0de0*/  S2R R8, SR_TID.X ;  /* 0x0000000000087919 */ /* 0x000ea20000002100 */
[----:B-1----:R-:W-:-:S05]  /*0df0*/  VIADD R0, R0, 0x1f ;  /* 0x0000001f00007836 */ /* 0x002fca0000000000 */
[----:B------:R-:W-:Y:S02]  /*0e00*/  ISETP.GE.AND P0, PT, R0, 0x20, PT ;  /* 0x000000200000780c */ /* 0x000fe40003f06270 */
[C---:B--2---:R-:W-:Y:S02]  /*0e10*/  LOP3.LUT R7, R8.reuse, 0x7f, RZ, 0xc0, !PT ;  /* 0x0000007f08077812 */ /* 0x044fe400078ec0ff */
[----:B------:R-:W-:-:S03]  /*0e20*/  LOP3.LUT R4, R8, 0x60, RZ, 0xc0, !PT ;  /* 0x0000006008047812 */ /* 0x000fc600078ec0ff */
[----:B------:R-:W-:-:S04]  /*0e30*/  IMAD R21, R5, 0x200, R7 ;  /* 0x0000020005157824 */ /* 0x000fc800078e0207 */
[C---:B------:R-:W-:Y:S01]  /*0e40*/  VIADD R18, R21.reuse, 0x80 ;  /* 0x0000008015127836 */ /* 0x040fe20000000000 */
[----:B------:R0:W-:Y:S01]  /*0e50*/  STL [R1+0x84], R21 ;  /* 0x0000841501007387 */ /* 0x0001e20000100800 */
[C---:B------:R-:W-:Y:S02]  /*0e60*/  VIADD R19, R21.reuse, 0x100 ;  /* 0x0000010015137836 */ /* 0x040fe40000000000 */
[----:B------:R-:W-:Y:S01]  /*0e70*/  VIADD R20, R21, 0x180 ;  /* 0x0000018015147836 */ /* 0x000fe20000000000 */
[----:B------:R0:W-:Y:S04]  /*0e80*/  STL [R1+0x90], R18 ;  /* 0x0000901201007387 */ /* 0x0001e80000100800 */
[----:B------:R0:W-:Y:S04]  /*0e90*/  STL [R1+0x8c], R19 ;  /* 0x00008c1301007387 */ /* 0x0001e80000100800 */
[----:B------:R0:W-:Y:S01]  /*0ea0*/  STL [R1+0x88], R20 ;  /* 0x0000881401007387 */ /* 0x0001e20000100800 */
[----:B------:R-:W-:Y:S05]  /*0eb0*/  @!P0 BRA `(.L_x_0) ;  /* 0x000000a800248947 */ /* 0x000fea0003800000 */
[----:B------:R-:W-:Y:S01]  /*0ec0*/  IABS R14, R2 ;  /* 0x00000002000e7213 */ /* 0x000fe20000000000 */
[----:B------:R-:W-:Y:S01]  /*0ed0*/  IMAD.MOV.U32 R6, RZ, RZ, RZ ;  /* 0x000000ffff067224 */ /* 0x000fe200078e00ff */
[----:B------:R-:W-:Y:S01]  /*0ee0*/  IABS R10, R20 ;  /* 0x00000014000a7213 */ /* 0x000fe20000000000 */
[----:B------:R-:W-:Y:S01]  /*0ef0*/  ULDC UR4, c[0x0][0x240] ;  /* 0x0000900000047ab9 */ /* 0x000fe20000000800 */
[----:B------:R-:W1:Y:S01]  /*0f00*/  I2F.RP R9, R14 ;  /* 0x0000000e00097306 */ /* 0x000e620000209400 */
[----:B------:R-:W-:Y:S01]  /*0f10*/  IABS R12, R19 ;  /* 0x00000013000c7213 */ /* 0x000fe20000000000 */
[----:B------:R-:W-:Y:S01]  /*0f20*/  IMAD.SHL.U32 R250, R8, 0x20, RZ ;  /* 0x0000002008fa7824 */ /* 0x000fe200078e00ff */
[----:B------:R-:W-:Y:S01]  /*0f30*/  IABS R26, R3 ;  /* 0x00000003001a7213 */ /* 0x000fe20000000000 */
[----:B------:R-:W-:Y:S01]  /*0f40*/  ULDC.64 UR10, c[0x0][0x218] ;  /* 0x00008600000a7ab9 */ /* 0x000fe20000000a00 */
[----:B------:R-:W-:Y:S02]  /*0f50*/  IABS R15, R18 ;  /* 0x00000012000f7213 */ /* 0x000fe40000000000 */
[----:B------:R-:W-:-:S02]  /*0f60*/  CS2R R216, SRZ ;  /* 0x0000000000d87805 */ /* 0x000fc4000001ff00 */
[----:B------:R-:W-:Y:S01]  /*0f70*/  IABS R17, R21 ;  /* 0x0000001500117213 */ /* 0x000fe20000000000 */
[----:B------:R-:W2:Y:S01]  /*0f80*/  I2F.RP R5, R26 ;  /* 0x0000001a00057306 */ /* 0x000ea20000209400 */
[----:B------:R-:W-:Y:S01]  /*0f90*/  LEA.HI R27, R4, R16, RZ, 0x1b ;  /* 0x00000010041b7211 */ /* 0x000fe200078fd8ff */
[----:B------:R-:W-:Y:S01]  /*0fa0*/  IMAD.MOV.U32 R4, RZ, RZ, RZ ;  /* 0x000000ffff047224 */ /* 0x000fe200078e00ff */
[----:B------:R-:W-:Y:S01]  /*0fb0*/  ULDC UR9, c[0x0][0x234] ;  /* 0x00008d0000097ab9 */ /* 0x000fe20000000800 */
[----:B------:R-:W-:Y:S01]  /*0fc0*/  ULDC UR22, c[0x0][0x238] ;  /* 0x00008e0000167ab9 */ /* 0x000fe20000000800 */
[----:B------:R-:W-:Y:S01]  /*0fd0*/  IABS R31, R27 ;  /* 0x0000001b001f7213 */ /* 0x000fe20000000000 */
[C---:B0-----:R-:W-:Y:S01]  /*0fe0*/  VIADD R16, R27.reuse, 0x38 ;  /* 0x000000381b107836 */ /* 0x041fe20000000000 */
[----:B------:R-:W-:Y:S01]  /*0ff0*/  ULDC UR23, c[0x0][0x238] ;  /* 0x00008e0000177ab9 */ /* 0x000fe20000000800 */
[----:B-1----:R-:W0:Y:S01]  /*1000*/  MUFU.RCP R9, R9 ;  /* 0x0000000900097308 */ /* 0x002e220000001000 */
[C---:B------:R-:W-:Y:S01]  /*1010*/  VIADD R32, R27.reuse, 0x28 ;  /* 0x000000281b207836 */ /* 0x040fe20000000000 */
[----:B------:R-:W-:Y:S01]  /*1020*/  ULDC UR26, c[0x0][0x238] ;  /* 0x00008e00001a7ab9 */ /* 0x000fe20000000800 */
[C---:B------:R-:W-:Y:S01]  /*1030*/  VIADD R33, R27.reuse, 0x24 ;  /* 0x000000241b217836 */ /* 0x040fe20000000000 */
[----:B------:R-:W-:Y:S01]  /*1040*/  USHF.R.U32.HI UR8, URZ, 0x4, UR12 ;  /* 0x000000043f087899 */ /* 0x000fe2000801160c */
[C---:B------:R-:W-:Y:S01]  /*1050*/  VIADD R34, R27.reuse, 0x20 ;  /* 0x000000201b227836 */ /* 0x040fe20000000000 */
[----:B------:R-:W-:Y:S01]  /*1060*/  UIADD3 UR5, UR12, 0x4000, URZ ;  /* 0x000040000c057890 */ /* 0x000fe2000fffe03f */
[C---:B------:R-:W-:Y:S01]  /*1070*/  VIADD R35, R27.reuse, 0x1c ;  /* 0x0000001c1b237836 */ /* 0x040fe20000000000 */
[----:B--2---:R-:W-:Y:S01]  /*1080*/  MUFU.RCP R5, R5 ;  /* 0x0000000500057308 */ /* 0x004fe20000001000 */
[C---:B------:R-:W-:Y:S01]  /*1090*/  VIADD R36, R27.reuse, 0x18 ;  /* 0x000000181b247836 */ /* 0x040fe20000000000 */
[----:B------:R-:W-:Y:S01]  /*10a0*/  USGXT.U32 UR8, UR8, 0xe ;  /* 0x0000000e0808789a */ /* 0x000fe20008000000 */
[C---:B------:R-:W-:Y:S01]  /*10b0*/  VIADD R37, R27.reuse, 0x14 ;  /* 0x000000141b257836 */ /* 0x040fe20000000000 */
[----:B------:R-:W-:Y:S01]  /*10c0*/  IABS R22, R35 ;  /* 0x0000002300167213 */ /* 0x000fe20000000000 */
[C---:B------:R-:W-:Y:S01]  /*10d0*/  VIADD R38, R27.reuse, 0x10 ;  /* 0x000000101b267836 */ /* 0x040fe20000000000 */
[----:B------:R-:W-:Y:S01]  /*10e0*/  IABS R24, R36 ;  /* 0x0000002400187213 */ /* 0x000fe20000000000 */
[----:B------:R-:W-:Y:S01]  /*10f0*/  VIADD R40, R27, 0x8 ;  /* 0x000000081b287836 */ /* 0x000fe20000000000 */
[----:B------:R-:W-:Y:S01]  /*1100*/  IABS R25, R37 ;  /* 0x0000002500197213 */ /* 0x000fe20000000000 */
[----:B0-----:R-:W-:Y:S01]  /*1110*/  VIADD R7, R9, 0xffffffe ;  /* 0x0ffffffe09077836 */ /* 0x001fe20000000000 */
[----:B------:R-:W-:Y:S01]  /*1120*/  ULDC UR7, c[0x0][0x23c] ;  /* 0x00008f0000077ab9 */ /* 0x000fe20000000800 */
[C---:B------:R-:W-:Y:S01]  /*1130*/  VIADD R39, R27.reuse, 0xc ;  /* 0x0000000c1b277836 */ /* 0x040fe20000000000 */
[----:B------:R-:W-:Y:S01]  /*1140*/  IABS R28, R40 ;  /* 0x00000028001c7213 */ /* 0x000fe20000000000 */
[----:B------:R-:W-:Y:S01]  /*1150*/  VIADD R41, R27, 0x4 ;  /* 0x000000041b297836 */ /* 0x000fe20000000000 */
[----:B------:R-:W-:Y:S01]  /*1160*/  USHF.R.U32.HI UR5, URZ, 0x4, UR5 ;  /* 0x000000043f057899 */ /* 0x000fe20008011605 */
[----:B------:R-:W0:Y:S01]  /*1170*/  F2I.FTZ.U32.TRUNC.NTZ R7, R7 ;  /* 0x0000000700077305 */ /* 0x000e22000021f000 */
[----:B------:R-:W-:Y:S01]  /*1180*/  UIADD3 UR6, UP0, UR8, 0x80, URZ ;  /* 0x0000008008067890 */ /* 0x000fe2000ff1e03f */
[----:B------:R-:W-:-:S02]  /*1190*/  CS2R R218, SRZ ;  /* 0x0000000000da7805 */ /* 0x000fc4000001ff00 */
[----:B------:R-:W-:Y:S01]  /*11a0*/  IABS R30, R41 ;  /* 0x00000029001e7213 */ /* 0x000fe20000000000 */
[----:B------:R-:W-:Y:S01]  /*11b0*/  ULDC UR18, c[0x0][0x230] ;  /* 0x00008c0000127ab9 */ /* 0x000fe20000000800 */
[----:B------:R-:W-:Y:S01]  /*11c0*/  ULDC UR19, c[0x0][0x210] ;  /* 0x0000840000137ab9 */ /* 0x000fe20000000800 */
[----:B------:R-:W-:Y:S01]  /*11d0*/  USHF.L.U32 UR13, UR7, 0x5, URZ ;  /* 0x00000005070d7899 */ /* 0x000fe2000800063f */
[----:B------:R-:W-:Y:S02]  /*11e0*/  CS2R R220, SRZ ;  /* 0x0000000000dc7805 */ /* 0x000fe4000001ff00 */
[----:B------:R-:W-:Y:S02]  /*11f0*/  CS2R R222, SRZ ;  /* 0x0000000000de7805 */ /* 0x000fe4000001ff00 */
[----:B------:R-:W-:Y:S02]  /*1200*/  CS2R R224, SRZ ;  /* 0x0000000000e07805 */ /* 0x000fe4000001ff00 */
[----:B------:R-:W-:-:S02]  /*1210*/  CS2R R226, SRZ ;  /* 0x0000000000e27805 */ /* 0x000fc4000001ff00 */
[----:B------:R-:W-:Y:S02]  /*1220*/  CS2R R228, SRZ ;  /* 0x0000000000e47805 */ /* 0x000fe4000001ff00 */
[----:B------:R-:W-:Y:S02]  /*1230*/  CS2R R230, SRZ ;  /* 0x0000000000e67805 */ /* 0x000fe4000001ff00 */
[----:B------:R-:W-:Y:S02]  /*1240*/  CS2R R232, SRZ ;  /* 0x0000000000e87805 */ /* 0x000fe4000001ff00 */
[----:B------:R-:W-:Y:S01]  /*1250*/  CS2R R234, SRZ ;  /* 0x0000000000ea7805 */ /* 0x000fe2000001ff00 */
[----:B0-----:R-:W-:Y:S01]  /*1260*/  IMAD.MOV R11, RZ, RZ, -R7 ;  /* 0x000000ffff0b7224 */ /* 0x001fe200078e0a07 */
[----:B------:R-:W-:Y:S02]  /*1270*/  CS2R R236, SRZ ;  /* 0x0000000000ec7805 */ /* 0x000fe4000001ff00 */
[----:B------:R-:W-:-:S02]  /*1280*/  CS2R R238, SRZ ;  /* 0x0000000000ee7805 */ /* 0x000fc4000001ff00 */
[----:B------:R-:W-:Y:S01]  /*1290*/  CS2R R240, SRZ ;  /* 0x0000000000f07805 */ /* 0x000fe2000001ff00 */
[----:B------:R-:W-:Y:S01]  /*12a0*/  IMAD R11, R11, R14, RZ ;  /* 0x0000000e0b0b7224 */ /* 0x000fe200078e02ff */
[----:B------:R-:W-:Y:S02]  /*12b0*/  CS2R R242, SRZ ;  /* 0x0000000000f27805 */ /* 0x000fe4000001ff00 */
[----:B------:R-:W-:Y:S02]  /*12c0*/  CS2R R244, SRZ ;  /* 0x0000000000f47805 */ /* 0x000fe4000001ff00 */
[----:B------:R-:W-:Y:S01]  /*12d0*/  CS2R R246, SRZ ;  /* 0x0000000000f67805 */ /* 0x000fe2000001ff00 */
[----:B------:R-:W-:Y:S01]  /*12e0*/  IMAD.HI.U32 R9, R7, R11, R6 ;  /* 0x0000000b07097227 */ /* 0x000fe200078e0006 */
[----:B------:R-:W-:Y:S02]  /*12f0*/  CS2R R184, SRZ ;  /* 0x0000000000b87805 */ /* 0x000fe4000001ff00 */
[----:B------:R-:W-:-:S02]  /*1300*/  CS2R R186, SRZ ;  /* 0x0000000000ba7805 */ /* 0x000fc4000001ff00 */
[----:B------:R-:W-:Y:S01]  /*1310*/  CS2R R188, SRZ ;  /* 0x0000000000bc7805 */ /* 0x000fe2000001ff00 */
[----:B------:R-:W-:Y:S01]  /*1320*/  IMAD.MOV.U32 R11, RZ, RZ, R10 ;  /* 0x000000ffff0b7224 */ /* 0x000fe200078e000a */
[----:B------:R-:W-:Y:S01]  /*1330*/  CS2R R190, SRZ ;  /* 0x0000000000be7805 */ /* 0x000fe2000001ff00 */
[C---:B------:R-:W-:Y:S01]  /*1340*/  IMAD.HI.U32 R10, R9.reuse, R12, RZ ;  /* 0x0000000c090a7227 */ /* 0x040fe200078e00ff */
[----:B------:R-:W-:Y:S02]  /*1350*/  CS2R R192, SRZ ;  /* 0x0000000000c07805 */ /* 0x000fe4000001ff00 */
[----:B------:R-:W-:Y:S02]  /*1360*/  CS2R R194, SRZ ;  /* 0x0000000000c27805 */ /* 0x000fe4000001ff00 */
[----:B------:R-:W-:Y:S01]  /*1370*/  CS2R R196, SRZ ;  /* 0x0000000000c47805 */ /* 0x000fe2000001ff00 */
[----:B------:R-:W-:Y:S01]  /*1380*/  IMAD.MOV R13, RZ, RZ, -R10 ;  /* 0x000000ffff0d7224 */ /* 0x000fe200078e0a0a */
[----:B------:R-:W-:Y:S01]  /*1390*/  CS2R R198, SRZ ;  /* 0x0000000000c67805 */ /* 0x000fe2000001ff00 */
[----:B------:R-:W-:Y:S01]  /*13a0*/  IMAD.HI.U32 R7, R9, R11, RZ ;  /* 0x0000000b09077227 */ /* 0x000fe200078e00ff */
[----:B------:R-:W-:-:S02]  /*13b0*/  CS2R R200, SRZ ;  /* 0x0000000000c87805 */ /* 0x000fc4000001ff00 */
[----:B------:R-:W-:Y:S02]  /*13c0*/  CS2R R202, SRZ ;  /* 0x0000000000ca7805 */ /* 0x000fe4000001ff00 */
[----:B------:R-:W-:Y:S01]  /*13d0*/  CS2R R204, SRZ ;  /* 0x0000000000cc7805 */ /* 0x000fe2000001ff00 */
[C---:B------:R-:W-:Y:S01]  /*13e0*/  IMAD.HI.U32 R10, R9.reuse, R15, RZ ;  /* 0x0000000f090a7227 */ /* 0x040fe200078e00ff */
[----:B------:R-:W-:Y:S02]  /*13f0*/  CS2R R206, SRZ ;  /* 0x0000000000ce7805 */ /* 0x000fe4000001ff00 */
[----:B------:R-:W-:Y:S02]  /*1400*/  CS2R R208, SRZ ;  /* 0x0000000000d07805 */ /* 0x000fe4000001ff00 */
[----:B------:R-:W-:Y:S01]  /*1410*/  CS2R R210, SRZ ;  /* 0x0000000000d27805 */ /* 0x000fe2000001ff00 */
[C---:B------:R-:W-:Y:S01]  /*1420*/  IMAD R12, R14.reuse, R13, R12 ;  /* 0x0000000d0e0c7224 */ /* 0x040fe200078e020c */
[----:B------:R-:W-:Y:S01]  /*1430*/  CS2R R212, SRZ ;  /* 0x0000000000d47805 */ /* 0x000fe2000001ff00 */
[----:B------:R-:W-:Y:S01]  /*1440*/  IMAD.MOV R7, RZ, RZ, -R7 ;  /* 0x000000ffff077224 */ /* 0x000fe200078e0a07 */
[----:B------:R-:W-:Y:S01]  /*1450*/  CS2R R214, SRZ ;  /* 0x0000000000d67805 */ /* 0x000fe2000001ff00 */
[----:B------:R-:W-:Y:S01]  /*1460*/  IMAD.HI.U32 R9, R9, R17, RZ ;  /* 0x0000001109097227 */ /* 0x000fe200078e00ff */
[----:B------:R-:W-:-:S02]  /*1470*/  ISETP.GT.U32.AND P1, PT, R14, R12, PT ;  /* 0x0000000c0e00720c */ /* 0x000fc40003f24070 */
[----:B------:R-:W-:Y:S02]  /*1480*/  CS2R R152, SRZ ;  /* 0x0000000000987805 */ /* 0x000fe4000001ff00 */
[----:B------:R-:W-:Y:S01]  /*1490*/  CS2R R154, SRZ ;  /* 0x00000000009a7805 */ /* 0x000fe2000001ff00 */
[----:B------:R-:W-:Y:S01]  /*14a0*/  IMAD.MOV R10, RZ, RZ, -R10 ;  /* 0x000000ffff0a7224 */ /* 0x000fe200078e0a0a */
[----:B------:R-:W-:Y:S01]  /*14b0*/  CS2R R156, SRZ ;  /* 0x00000000009c7805 */ /* 0x000fe2000001ff00 */
[C---:B------:R-:W-:Y:S01]  /*14c0*/  IMAD R7, R14.reuse, R7, R11 ;  /* 0x000000070e077224 */ /* 0x040fe200078e020b */
[----:B------:R-:W-:Y:S01]  /*14d0*/  CS2R R158, SRZ ;  /* 0x00000000009e7805 */ /* 0x000fe2000001ff00 */
[----:B------:R-:W-:Y:S01]  /*14e0*/  IMAD.MOV R9, RZ, RZ, -R9 ;  /* 0x000000ffff097224 */ /* 0x000fe200078e0a09 */
[----:B------:R-:W-:Y:S01]  /*14f0*/  CS2R R160, SRZ ;  /* 0x0000000000a07805 */ /* 0x000fe2000001ff00 */
[C---:B------:R-:W-:Y:S01]  /*1500*/  IMAD R15, R14.reuse, R10, R15 ;  /* 0x0000000a0e0f7224 */ /* 0x040fe200078e020f */
[C---:B------:R-:W-:Y:S01]  /*1510*/  ISETP.GT.U32.AND P0, PT, R14.reuse, R7, PT ;  /* 0x000000070e00720c */ /* 0x040fe20003f04070 */
[----:B------:R-:W-:Y:S01]  /*1520*/  IMAD R17, R14, R9, R17 ;  /* 0x000000090e117224 */ /* 0x000fe200078e0211 */
[----:B------:R-:W-:Y:S01]  /*1530*/  CS2R R162, SRZ ;  /* 0x0000000000a27805 */ /* 0x000fe2000001ff00 */
[----:B------:R-:W-:Y:S01]  /*1540*/  @!P1 IMAD.IADD R12, R12, 0x1, -R14 ;  /* 0x000000010c0c9824 */ /* 0x000fe200078e0a0e */
[C---:B------:R-:W-:Y:S01]  /*1550*/  ISETP.GT.U32.AND P2, PT, R14.reuse, R15, PT ;  /* 0x0000000f0e00720c */ /* 0x040fe20003f44070 */
[----:B------:R-:W-:Y:S01]  /*1560*/  VIADD R6, R5, 0xffffffe ;  /* 0x0ffffffe05067836 */ /* 0x000fe20000000000 */
[C---:B------:R-:W-:Y:S01]  /*1570*/  ISETP.GT.U32.AND P3, PT, R14.reuse, R17, PT ;  /* 0x000000110e00720c */ /* 0x040fe20003f64070 */
[----:B------:R-:W-:Y:S01]  /*1580*/  VIADD R13, R27, 0x3c ;  /* 0x0000003c1b0d7836 */ /* 0x000fe20000000000 */
[----:B------:R-:W-:Y:S01]  /*1590*/  ISETP.GT.U32.AND P1, PT, R14, R12, PT ;  /* 0x0000000c0e00720c */ /* 0x000fe20003f24070 */
[----:B------:R0:W1:Y:S01]  /*15a0*/  F2I.FTZ.U32.TRUNC.NTZ R5, R6 ;  /* 0x0000000600057305 */ /* 0x000062000021f000 */
[----:B------:R-:W-:-:S02]  /*15b0*/  CS2R R164, SRZ ;  /* 0x0000000000a47805 */ /* 0x000fc4000001ff00 */
[----:B------:R-:W-:Y:S02]  /*15c0*/  CS2R R166, SRZ ;  /* 0x0000000000a67805 */ /* 0x000fe4000001ff00 */
[----:B------:R-:W-:Y:S01]  /*15d0*/  IABS R10, R13 ;  /* 0x0000000d000a7213 */ /* 0x000fe20000000000 */
[--C-:B------:R-:W-:Y:S01]  /*15e0*/  @!P0 IMAD.IADD R7, R7, 0x1, -R14.reuse ;  /* 0x0000000107078824 */ /* 0x100fe200078e0a0e */
[----:B------:R-:W-:Y:S02]  /*15f0*/  ISETP.GE.AND P6, PT, R13, RZ, PT ;  /* 0x000000ff0d00720c */ /* 0x000fe40003fc6270 */
[----:B------:R-:W-:Y:S02]  /*1600*/  CS2R R168, SRZ ;  /* 0x0000000000a87805 */ /* 0x000fe4000001ff00 */
[----:B------:R-:W-:Y:S01]  /*1610*/  CS2R R170, SRZ ;  /* 0x0000000000aa7805 */ /* 0x000fe2000001ff00 */
[--C-:B------:R-:W-:Y:S01]  /*1620*/  @!P2 IMAD.IADD R15, R15, 0x1, -R14.reuse ;  /* 0x000000010f0fa824 */ /* 0x100fe200078e0a0e */
[----:B------:R-:W-:Y:S01]  /*1630*/  ISETP.GT.U32.AND P0, PT, R14, R7, PT ;  /* 0x000000070e00720c */ /* 0x000fe20003f04070 */
[--C-:B------:R-:W-:Y:S01]  /*1640*/  @!P3 IMAD.IADD R17, R17, 0x1, -R14.reuse ;  /* 0x000000011111b824 */ /* 0x100fe200078e0a0e */
[----:B0-----:R-:W-:Y:S01]  /*1650*/  IABS R6, R16 ;  /* 0x0000001000067213 */ /* 0x001fe20000000000 */
[----:B------:R-:W-:Y:S01]  /*1660*/  @!P1 IMAD.IADD R12, R12, 0x1, -R14 ;  /* 0x000000010c0c9824 */ /* 0x000fe200078e0a0e */
[----:B------:R-:W-:-:S02]  /*1670*/  ISETP.GT.U32.AND P3, PT, R14, R15, PT ;  /* 0x0000000f0e00720c */ /* 0x000fc40003f64070 */
[----:B------:R-:W-:Y:S02]  /*1680*/  CS2R R172, SRZ ;  /* 0x0000000000ac7805 */ /* 0x000fe4000001ff00 */
[----:B------:R-:W-:Y:S01]  /*1690*/  ISETP.GE.AND P1, PT, R20, RZ, PT ;  /* 0x000000ff1400720c */ /* 0x000fe20003f26270 */
[--C-:B-1----:R-:W-:Y:S01]  /*16a0*/  IMAD.MOV R11, RZ, RZ, -R5.reuse ;  /* 0x000000ffff0b7224 */ /* 0x102fe200078e0a05 */
[----:B------:R-:W-:Y:S02]  /*16b0*/  ISETP.GE.AND P2, PT, R16, RZ, PT ;  /* 0x000000ff1000720c */ /* 0x000fe40003f46270 */
[----:B------:R-:W-:Y:S02]  /*16c0*/  CS2R R174, SRZ ;  /* 0x0000000000ae7805 */ /* 0x000fe4000001ff00 */
[----:B------:R-:W-:Y:S01]  /*16d0*/  ISETP.GT.U32.AND P4, PT, R14, R17, PT ;  /* 0x000000110e00720c */ /* 0x000fe20003f84070 */
[----:B------:R-:W-:Y:S01]  /*16e0*/  IMAD R9, R11, R26, RZ ;  /* 0x0000001a0b097224 */ /* 0x000fe200078e02ff */
[----:B------:R-:W-:Y:S01]  /*16f0*/  IABS R20, R32 ;  /* 0x0000002000147213 */ /* 0x000fe20000000000 */
[----:B------:R-:W-:Y:S01]  /*1700*/  @!P0 IMAD.IADD R7, R7, 0x1, -R14 ;  /* 0x0000000107078824 */ /* 0x000fe200078e0a0e */
[----:B------:R-:W-:Y:S01]  /*1710*/  CS2R R176, SRZ ;  /* 0x0000000000b07805 */ /* 0x000fe2000001ff00 */
[----:B------:R-:W-:Y:S01]  /*1720*/  IMAD.HI.U32 R9, R5, R9, R4 ;  /* 0x0000000905097227 */ /* 0x000fe200078e0004 */
[----:B------:R-:W-:-:S02]  /*1730*/  CS2R R178, SRZ ;  /* 0x0000000000b27805 */ /* 0x000fc4000001ff00 */
[----:B------:R-:W-:Y:S02]  /*1740*/  CS2R R180, SRZ ;  /* 0x0000000000b47805 */ /* 0x000fe4000001ff00 */
[----:B------:R-:W-:Y:S01]  /*1750*/  CS2R R182, SRZ ;  /* 0x0000000000b67805 */ /* 0x000fe2000001ff00 */
[----:B------:R-:W-:Y:S01]  /*1760*/  @!P3 IMAD.IADD R15, R15, 0x1, -R14 ;  /* 0x000000010f0fb824 */ /* 0x000fe200078e0a0e */
[----:B------:R-:W-:Y:S01]  /*1770*/  ISETP.GE.AND P3, PT, R19, RZ, PT ;  /* 0x000000ff1300720c */ /* 0x000fe20003f66270 */
[----:B------:R-:W-:Y:S01]  /*1780*/  IMAD.MOV.U32 R16, RZ, RZ, R7 ;  /* 0x000000ffff107224 */ /* 0x000fe200078e0007 */
[----:B------:R-:W-:Y:S01]  /*1790*/  CS2R R120, SRZ ;  /* 0x0000000000787805 */ /* 0x000fe2000001ff00 */
[----:B------:R-:W-:Y:S01]  /*17a0*/  IMAD.HI.U32 R4, R9, R10, RZ ;  /* 0x0000000a09047227 */ /* 0x000fe200078e00ff */
[----:B------:R-:W-:Y:S02]  /*17b0*/  CS2R R122, SRZ ;  /* 0x00000000007a7805 */ /* 0x000fe4000001ff00 */
[----:B------:R-:W-:-:S02]  /*17c0*/  CS2R R124, SRZ ;  /* 0x00000000007c7805 */ /* 0x000fc4000001ff00 */
[----:B------:R-:W-:Y:S01]  /*17d0*/  CS2R R126, SRZ ;  /* 0x00000000007e7805 */ /* 0x000fe2000001ff00 */
[----:B------:R-:W-:Y:S01]  /*17e0*/  @!P1 IMAD.MOV R16, RZ, RZ, -R16 ;  /* 0x000000ffff109224 */ /* 0x000fe200078e0a10 */
[----:B------:R-:W-:Y:S01]  /*17f0*/  ISETP.GE.AND P1, PT, R18, RZ, PT ;  /* 0x000000ff1200720c */ /* 0x000fe20003f26270 */
[----:B------:R-:W-:Y:S01]  /*1800*/  IMAD.MOV.U32 R18, RZ, RZ, R12 ;  /* 0x000000ffff127224 */ /* 0x000fe200078e000c */
[----:B------:R-:W-:Y:S01]  /*1810*/  CS2R R128, SRZ ;  /* 0x0000000000807805 */ /* 0x000fe2000001ff00 */
[----:B------:R-:W-:Y:S01]  /*1820*/  IMAD.HI.U32 R5, R9, R6, RZ ;  /* 0x0000000609057227 */ /* 0x000fe200078e00ff */
[----:B------:R-:W-:Y:S02]  /*1830*/  CS2R R130, SRZ ;  /* 0x0000000000827805 */ /* 0x000fe4000001ff00 */
[----:B------:R-:W-:Y:S02]  /*1840*/  CS2R R132, SRZ ;  /* 0x0000000000847805 */ /* 0x000fe4000001ff00 */
[----:B------:R-:W-:Y:S01]  /*1850*/  CS2R R134, SRZ ;  /* 0x0000000000867805 */ /* 0x000fe2000001ff00 */
[----:B------:R-:W-:Y:S01]  /*1860*/  @!P3 IMAD.MOV R18, RZ, RZ, -R18 ;  /* 0x000000ffff12b224 */ /* 0x000fe200078e0a12 */
[----:B------:R-:W-:Y:S01]  /*1870*/  ISETP.GE.AND P3, PT, R21, RZ, PT ;  /* 0x000000ff1500720c */ /* 0x000fe20003f66270 */
[----:B------:R-:W-:Y:S01]  /*1880*/  IMAD.MOV R11, RZ, RZ, -R4 ;  /* 0x000000ffff0b7224 */ /* 0x000fe200078e0a04 */
[----:B------:R-:W-:Y:S01]  /*1890*/  CS2R R136, SRZ ;  /* 0x0000000000887805 */ /* 0x000fe2000001ff00 */
[----:B------:R-:W-:Y:S01]  /*18a0*/  IMAD.MOV R5, RZ, RZ, -R5 ;  /* 0x000000ffff057224 */ /* 0x000fe200078e0a05 */
[----:B------:R-:W-:Y:S01]  /*18b0*/  CS2R R138, SRZ ;  /* 0x00000000008a7805 */ /* 0x000fe2000001ff00 */
[C---:B------:R-:W-:Y:S01]  /*18c0*/  IMAD R10, R26.reuse, R11, R10 ;  /* 0x0000000b1a0a7224 */ /* 0x040fe200078e020a */
[----:B------:R-:W-:Y:S01]  /*18d0*/  CS2R R140, SRZ ;  /* 0x00000000008c7805 */ /* 0x000fe2000001ff00 */
[----:B------:R-:W-:Y:S01]  /*18e0*/  @!P4 IMAD.IADD R17, R17, 0x1, -R14 ;  /* 0x000000011111c824 */ /* 0x000fe200078e0a0e */
[----:B------:R-:W-:Y:S01]  /*18f0*/  CS2R R142, SRZ ;  /* 0x00000000008e7805 */ /* 0x000fe2000001ff00 */
[C---:B------:R-:W-:Y:S01]  /*1900*/  IMAD R11, R26.reuse, R5, R6 ;  /* 0x000000051a0b7224 */ /* 0x040fe200078e0206 */
[----:B------:R-:W-:Y:S01]  /*1910*/  CS2R R144, SRZ ;  /* 0x0000000000907805 */ /* 0x000fe2000001ff00 */
[C---:B------:R-:W-:Y:S01]  /*1920*/  VIADD R4, R27.reuse, 0x34 ;  /* 0x000000341b047836 */ /* 0x040fe20000000000 */
[----:B------:R-:W-:Y:S01]  /*1930*/  CS2R R146, SRZ ;  /* 0x0000000000927805 */ /* 0x000fe2000001ff00 */
[C---:B------:R-:W-:Y:S01]  /*1940*/  VIADD R5, R27.reuse, 0x30 ;  /* 0x000000301b057836 */ /* 0x040fe20000000000 */
[----:B------:R-:W-:Y:S01]  /*1950*/  CS2R R148, SRZ ;  /* 0x0000000000947805 */ /* 0x000fe2000001ff00 */
[----:B------:R-:W-:Y:S01]  /*1960*/  VIADD R6, R27, 0x2c ;  /* 0x0000002c1b067836 */ /* 0x000fe20000000000 */
[----:B------:R-:W-:Y:S01]  /*1970*/  IABS R13, R4 ;  /* 0x00000004000d7213 */ /* 0x000fe20000000000 */
[----:B------:R-:W-:Y:S01]  /*1980*/  @!P3 IMAD.MOV R17, RZ, RZ, -R17 ;  /* 0x000000ffff11b224 */ /* 0x000fe200078e0a11 */
[----:B------:R-:W-:Y:S01]  /*1990*/  ISETP.GT.U32.AND P3, PT, R26, R10, PT ;  /* 0x0000000a1a00720c */ /* 0x000fe20003f64070 */
[----:B------:R-:W-:Y:S01]  /*19a0*/  IMAD.HI.U32 R7, R9, R20, RZ ;  /* 0x0000001409077227 */ /* 0x000fe200078e00ff */
[----:B------:R-:W-:-:S02]  /*19b0*/  IABS R14, R5 ;  /* 0x00000005000e7213 */ /* 0x000fc40000000000 */
[----:B------:R-:W-:Y:S02]  /*19c0*/  CS2R R150, SRZ ;  /* 0x0000000000967805 */ /* 0x000fe4000001ff00 */
[----:B------:R-:W-:Y:S01]  /*19d0*/  IABS R19, R6 ;  /* 0x0000000600137213 */ /* 0x000fe20000000000 */
[----:B------:R-:W-:Y:S01]  /*19e0*/  IMAD.MOV R7, RZ, RZ, -R7 ;  /* 0x000000ffff077224 */ /* 0x000fe200078e0a07 */
[----:B------:R-:W-:Y:S01]  /*19f0*/  ISETP.GE.AND P4, PT, R4, RZ, PT ;  /* 0x000000ff0400720c */ /* 0x000fe20003f86270 */
[----:B------:R-:W-:Y:S01]  /*1a00*/  IMAD.HI.U32 R4, R9, R13, RZ ;  /* 0x0000000d09047227 */ /* 0x000fe200078e00ff */
[----:B------:R-:W-:Y:S02]  /*1a10*/  ISETP.GE.AND P5, PT, R5, RZ, PT ;  /* 0x000000ff0500720c */ /* 0x000fe40003fa6270 */
[----:B------:R-:W-:Y:S02]  /*1a20*/  CS2R R88, SRZ ;  /* 0x0000000000587805 */ /* 0x000fe4000001ff00 */
[----:B------:R-:W-:Y:S01]  /*1a30*/  ISETP.GE.AND P0, PT, R6, RZ, PT ;  /* 0x000000ff0600720c */ /* 0x000fe20003f06270 */
        /* <DEDUP_REMOVED lines=8> */
[----:B------:R-:W-:Y:S01]  /*1ac0*/  IMAD.MOV R4, RZ, RZ, -R4 ;  /* 0x000000ffff047224 */ /* 0x000fe200078e0a04 */
[----:B------:R-:W-:Y:S01]  /*1ad0*/  CS2R R102, SRZ ;  /* 0x0000000000667805 */ /* 0x000fe2000001ff00 */
[----:B------:R-:W-:Y:S01]  /*1ae0*/  IMAD.MOV R5, RZ, RZ, -R5 ;  /* 0x000000ffff057224 */ /* 0x000fe200078e0a05 */
[----:B------:R-:W-:Y:S01]  /*1af0*/  CS2R R104, SRZ ;  /* 0x0000000000687805 */ /* 0x000fe2000001ff00 */
[----:B------:R-:W-:Y:S01]  /*1b00*/  IMAD.MOV R6, RZ, RZ, -R6 ;  /* 0x000000ffff067224 */ /* 0x000fe200078e0a06 */
[----:B------:R-:W-:Y:S01]  /*1b10*/  CS2R R106, SRZ ;  /* 0x00000000006a7805 */ /* 0x000fe2000001ff00 */
[----:B------:R-:W-:Y:S01]  /*1b20*/  @!P3 IMAD.IADD R10, R10, 0x1, -R26 ;  /* 0x000000010a0ab824 */ /* 0x000fe200078e0a1a */
[----:B------:R-:W-:Y:S01]  /*1b30*/  CS2R R108, SRZ ;  /* 0x00000000006c7805 */ /* 0x000fe2000001ff00 */
[C---:B------:R-:W-:Y:S01]  /*1b40*/  IMAD R12, R26.reuse, R4, R13 ;  /* 0x000000041a0c7224 */ /* 0x040fe200078e020d */
[----:B------:R-:W-:Y:S01]  /*1b50*/  CS2R R110, SRZ ;  /* 0x00000000006e7805 */ /* 0x000fe2000001ff00 */
[C---:B------:R-:W-:Y:S01]  /*1b60*/  IMAD R13, R26.reuse, R5, R14 ;  /* 0x000000051a0d7224 */ /* 0x040fe200078e020e */
[C---:B------:R-:W-:Y:S01]  /*1b70*/  ISETP.GT.U32.AND P3, PT, R26.reuse, R10, PT ;  /* 0x0000000a1a00720c */ /* 0x040fe20003f64070 */
[C---:B------:R-:W-:Y:S01]  /*1b80*/  IMAD R14, R26.reuse, R6, R19 ;  /* 0x000000061a0e7224 */ /* 0x040fe200078e0213 */
[----:B------:R-:W-:Y:S01]  /*1b90*/  CS2R R112, SRZ ;  /* 0x0000000000707805 */ /* 0x000fe2000001ff00 */
[----:B------:R-:W-:Y:S01]  /*1ba0*/  IMAD.MOV.U32 R6, RZ, RZ, R15 ;  /* 0x000000ffff067224 */ /* 0x000fe200078e000f */
[----:B------:R-:W-:Y:S01]  /*1bb0*/  CS2R R114, SRZ ;  /* 0x0000000000727805 */ /* 0x000fe2000001ff00 */
[----:B------:R-:W-:Y:S01]  /*1bc0*/  IMAD R15, R26, R7, R20 ;  /* 0x000000071a0f7224 */ /* 0x000fe200078e0214 */
[----:B------:R-:W-:Y:S01]  /*1bd0*/  LOP3.LUT R7, RZ, R2, RZ, 0x33, !PT ;  /* 0x00000002ff077212 */ /* 0x000fe200078e33ff */
[----:B------:R-:W-:Y:S01]  /*1be0*/  @!P1 IMAD.MOV R6, RZ, RZ, -R6 ;  /* 0x000000ffff069224 */ /* 0x000fe200078e0a06 */
[----:B------:R-:W-:Y:S01]  /*1bf0*/  ISETP.NE.AND P1, PT, R2, RZ, PT ;  /* 0x000000ff0200720c */ /* 0x000fe20003f25270 */
[----:B------:R-:W-:Y:S01]  /*1c00*/  IMAD.HI.U32 R19, R9, R25, RZ ;  /* 0x0000001909137227 */ /* 0x000fe200078e00ff */
[----:B------:R-:W-:-:S02]  /*1c10*/  IABS R2, R33 ;  /* 0x0000002100027213 */ /* 0x000fc40000000000 */
[----:B------:R-:W-:Y:S02]  /*1c20*/  CS2R R116, SRZ ;  /* 0x0000000000747805 */ /* 0x000fe4000001ff00 */
[C---:B------:R-:W-:Y:S01]  /*1c30*/  SEL R4, R7.reuse, R16, !P1 ;  /* 0x0000001007047207 */ /* 0x040fe20004800000 */
[----:B------:R-:W-:Y:S01]  /*1c40*/  @!P3 IMAD.IADD R10, R10, 0x1, -R26 ;  /* 0x000000010a0ab824 */ /* 0x000fe200078e0a1a */
[C---:B------:R-:W-:Y:S01]  /*1c50*/  SEL R5, R7.reuse, R18, !P1 ;  /* 0x0000001207057207 */ /* 0x040fe20004800000 */
[----:B------:R-:W-:Y:S01]  /*1c60*/  IMAD.MOV.U32 R16, RZ, RZ, R2 ;  /* 0x000000ffff107224 */ /* 0x000fe200078e0002 */
[C---:B------:R-:W-:Y:S01]  /*1c70*/  SEL R6, R7.reuse, R6, !P1 ;  /* 0x0000000607067207 */ /* 0x040fe20004800000 */
[----:B------:R-:W-:Y:S01]  /*1c80*/  @!P6 IMAD.MOV R10, RZ, RZ, -R10 ;  /* 0x000000ffff0ae224 */ /* 0x000fe200078e0a0a */
[----:B------:R-:W-:Y:S01]  /*1c90*/  SEL R7, R7, R17, !P1 ;  /* 0x0000001107077207 */ /* 0x000fe20004800000 */
[----:B------:R-:W-:Y:S01]  /*1ca0*/  IMAD.HI.U32 R2, R9, R16, RZ ;  /* 0x0000001009027227 */ /* 0x000fe200078e00ff */
[----:B------:R-:W-:-:S02]  /*1cb0*/  ISETP.GT.U32.AND P1, PT, R26, R11, PT ;  /* 0x0000000b1a00720c */ /* 0x000fc40003f24070 */
[----:B------:R-:W-:Y:S02]  /*1cc0*/  CS2R R118, SRZ ;  /* 0x0000000000767805 */ /* 0x000fe4000001ff00 */
[C---:B------:R-:W-:Y:S01]  /*1cd0*/  ISETP.GT.U32.AND P3, PT, R26.reuse, R12, PT ;  /* 0x0000000c1a00720c */ /* 0x040fe20003f64070 */
[----:B------:R-:W-:Y:S01]  /*1ce0*/  IMAD.MOV R17, RZ, RZ, -R2 ;  /* 0x000000ffff117224 */ /* 0x000fe200078e0a02 */
[C---:B------:R-:W-:Y:S01]  /*1cf0*/  ISETP.GT.U32.AND P6, PT, R26.reuse, R13, PT ;  /* 0x0000000d1a00720c */ /* 0x040fe20003fc4070 */
[C---:B------:R-:W-:Y:S01]  /*1d00*/  IMAD.HI.U32 R18, R9.reuse, R24, RZ ;  /* 0x0000001809127227 */ /* 0x040fe200078e00ff */
[----:B------:R-:W-:Y:S02]  /*1d10*/  IABS R20, R34 ;  /* 0x0000002200147213 */ /* 0x000fe40000000000 */
[----:B------:R-:W-:Y:S02]  /*1d20*/  CS2R R56, SRZ ;  /* 0x0000000000387805 */ /* 0x000fe4000001ff00 */
[----:B------:R-:W-:Y:S01]  /*1d30*/  CS2R R58, SRZ ;  /* 0x00000000003a7805 */ /* 0x000fe2000001ff00 */
[----:B------:R-:W-:Y:S01]  /*1d40*/  IMAD R16, R26, R17, R16 ;  /* 0x000000111a107224 */ /* 0x000fe200078e0210 */
[----:B------:R-:W-:Y:S01]  /*1d50*/  CS2R R60, SRZ ;  /* 0x00000000003c7805 */ /* 0x000fe2000001ff00 */
[----:B------:R-:W-:Y:S01]  /*1d60*/  IMAD.HI.U32 R2, R9, R20, RZ ;  /* 0x0000001409027227 */ /* 0x000fe200078e00ff */
[----:B------:R-:W-:-:S02]  /*1d70*/  CS2R R62, SRZ ;  /* 0x00000000003e7805 */ /* 0x000fc4000001ff00 */
[----:B------:R-:W-:Y:S02]  /*1d80*/  CS2R R64, SRZ ;  /* 0x0000000000407805 */ /* 0x000fe4000001ff00 */
[----:B------:R-:W-:Y:S01]  /*1d90*/  CS2R R66, SRZ ;  /* 0x0000000000427805 */ /* 0x000fe2000001ff00 */
[--C-:B------:R-:W-:Y:S01]  /*1da0*/  @!P1 IMAD.IADD R11, R11, 0x1, -R26.reuse ;  /* 0x000000010b0b9824 */ /* 0x100fe200078e0a1a */
[----:B------:R-:W-:Y:S01]  /*1db0*/  CS2R R68, SRZ ;  /* 0x0000000000447805 */ /* 0x000fe2000001ff00 */
[--C-:B------:R-:W-:Y:S01]  /*1dc0*/  @!P3 IMAD.IADD R12, R12, 0x1, -R26.reuse ;  /* 0x000000010c0cb824 */ /* 0x100fe200078e0a1a */
[C---:B------:R-:W-:Y:S01]  /*1dd0*/  ISETP.GT.U32.AND P3, PT, R26.reuse, R14, PT ;  /* 0x0000000e1a00720c */ /* 0x040fe20003f64070 */
[----:B------:R-:W-:Y:S01]  /*1de0*/  @!P6 IMAD.IADD R13, R13, 0x1, -R26 ;  /* 0x000000010d0de824 */ /* 0x000fe200078e0a1a */
[C---:B------:R-:W-:Y:S01]  /*1df0*/  ISETP.GT.U32.AND P1, PT, R26.reuse, R11, PT ;  /* 0x0000000b1a00720c */ /* 0x040fe20003f24070 */
[----:B------:R-:W-:Y:S01]  /*1e00*/  IMAD.HI.U32 R17, R9, R22, RZ ;  /* 0x0000001609117227 */ /* 0x000fe200078e00ff */
[----:B------:R-:W-:-:S02]  /*1e10*/  ISETP.GT.U32.AND P6, PT, R26, R12, PT ;  /* 0x0000000c1a00720c */ /* 0x000fc40003fc4070 */
[----:B------:R-:W-:Y:S02]  /*1e20*/  CS2R R70, SRZ ;  /* 0x0000000000467805 */ /* 0x000fe4000001ff00 */
[----:B------:R-:W-:Y:S01]  /*1e30*/  CS2R R72, SRZ ;  /* 0x0000000000487805 */ /* 0x000fe2000001ff00 */
[----:B------:R-:W-:Y:S01]  /*1e40*/  IMAD.MOV R21, RZ, RZ, -R2 ;  /* 0x000000ffff157224 */ /* 0x000fe200078e0a02 */
[----:B------:R-:W-:Y:S01]  /*1e50*/  CS2R R74, SRZ ;  /* 0x00000000004a7805 */ /* 0x000fe2000001ff00 */
[----:B------:R-:W-:Y:S01]  /*1e60*/  IMAD.MOV R23, RZ, RZ, -R17 ;  /* 0x000000ffff177224 */ /* 0x000fe200078e0a11 */
[----:B------:R-:W-:Y:S01]  /*1e70*/  CS2R R76, SRZ ;  /* 0x00000000004c7805 */ /* 0x000fe2000001ff00 */
[----:B------:R-:W-:Y:S01]  /*1e80*/  IMAD R17, R26, R21, R20 ;  /* 0x000000151a117224 */ /* 0x000fe200078e0214 */
[----:B------:R-:W-:Y:S01]  /*1e90*/  CS2R R78, SRZ ;  /* 0x00000000004e7805 */ /* 0x000fe2000001ff00 */
[--C-:B------:R-:W-:Y:S01]  /*1ea0*/  @!P3 IMAD.IADD R14, R14, 0x1, -R26.reuse ;  /* 0x000000010e0eb824 */ /* 0x100fe200078e0a1a */
[----:B------:R-:W-:Y:S01]  /*1eb0*/  CS2R R80, SRZ ;  /* 0x0000000000507805 */ /* 0x000fe2000001ff00 */
[--C-:B------:R-:W-:Y:S01]  /*1ec0*/  @!P1 IMAD.IADD R11, R11, 0x1, -R26.reuse ;  /* 0x000000010b0b9824 */ /* 0x100fe200078e0a1a */
[----:B------:R-:W-:Y:S01]  /*1ed0*/  ISETP.GE.AND P1, PT, R27, RZ, PT ;  /* 0x000000ff1b00720c */ /* 0x000fe20003f26270 */
[----:B------:R-:W-:Y:S01]  /*1ee0*/  @!P6 IMAD.IADD R12, R12, 0x1, -R26 ;  /* 0x000000010c0ce824 */ /* 0x000fe200078e0a1a */
[C---:B------:R-:W-:Y:S01]  /*1ef0*/  ISETP.GT.U32.AND P3, PT, R26.reuse, R14, PT ;  /* 0x0000000e1a00720c */ /* 0x040fe20003f64070 */
[----:B------:R-:W-:Y:S01]  /*1f00*/  @!P2 IMAD.MOV R11, RZ, RZ, -R11 ;  /* 0x000000ffff0ba224 */ /* 0x000fe200078e0a0b */
[C---:B------:R-:W-:Y:S01]  /*1f10*/  ISETP.GT.U32.AND P2, PT, R26.reuse, R13, PT ;  /* 0x0000000d1a00720c */ /* 0x040fe20003f44070 */
[----:B------:R-:W-:Y:S01]  /*1f20*/  IMAD.MOV R21, RZ, RZ, -R18 ;  /* 0x000000ffff157224 */ /* 0x000fe200078e0a12 */
[C---:B------:R-:W-:Y:S01]  /*1f30*/  ISETP.GT.U32.AND P6, PT, R26.reuse, R15, PT ;  /* 0x0000000f1a00720c */ /* 0x040fe20003fc4070 */
[C---:B------:R-:W-:Y:S01]  /*1f40*/  IMAD R18, R26.reuse, R23, R22 ;  /* 0x000000171a127224 */ /* 0x040fe200078e0216 */
[----:B------:R-:W-:Y:S01]  /*1f50*/  IABS R23, R38 ;  /* 0x0000002600177213 */ /* 0x000fe20000000000 */
[----:B------:R-:W-:Y:S01]  /*1f60*/  IMAD.MOV R20, RZ, RZ, -R19 ;  /* 0x000000ffff147224 */ /* 0x000fe200078e0a13 */
[----:B------:R-:W-:Y:S01]  /*1f70*/  CS2R R82, SRZ ;  /* 0x0000000000527805 */ /* 0x000fe2000001ff00 */
[C---:B------:R-:W-:Y:S01]  /*1f80*/  IMAD R19, R26.reuse, R21, R24 ;  /* 0x000000151a137224 */ /* 0x040fe200078e0218 */
[----:B------:R-:W-:Y:S01]  /*1f90*/  CS2R R84, SRZ ;  /* 0x0000000000547805 */ /* 0x000fe2000001ff00 */
[----:B------:R-:W-:Y:S01]  /*1fa0*/  IMAD R20, R26, R20, R25 ;  /* 0x000000141a147224 */ /* 0x000fe200078e0219 */
[----:B------:R-:W-:Y:S01]  /*1fb0*/  IABS R25, R39 ;  /* 0x0000002700197213 */ /* 0x000fe20000000000 */
[--C-:B------:R-:W-:Y:S01]  /*1fc0*/  @!P3 IMAD.IADD R14, R14, 0x1, -R26.reuse ;  /* 0x000000010e0eb824 */ /* 0x100fe200078e0a1a */
[C---:B------:R-:W-:Y:S01]  /*1fd0*/  ISETP.GT.U32.AND P3, PT, R26.reuse, R17, PT ;  /* 0x000000111a00720c */ /* 0x040fe20003f64070 */
[--C-:B------:R-:W-:Y:S01]  /*1fe0*/  @!P2 IMAD.IADD R13, R13, 0x1, -R26.reuse ;  /* 0x000000010d0da824 */ /* 0x100fe200078e0a1a */
[C---:B------:R-:W-:Y:S01]  /*1ff0*/  ISETP.GT.U32.AND P2, PT, R26.reuse, R16, PT ;  /* 0x000000101a00720c */ /* 0x040fe20003f44070 */
[----:B------:R-:W-:Y:S01]  /*2000*/  @!P6 IMAD.IADD R15, R15, 0x1, -R26 ;  /* 0x000000010f0fe824 */ /* 0x000fe200078e0a1a */
[C---:B------:R-:W-:Y:S01]  /*2010*/  ISETP.GT.U32.AND P6, PT, R26.reuse, R18, PT ;  /* 0x000000121a00720c */ /* 0x040fe20003fc4070 */
[----:B------:R-:W-:Y:S01]  /*2020*/  @!P4 IMAD.MOV R12, RZ, RZ, -R12 ;  /* 0x000000ffff0cc224 */ /* 0x000fe200078e0a0c */
[----:B------:R-:W-:Y:S01]  /*2030*/  CS2R R86, SRZ ;  /* 0x0000000000567805 */ /* 0x000fe2000001ff00 */
[----:B------:R-:W-:Y:S01]  /*2040*/  @!P5 IMAD.MOV R13, RZ, RZ, -R13 ;  /* 0x000000ffff0dd224 */ /* 0x000fe200078e0a0d */
[----:B------:R-:W-:Y:S01]  /*2050*/  ISETP.GT.U32.AND P4, PT, R26, R15, PT ;  /* 0x0000000f1a00720c */ /* 0x000fe20003f84070 */
[----:B------:R-:W-:Y:S01]  /*2060*/  IMAD.HI.U32 R2, R9, R23, RZ ;  /* 0x0000001709027227 */ /* 0x000fe200078e00ff */
[----:B------:R-:W-:-:S03]  /*2070*/  USHF.R.S32.HI UR40, URZ, 0x1f, UR13 ;  /* 0x0000001f3f287899 */ /* 0x000fc6000801140d */
[--C-:B------:R-:W-:Y:S01]  /*2080*/  @!P3 IMAD.IADD R17, R17, 0x1, -R26.reuse ;  /* 0x000000011111b824 */ /* 0x100fe200078e0a1a */
[----:B------:R-:W-:Y:S01]  /*2090*/  ISETP.GT.U32.AND P3, PT, R26, R20, PT ;  /* 0x000000141a00720c */ /* 0x000fe20003f64070 */
[----:B------:R-:W-:Y:S01]  /*20a0*/  @!P2 IMAD.IADD R16, R16, 0x1, -R26 ;  /* 0x000000011010a824 */ /* 0x000fe200078e0a1a */
[C---:B------:R-:W-:Y:S01]  /*20b0*/  ISETP.GT.U32.AND P2, PT, R26.reuse, R19, PT ;  /* 0x000000131a00720c */ /* 0x040fe20003f44070 */
[----:B------:R-:W-:Y:S01]  /*20c0*/  IMAD.HI.U32 R22, R9, R28, RZ ;  /* 0x0000001c09167227 */ /* 0x000fe200078e00ff */
[----:B------:R-:W-:-:S03]  /*20d0*/  ISETP.GT.U32.AND P5, PT, R26, R17, PT ;  /* 0x000000111a00720c */ /* 0x000fc60003fa4070 */
[----:B------:R-:W-:-:S04]  /*20e0*/  IMAD.HI.U32 R21, R9, R25, RZ ;  /* 0x0000001909157227 */ /* 0x000fc800078e00ff */
[----:B------:R-:W-:Y:S02]  /*20f0*/  IMAD.MOV R2, RZ, RZ, -R2 ;  /* 0x000000ffff027224 */ /* 0x000fe400078e0a02 */
[----:B------:R-:W-:Y:S01]  /*2100*/  @!P6 IMAD.IADD R18, R18, 0x1, -R26 ;  /* 0x000000011212e824 */ /* 0x000fe200078e0a1a */
[C---:B------:R-:W-:Y:S01]  /*2110*/  ISETP.GT.U32.AND P6, PT, R26.reuse, R16, PT ;  /* 0x000000101a00720c */ /* 0x040fe20003fc4070 */
[----:B------:R-:W-:Y:S02]  /*2120*/  IMAD.MOV R29, RZ, RZ, -R22 ;  /* 0x000000ffff1d7224 */ /* 0x000fe400078e0a16 */
[----:B------:R-:W-:Y:S02]  /*2130*/  IMAD.MOV R27, RZ, RZ, -R21 ;  /* 0x000000ffff1b7224 */ /* 0x000fe400078e0a15 */
[C---:B------:R-:W-:Y:S02]  /*2140*/  IMAD R21, R26.reuse, R2, R23 ;  /* 0x000000021a157224 */ /* 0x040fe400078e0217 */
[----:B------:R-:W-:-:S02]  /*2150*/  IMAD R23, R26, R29, R28 ;  /* 0x0000001d1a177224 */ /* 0x000fc400078e021c */
[--C-:B------:R-:W-:Y:S01]  /*2160*/  @!P2 IMAD.IADD R19, R19, 0x1, -R26.reuse ;  /* 0x000000011313a824 */ /* 0x100fe200078e0a1a */
[----:B------:R-:W-:Y:S01]  /*2170*/  ISETP.GT.U32.AND P2, PT, R26, R18, PT ;  /* 0x000000121a00720c */ /* 0x000fe20003f44070 */
[----:B------:R-:W-:Y:S02]  /*2180*/  @!P3 IMAD.IADD R20, R20, 0x1, -R26 ;  /* 0x000000011414b824 */ /* 0x000fe400078e0a1a */
[----:B------:R-:W-:Y:S01]  /*2190*/  IMAD.HI.U32 R24, R9, R30, RZ ;  /* 0x0000001e09187227 */ /* 0x000fe200078e00ff */
[----:B------:R-:W-:-:S03]  /*21a0*/  ISETP.GT.U32.AND P3, PT, R26, R19, PT ;  /* 0x000000131a00720c */ /* 0x000fc60003f64070 */
[----:B------:R-:W-:Y:S01]  /*21b0*/  @!P0 IMAD.MOV R14, RZ, RZ, -R14 ;  /* 0x000000ffff0e8224 */ /* 0x000fe200078e0a0e */
[C---:B------:R-:W-:Y:S01]  /*21c0*/  ISETP.GT.U32.AND P0, PT, R26.reuse, R20, PT ;  /* 0x000000141a00720c */ /* 0x040fe20003f04070 */
[--C-:B------:R-:W-:Y:S01]  /*21d0*/  @!P4 IMAD.IADD R15, R15, 0x1, -R26.reuse ;  /* 0x000000010f0fc824 */ /* 0x100fe200078e0a1a */
[C---:B------:R-:W-:Y:S01]  /*21e0*/  ISETP.GT.U32.AND P4, PT, R26.reuse, R21, PT ;  /* 0x000000151a00720c */ /* 0x040fe20003f84070 */
[----:B------:R-:W-:Y:S01]  /*21f0*/  @!P5 IMAD.IADD R17, R17, 0x1, -R26 ;  /* 0x000000011111d824 */ /* 0x000fe200078e0a1a */
[C---:B------:R-:W-:Y:S01]  /*2200*/  ISETP.GT.U32.AND P5, PT, R26.reuse, R23, PT ;  /* 0x000000171a00720c */ /* 0x040fe20003fa4070 */
[----:B------:R-:W-:Y:S02]  /*2210*/  IMAD R22, R26, R27, R25 ;  /* 0x0000001b1a167224 */ /* 0x000fe400078e0219 */
[----:B------:R-:W-:-:S04]  /*2220*/  IMAD.HI.U32 R9, R9, R31, RZ ;  /* 0x0000001f09097227 */ /* 0x000fc800078e00ff */
[----:B------:R-:W-:Y:S02]  /*2230*/  IMAD.MOV R25, RZ, RZ, -R24 ;  /* 0x000000ffff197224 */ /* 0x000fe400078e0a18 */
[----:B------:R-:W-:Y:S01]  /*2240*/  @!P6 IMAD.IADD R16, R16, 0x1, -R26 ;  /* 0x000000011010e824 */ /* 0x000fe200078e0a1a */
[C---:B------:R-:W-:Y:S01]  /*2250*/  ISETP.GT.U32.AND P6, PT, R26.reuse, R22, PT ;  /* 0x000000161a00720c */ /* 0x040fe20003fc4070 */
[----:B------:R-:W-:Y:S02]  /*2260*/  IMAD.MOV R9, RZ, RZ, -R9 ;  /* 0x000000ffff097224 */ /* 0x000fe400078e0a09 */
[C---:B------:R-:W-:Y:S02]  /*2270*/  IMAD R24, R26.reuse, R25, R30 ;  /* 0x000000191a187224 */ /* 0x040fe400078e021e */
[----:B------:R-:W-:Y:S01]  /*2280*/  IMAD R25, R26, R9, R31 ;  /* 0x000000091a197224 */ /* 0x000fe200078e021f */
[----:B------:R-:W-:Y:S01]  /*2290*/  SHF.R.S32.HI R9, RZ, 0x1f, R0 ;  /* 0x0000001fff097819 */ /* 0x000fe20000011400 */
[--C-:B------:R-:W-:Y:S01]  /*22a0*/  @!P2 IMAD.IADD R18, R18, 0x1, -R26.reuse ;  /* 0x000000011212a824 */ /* 0x100fe200078e0a1a */
[C---:B------:R-:W-:Y:S01]  /*22b0*/  ISETP.GT.U32.AND P2, PT, R26.reuse, R24, PT ;  /* 0x000000181a00720c */ /* 0x040fe20003f44070 */
[--C-:B------:R-:W-:Y:S01]  /*22c0*/  @!P3 IMAD.IADD R19, R19, 0x1, -R26.reuse ;  /* 0x000000011313b824 */ /* 0x100fe200078e0a1a */
[----:B------:R-:W-:Y:S01]  /*22d0*/  ISETP.GT.U32.AND P3, PT, R26, R25, PT ;  /* 0x000000191a00720c */ /* 0x000fe20003f64070 */
[--C-:B------:R-:W-:Y:S01]  /*22e0*/  @!P0 IMAD.IADD R20, R20, 0x1, -R26.reuse ;  /* 0x0000000114148824 */ /* 0x100fe200078e0a1a */
[----:B------:R-:W-:Y:S01]  /*22f0*/  ISETP.GE.AND P0, PT, R32, RZ, PT ;  /* 0x000000ff2000720c */ /* 0x000fe20003f06270 */
[--C-:B------:R-:W-:Y:S01]  /*2300*/  @!P4 IMAD.IADD R21, R21, 0x1, -R26.reuse ;  /* 0x000000011515c824 */ /* 0x100fe200078e0a1a */
[----:B------:R-:W-:Y:S01]  /*2310*/  ISETP.GE.AND P4, PT, R33, RZ, PT ;  /* 0x000000ff2100720c */ /* 0x000fe20003f86270 */
[--C-:B------:R-:W-:Y:S01]  /*2320*/  @!P5 IMAD.IADD R23, R23, 0x1, -R26.reuse ;  /* 0x000000011717d824 */ /* 0x100fe200078e0a1a */
[----:B------:R-:W-:Y:S01]  /*2330*/  ISETP.GE.AND P5, PT, R35, RZ, PT ;  /* 0x000000ff2300720c */ /* 0x000fe20003fa6270 */
[--C-:B------:R-:W-:Y:S01]  /*2340*/  @!P6 IMAD.IADD R22, R22, 0x1, -R26.reuse ;  /* 0x000000011616e824 */ /* 0x100fe200078e0a1a */
[----:B------:R-:W-:Y:S01]  /*2350*/  ISETP.GE.AND P6, PT, R34, RZ, PT ;  /* 0x000000ff2200720c */ /* 0x000fe20003fc6270 */
[----:B------:R-:W-:Y:S01]  /*2360*/  IMAD R55, R6, UR9, RZ ;  /* 0x0000000906377c24 */ /* 0x000fe2000f8e02ff */
[----:B------:R-:W-:Y:S01]  /*2370*/  LEA.HI R2, R9, R0, RZ, 0x5 ;  /* 0x0000000009027211 */ /* 0x000fe200078f28ff */
[--C-:B------:R-:W-:Y:S01]  /*2380*/  @!P2 IMAD.IADD R24, R24, 0x1, -R26.reuse ;  /* 0x000000011818a824 */ /* 0x100fe200078e0a1a */
[----:B------:R-:W-:Y:S01]  /*2390*/  ISETP.GE.AND P2, PT, R36, RZ, PT ;  /* 0x000000ff2400720c */ /* 0x000fe20003f46270 */
[----:B------:R-:W-:Y:S01]  /*23a0*/  @!P3 IMAD.IADD R25, R25, 0x1, -R26 ;  /* 0x000000011919b824 */ /* 0x000fe200078e0a1a */
[C---:B------:R-:W-:Y:S01]  /*23b0*/  ISETP.GT.U32.AND P3, PT, R26.reuse, R22, PT ;  /* 0x000000161a00720c */ /* 0x040fe20003f64070 */
[----:B------:R-:W-:Y:S01]  /*23c0*/  @!P0 IMAD.MOV R15, RZ, RZ, -R15 ;  /* 0x000000ffff0f8224 */ /* 0x000fe200078e0a0f */
[C---:B------:R-:W-:Y:S01]  /*23d0*/  ISETP.GT.U32.AND P0, PT, R26.reuse, R21, PT ;  /* 0x000000151a00720c */ /* 0x040fe20003f04070 */
[----:B------:R-:W-:Y:S01]  /*23e0*/  @!P4 IMAD.MOV R16, RZ, RZ, -R16 ;  /* 0x000000ffff10c224 */ /* 0x000fe200078e0a10 */
[C---:B------:R-:W-:Y:S01]  /*23f0*/  ISETP.GT.U32.AND P4, PT, R26.reuse, R23, PT ;  /* 0x000000171a00720c */ /* 0x040fe20003f84070 */
[----:B------:R-:W-:Y:S01]  /*2400*/  @!P5 IMAD.MOV R18, RZ, RZ, -R18 ;  /* 0x000000ffff12d224 */ /* 0x000fe200078e0a12 */
[C---:B------:R-:W-:Y:S01]  /*2410*/  ISETP.GT.U32.AND P5, PT, R26.reuse, R24, PT ;  /* 0x000000181a00720c */ /* 0x040fe20003fa4070 */
[----:B------:R-:W-:Y:S01]  /*2420*/  @!P6 IMAD.MOV R17, RZ, RZ, -R17 ;  /* 0x000000ffff11e224 */ /* 0x000fe200078e0a11 */
[----:B------:R-:W-:-:S02]  /*2430*/  ISETP.GT.U32.AND P6, PT, R26, R25, PT ;  /* 0x000000191a00720c */ /* 0x000fc40003fc4070 */
[----:B------:R-:W-:Y:S01]  /*2440*/  SHF.R.S32.HI R0, RZ, 0x2, R8 ;  /* 0x00000002ff007819 */ /* 0x000fe20000011408 */
[----:B------:R-:W-:Y:S01]  /*2450*/  @!P2 IMAD.MOV R19, RZ, RZ, -R19 ;  /* 0x000000ffff13a224 */ /* 0x000fe200078e0a13 */
[----:B------:R-:W-:Y:S01]  /*2460*/  ISETP.GE.AND P2, PT, R37, RZ, PT ;  /* 0x000000ff2500720c */ /* 0x000fe20003f46270 */
        /* <DEDUP_REMOVED lines=8> */
[----:B------:R-:W-:Y:S01]  /*24f0*/  @!P6 IMAD.IADD R25, R25, 0x1, -R26 ;  /* 0x000000011919e824 */ /* 0x000fe200078e0a1a */
[----:B------:R-:W-:-:S02]  /*2500*/  ISETP.NE.AND P6, PT, R3, RZ, PT ;  /* 0x000000ff0300720c */ /* 0x000fc40003fc5270 */
[----:B------:R-:W-:Y:S01]  /*2510*/  LOP3.LUT R3, RZ, R3, RZ, 0x33, !PT ;  /* 0x00000003ff037212 */ /* 0x000fe200078e33ff */
[----:B------:R-:W-:Y:S01]  /*2520*/  @!P2 IMAD.MOV R20, RZ, RZ, -R20 ;  /* 0x000000ffff14a224 */ /* 0x000fe200078e0a14 */
[----:B------:R-:W-:Y:S01]  /*2530*/  SGXT R0, R0, 0x1 ;  /* 0x000000010000781a */ /* 0x000fe20000000200 */
[----:B------:R-:W-:Y:S01]  /*2540*/  @!P3 IMAD.MOV R22, RZ, RZ, -R22 ;  /* 0x000000ffff16b224 */ /* 0x000fe200078e0a16 */
[C---:B------:R-:W-:Y:S01]  /*2550*/  SEL R10, R3.reuse, R10, !P6 ;  /* 0x0000000a030a7207 */ /* 0x040fe20007000000 */
[----:B------:R-:W-:Y:S01]  /*2560*/  @!P0 IMAD.MOV R21, RZ, RZ, -R21 ;  /* 0x000000ffff158224 */ /* 0x000fe200078e0a15 */
[C---:B------:R-:W-:Y:S01]  /*2570*/  SEL R11, R3.reuse, R11, !P6 ;  /* 0x0000000b030b7207 */ /* 0x040fe20007000000 */
[----:B------:R-:W-:Y:S01]  /*2580*/  @!P4 IMAD.MOV R23, RZ, RZ, -R23 ;  /* 0x000000ffff17c224 */ /* 0x000fe200078e0a17 */
[----:B------:R-:W-:Y:S01]  /*2590*/  LOP3.LUT R9, R0, 0x90, RZ, 0xc0, !PT ;  /* 0x0000009000097812 */ /* 0x000fe200078ec0ff */
[----:B------:R-:W-:Y:S01]  /*25a0*/  @!P5 IMAD.MOV R24, RZ, RZ, -R24 ;  /* 0x000000ffff18d224 */ /* 0x000fe200078e0a18 */
[C---:B------:R-:W-:Y:S01]  /*25b0*/  SEL R12, R3.reuse, R12, !P6 ;  /* 0x0000000c030c7207 */ /* 0x040fe20007000000 */
[----:B------:R-:W-:Y:S01]  /*25c0*/  @!P1 IMAD.MOV R25, RZ, RZ, -R25 ;  /* 0x000000ffff199224 */ /* 0x000fe200078e0a19 */
[C---:B------:R-:W-:Y:S01]  /*25d0*/  SEL R13, R3.reuse, R13, !P6 ;  /* 0x0000000d030d7207 */ /* 0x040fe20007000000 */
[----:B------:R-:W-:Y:S01]  /*25e0*/  IMAD R10, R10, UR4, RZ ;  /* 0x000000040a0a7c24 */ /* 0x000fe2000f8e02ff */
[----:B------:R-:W-:Y:S01]  /*25f0*/  SEL R14, R3, R14, !P6 ;  /* 0x0000000e030e7207 */ /* 0x000fe20007000000 */
[----:B------:R-:W-:Y:S01]  /*2600*/  IMAD R11, R11, UR4, RZ ;  /* 0x000000040b0b7c24 */ /* 0x000fe2000f8e02ff */
        /* <DEDUP_REMOVED lines=20> */
[----:B------:R-:W-:Y:S01]  /*2750*/  LOP3.LUT R250, R9, 0xf60, R250, 0xf8, !PT ;  /* 0x00000f6009fa7812 */ /* 0x000fe200078ef8fa */
[----:B------:R-:W-:Y:S01]  /*2760*/  IMAD R22, R22, UR4, RZ ;  /* 0x0000000416167c24 */ /* 0x000fe2000f8e02ff */
[----:B------:R-:W-:Y:S01]  /*2770*/  SEL R3, R3, R25, !P6 ;  /* 0x0000001903037207 */ /* 0x000fe20007000000 */
[----:B------:R-:W-:Y:S01]  /*2780*/  IMAD R23, R23, UR4, RZ ;  /* 0x0000000417177c24 */ /* 0x000fe2000f8e02ff */
[----:B------:R-:W-:Y:S01]  /*2790*/  IADD3 R9, P2, R10, UR10, RZ ;  /* 0x0000000a0a097c10 */ /* 0x000fe2000ff5e0ff */
[----:B------:R-:W-:Y:S01]  /*27a0*/  STL [R1+0x534], R250 ;  /* 0x000534fa01007387 */ /* 0x000fe20000100800 */
[----:B------:R-:W-:Y:S01]  /*27b0*/  IADD3 R8, P1, R11, UR10, RZ ;  /* 0x0000000a0b087c10 */ /* 0x000fe2000ff3e0ff */
[----:B------:R-:W-:Y:S01]  /*27c0*/  IMAD R25, R3, UR4, RZ ;  /* 0x0000000403197c24 */ /* 0x000fe2000f8e02ff */
[----:B------:R-:W-:Y:S01]  /*27d0*/  SHF.R.S32.HI R3, RZ, 0x1f, R11 ;  /* 0x0000001fff037819 */ /* 0x000fe2000001140b */
[----:B------:R0:W-:Y:S01]  /*27e0*/  STL [R1+0xac], R9 ;  /* 0x0000ac0901007387 */ /* 0x0001e20000100800 */
[----:B------:R-:W-:Y:S01]  /*27f0*/  IADD3 R11, P0, R12, UR10, RZ ;  /* 0x0000000a0c0b7c10 */ /* 0x000fe2000ff1e0ff */
[----:B------:R-:W-:Y:S01]  /*2800*/  IMAD R24, R24, UR4, RZ ;  /* 0x0000000418187c24 */ /* 0x000fe2000f8e02ff */
[----:B------:R-:W-:Y:S01]  /*2810*/  SHF.R.S32.HI R0, RZ, 0x1f, R10 ;  /* 0x0000001fff007819 */ /* 0x000fe2000001140a */
[----:B------:R1:W-:Y:S01]  /*2820*/  STL [R1+0xb4], R8 ;  /* 0x0000b40801007387 */ /* 0x0003e20000100800 */
[----:B------:R-:W-:Y:S01]  /*2830*/  SHF.R.S32.HI R10, RZ, 0x1f, R13 ;  /* 0x0000001fff0a7819 */ /* 0x000fe2000001140d */
[----:B------:R-:W-:Y:S01]  /*2840*/  UMOV UR4, URZ ;  /* 0x0000003f00047c82 */ /* 0x000fe20008000000 */
[----:B------:R-:W-:Y:S01]  /*2850*/  SHF.R.S32.HI R2, RZ, 0x5, R2 ;  /* 0x00000005ff027819 */ /* 0x000fe20000011402 */
[----:B------:R2:W-:Y:S01]  /*2860*/  STL [R1+0xbc], R11 ;  /* 0x0000bc0b01007387 */ /* 0x0005e20000100800 */
[----:B------:R-:W-:-:S02]  /*2870*/  SHF.R.S32.HI R6, RZ, 0x1f, R55 ;  /* 0x0000001fff067819 */ /* 0x000fc40000011437 */
[----:B0-----:R-:W-:Y:S02]  /*2880*/  SHF.R.S32.HI R9, RZ, 0x1f, R12 ;  /* 0x0000001fff097819 */ /* 0x001fe4000001140c */
[----:B------:R-:W-:Y:S02]  /*2890*/  SHF.R.S32.HI R12, RZ, 0x1f, R15 ;  /* 0x0000001fff0c7819 */ /* 0x000fe4000001140f */
[----:B-1----:R-:W-:Y:S02]  /*28a0*/  IADD3 R8, P4, R13, UR10, RZ ;  /* 0x0000000a0d087c10 */ /* 0x002fe4000ff9e0ff */
[----:B------:R-:W-:Y:S02]  /*28b0*/  IADD3 R13, P6, R14, UR10, RZ ;  /* 0x0000000a0e0d7c10 */ /* 0x000fe4000ffde0ff */
[----:B--2---:R-:W-:Y:S01]  /*28c0*/  SHF.R.S32.HI R11, RZ, 0x1f, R14 ;  /* 0x0000001fff0b7819 */ /* 0x004fe2000001140e */
[----:B------:R0:W-:Y:S01]  /*28d0*/  STL [R1+0xc4], R8 ;  /* 0x0000c40801007387 */ /* 0x0001e20000100800 */
[----:B------:R-:W-:-:S03]  /*28e0*/  SHF.R.S32.HI R14, RZ, 0x1f, R17 ;  /* 0x0000001fff0e7819 */ /* 0x000fc60000011411 */
[----:B------:R1:W-:Y:S01]  /*28f0*/  STL [R1+0xcc], R13 ;  /* 0x0000cc0d01007387 */ /* 0x0003e20000100800 */
[----:B0-----:R-:W-:Y:S02]  /*2900*/  IADD3 R8, P5, R15, UR10, RZ ;  /* 0x0000000a0f087c10 */ /* 0x001fe4000ffbe0ff */
[----:B------:R-:W-:Y:S02]  /*2910*/  IADD3 R15, P3, R16, UR10, RZ ;  /* 0x0000000a100f7c10 */ /* 0x000fe4000ff7e0ff */
[----:B-1----:R-:W-:Y:S01]  /*2920*/  SHF.R.S32.HI R13, RZ, 0x1f, R16 ;  /* 0x0000001fff0d7819 */ /* 0x002fe20000011410 */
[----:B------:R0:W-:Y:S04]  /*2930*/  STL [R1+0xd4], R8 ;  /* 0x0000d40801007387 */ /* 0x0001e80000100800 */
[----:B------:R1:W-:Y:S01]  /*2940*/  STL [R1+0xdc], R15 ;  /* 0x0000dc0f01007387 */ /* 0x0003e20000100800 */
[----:B0-----:R-:W-:-:S02]  /*2950*/  IADD3.X R8, R0, UR11, RZ, P2, !PT ;  /* 0x0000000b00087c10 */ /* 0x001fc400097fe4ff */
[----:B------:R-:W-:Y:S02]  /*2960*/  SHF.R.S32.HI R0, RZ, 0x1f, R18 ;  /* 0x0000001fff007819 */ /* 0x000fe40000011412 */
[----:B-1----:R-:W-:Y:S01]  /*2970*/  IADD3 R15, P2, R17, UR10, RZ ;  /* 0x0000000a110f7c10 */ /* 0x002fe2000ff5e0ff */
[----:B------:R0:W-:Y:S04]  /*2980*/  STL [R1+0xa8], R8 ;  /* 0x0000a80801007387 */ /* 0x0001e80000100800 */
[----:B------:R1:W-:Y:S01]  /*2990*/  STL [R1+0xe4], R15 ;  /* 0x0000e40f01007387 */ /* 0x0003e20000100800 */
[----:B0-----:R-:W-:Y:S02]  /*29a0*/  IADD3.X R8, R3, UR11, RZ, P1, !PT ;  /* 0x0000000b03087c10 */ /* 0x001fe40008ffe4ff */
[----:B------:R-:W-:-:S02]  /*29b0*/  SHF.R.S32.HI R3, RZ, 0x1f, R19 ;  /* 0x0000001fff037819 */ /* 0x000fc40000011413 */
[----:B-1----:R-:W-:Y:S01]  /*29c0*/  IADD3 R15, P1, R18, UR10, RZ ;  /* 0x0000000a120f7c10 */ /* 0x002fe2000ff3e0ff */
[----:B------:R0:W-:Y:S04]  /*29d0*/  STL [R1+0xb0], R8 ;  /* 0x0000b00801007387 */ /* 0x0001e80000100800 */
[----:B------:R1:W-:Y:S01]  /*29e0*/  STL [R1+0xec], R15 ;  /* 0x0000ec0f01007387 */ /* 0x0003e20000100800 */
[----:B0-----:R-:W-:Y:S02]  /*29f0*/  IADD3.X R8, R9, UR11, RZ, P0, !PT ;  /* 0x0000000b09087c10 */ /* 0x001fe400087fe4ff */
[----:B------:R-:W-:Y:S02]  /*2a00*/  SHF.R.S32.HI R9, RZ, 0x1f, R20 ;  /* 0x0000001fff097819 */ /* 0x000fe40000011414 */
[----:B-1----:R-:W-:Y:S01]  /*2a10*/  IADD3 R15, P0, R19, UR10, RZ ;  /* 0x0000000a130f7c10 */ /* 0x002fe2000ff1e0ff */
        /* <DEDUP_REMOVED lines=28> */
[----:B------:R-:W-:Y:S02]  /*2be0*/  IADD3.X R0, R3, UR11, RZ, P0, !PT ;  /* 0x0000000b03007c10 */ /* 0x000fe400087fe4ff */
[----:B-1----:R-:W-:Y:S01]  /*2bf0*/  IADD3 R15, P1, R25, UR10, RZ ;  /* 0x0000000a190f7c10 */ /* 0x002fe2000ff3e0ff */
[----:B------:R0:W-:Y:S01]  /*2c00*/  STL [R1+0xe8], R8 ;  /* 0x0000e80801007387 */ /* 0x0001e20000100800 */
[----:B------:R-:W-:Y:S01]  /*2c10*/  IADD3.X R3, R10, UR11, RZ, P6, !PT ;  /* 0x0000000b0a037c10 */ /* 0x000fe2000b7fe4ff */
[----:B------:R-:W-:Y:S01]  /*2c20*/  USGXT.U32 UR10, UR5, 0xe ;  /* 0x0000000e050a789a */ /* 0x000fe20008000000 */
[----:B------:R-:W-:Y:S01]  /*2c30*/  CS2R R24, SRZ ;  /* 0x0000000000187805 */ /* 0x000fe2000001ff00 */
[----:B------:R-:W-:Y:S01]  /*2c40*/  STL [R1+0x124], R15 ;  /* 0x0001240f01007387 */ /* 0x000fe20000100800 */
[----:B------:R-:W-:-:S03]  /*2c50*/  UIADD3.X UR5, UR4, -0x3ffffff0, URZ, UP0, !UPT ;  /* 0xc000001004057890 */ /* 0x000fc600087fe43f */
[----:B------:R1:W-:Y:S01]  /*2c60*/  STL [R1+0xf0], R0 ;  /* 0x0000f00001007387 */ /* 0x0003e20000100800 */
[----:B------:R-:W-:Y:S01]  /*2c70*/  UMOV UR4, UR6 ;  /* 0x0000000600047c82 */ /* 0x000fe20008000000 */
[----:B0-----:R-:W-:Y:S01]  /*2c80*/  IADD3.X R8, R9, UR11, RZ, P4, !PT ;  /* 0x0000000b09087c10 */ /* 0x001fe2000a7fe4ff */
[----:B------:R-:W-:Y:S02]  /*2c90*/  UIADD3.64 UR36, UR4, 0x80, URZ ;  /* 0x0000008004247897 */ /* 0x000fe4000fffe03f */
[----:B------:R-:W-:Y:S02]  /*2ca0*/  UIADD3.64 UR32, UR4, 0x100, URZ ;  /* 0x0000010004207897 */ /* 0x000fe4000fffe03f */
[----:B------:R0:W-:Y:S01]  /*2cb0*/  STL [R1+0xf8], R8 ;  /* 0x0000f80801007387 */ /* 0x0001e20000100800 */
[----:B------:R-:W-:Y:S01]  /*2cc0*/  UIADD3.64 UR28, UR4, 0x180, URZ ;  /* 0x00000180041c7897 */ /* 0x000fe2000fffe03f */
[----:B-1----:R-:W-:Y:S02]  /*2cd0*/  IADD3.X R0, R11, UR11, RZ, P5, !PT ;  /* 0x0000000b0b007c10 */ /* 0x002fe4000affe4ff */
[----:B------:R1:W-:Y:S01]  /*2ce0*/  STL [R1+0x100], R3 ;  /* 0x0001000301007387 */ /* 0x0003e20000100800 */
[----:B------:R-:W-:-:S02]  /*2cf0*/  UIADD3.64 UR24, UR4, 0x200, URZ ;  /* 0x0000020004187897 */ /* 0x000fc4000fffe03f */
[----:B------:R-:W-:Y:S01]  /*2d00*/  UIADD3.64 UR20, UR4, 0x280, URZ ;  /* 0x0000028004147897 */ /* 0x000fe2000fffe03f */
[----:B------:R2:W-:Y:S01]  /*2d10*/  STL [R1+0x108], R0 ;  /* 0x0001080001007387 */ /* 0x0005e20000100800 */
[----:B------:R-:W-:Y:S01]  /*2d20*/  UIADD3.64 UR16, UR4, 0x300, URZ ;  /* 0x0000030004107897 */ /* 0x000fe2000fffe03f */
[----:B0-----:R-:W-:Y:S02]  /*2d30*/  IADD3.X R8, R12, UR11, RZ, P3, !PT ;  /* 0x0000000b0c087c10 */ /* 0x001fe40009ffe4ff */
[----:B-1----:R-:W-:-:S03]  /*2d40*/  IADD3.X R3, R13, UR11, RZ, P2, !PT ;  /* 0x0000000b0d037c10 */ /* 0x002fc600097fe4ff */
[----:B------:R-:W-:Y:S01]  /*2d50*/  STL [R1+0x110], R8 ;  /* 0x0001100801007387 */ /* 0x000fe20000100800 */
[----:B--2---:R-:W-:-:S03]  /*2d60*/  IADD3.X R0, R14, UR11, RZ, P1, !PT ;  /* 0x0000000b0e007c10 */ /* 0x004fc60008ffe4ff */
[----:B------:R0:W-:Y:S01]  /*2d70*/  STL [R1+0x118], R3 ;  /* 0x0001180301007387 */ /* 0x0001e20000100800 */
[----:B------:R-:W-:-:S03]  /*2d80*/  ULDC UR11, c[0x0][0x238] ;  /* 0x00008e00000b7ab9 */ /* 0x000fc60000000800 */
[----:B------:R1:W-:Y:S01]  /*2d90*/  STL [R1+0x120], R0 ;  /* 0x0001200001007387 */ /* 0x0003e20000100800 */
[----:B0-----:R-:W0:Y:S08]  /*2da0*/  LDC R3, c[0x0][0x238] ;  /* 0x00008e00ff037b82 */ /* 0x001e300000000800 */
[----:B-1----:R-:W1:Y:S01]  /*2db0*/  LDC R0, c[0x0][0x214] ;  /* 0x00008500ff007b82 */ /* 0x002e620000000800 */
[----:B0-----:R-:W-:-:S02]  /*2dc0*/  IMAD R13, R3, 0x1f, RZ ;  /* 0x0000001f030d7824 */ /* 0x001fc400078e02ff */
[C---:B------:R-:W-:Y:S02]  /*2dd0*/  IMAD R16, R3.reuse, 0x1e, RZ ;  /* 0x0000001e03107824 */ /* 0x040fe400078e02ff */
[C---:B------:R-:W-:Y:S02]  /*2de0*/  IMAD R18, R3.reuse, 0x1d, RZ ;  /* 0x0000001d03127824 */ /* 0x040fe400078e02ff */
[C---:B------:R-:W-:Y:S01]  /*2df0*/  IMAD R20, R3.reuse, 0x1c, RZ ;  /* 0x0000001c03147824 */ /* 0x040fe200078e02ff */
[----:B-1----:R0:W-:Y:S01]  /*2e00*/  STL [R1+0x538], R0 ;  /* 0x0005380001007387 */ /* 0x0021e20000100800 */
[C---:B------:R-:W-:Y:S01]  /*2e10*/  IMAD R22, R3.reuse, 0x1b, RZ ;  /* 0x0000001b03167824 */ /* 0x040fe200078e02ff */
[----:B------:R-:W-:Y:S01]  /*2e20*/  SHF.R.S32.HI R8, RZ, 0x1f, R18 ;  /* 0x0000001fff087819 */ /* 0x000fe20000011412 */
[C---:B------:R-:W-:Y:S01]  /*2e30*/  IMAD R27, R3.reuse, 0x1a, RZ ;  /* 0x0000001a031b7824 */ /* 0x040fe200078e02ff */
[----:B------:R-:W-:Y:S01]  /*2e40*/  STL [R1], RZ ;  /* 0x000000ff01007387 */ /* 0x000fe20000100800 */
[C---:B------:R-:W-:Y:S01]  /*2e50*/  IMAD R29, R3.reuse, 0x19, RZ ;  /* 0x00000019031d7824 */ /* 0x040fe200078e02ff */
[----:B------:R-:W-:Y:S01]  /*2e60*/  SHF.R.S32.HI R9, RZ, 0x1f, R20 ;  /* 0x0000001fff097819 */ /* 0x000fe20000011414 */
[C---:B------:R-:W-:Y:S01]  /*2e70*/  IMAD R31, R3.reuse, 0x18, RZ ;  /* 0x00000018031f7824 */ /* 0x040fe200078e02ff */
[----:B------:R-:W-:Y:S01]  /*2e80*/  STL [R1+0x4], RZ ;  /* 0x000004ff01007387 */ /* 0x000fe20000100800 */
[C---:B------:R-:W-:Y:S01]  /*2e90*/  IMAD R33, R3.reuse, 0x17, RZ ;  /* 0x0000001703217824 */ /* 0x040fe200078e02ff */
[----:B------:R-:W-:Y:S01]  /*2ea0*/  SHF.R.S32.HI R10, RZ, 0x1f, R22 ;  /* 0x0000001fff0a7819 */ /* 0x000fe20000011416 */
[C---:B0-----:R-:W-:Y:S01]  /*2eb0*/  IMAD R0, R3.reuse, 0x3, RZ ;  /* 0x0000000303007824 */ /* 0x041fe200078e02ff */
[----:B------:R-:W-:Y:S01]  /*2ec0*/  STL [R1+0x8], RZ ;  /* 0x000008ff01007387 */ /* 0x000fe20000100800 */
[C---:B------:R-:W-:Y:S01]  /*2ed0*/  IMAD R36, R3.reuse, 0x16, RZ ;  /* 0x0000001603247824 */ /* 0x040fe200078e02ff */
[----:B------:R-:W-:Y:S01]  /*2ee0*/  SHF.R.S32.HI R11, RZ, 0x1f, R27 ;  /* 0x0000001fff0b7819 */ /* 0x000fe2000001141b */
[----:B------:R-:W-:Y:S01]  /*2ef0*/  IMAD R38, R3, 0x15, RZ ;  /* 0x0000001503267824 */ /* 0x000fe200078e02ff */
[----:B------:R-:W-:Y:S01]  /*2f00*/  STL [R1+0xc], RZ ;  /* 0x00000cff01007387 */ /* 0x000fe20000100800 */
[----:B------:R-:W-:Y:S01]  /*2f10*/  SHF.R.S32.HI R53, RZ, 0x1f, R0 ;  /* 0x0000001fff357819 */ /* 0x000fe20000011400 */
[----:B------:R-:W-:Y:S01]  /*2f20*/  IMAD R0, R5, UR9, RZ ;  /* 0x0000000905007c24 */ /* 0x000fe2000f8e02ff */
[----:B------:R-:W-:Y:S01]  /*2f30*/  SHF.R.S32.HI R12, RZ, 0x1f, R29 ;  /* 0x0000001fff0c7819 */ /* 0x000fe2000001141d */
[----:B------:R-:W-:Y:S01]  /*2f40*/  STL [R1+0x10], RZ ;  /* 0x000010ff01007387 */ /* 0x000fe20000100800 */
[----:B------:R-:W-:Y:S01]  /*2f50*/  IMAD R5, R7, UR9, RZ ;  /* 0x0000000907057c24 */ /* 0x000fe2000f8e02ff */
[----:B------:R-:W-:Y:S01]  /*2f60*/  SHF.R.S32.HI R14, RZ, 0x1f, R31 ;  /* 0x0000001fff0e7819 */ /* 0x000fe2000001141f */
[C---:B------:R-:W-:Y:S01]  /*2f70*/  IMAD R40, R3.reuse, 0x14, RZ ;  /* 0x0000001403287824 */ /* 0x040fe200078e02ff */
[----:B------:R-:W-:Y:S01]  /*2f80*/  STL [R1+0x14], RZ ;  /* 0x000014ff01007387 */ /* 0x000fe20000100800 */
[----:B------:R-:W-:Y:S01]  /*2f90*/  SHF.R.S32.HI R7, RZ, 0x1f, R0 ;  /* 0x0000001fff077819 */ /* 0x000fe20000011400 */
[C---:B------:R-:W-:Y:S01]  /*2fa0*/  IMAD R42, R3.reuse, 0x13, RZ ;  /* 0x00000013032a7824 */ /* 0x040fe200078e02ff */
[----:B------:R-:W-:Y:S01]  /*2fb0*/  SHF.R.S32.HI R15, RZ, 0x1f, R33 ;  /* 0x0000001fff0f7819 */ /* 0x000fe20000011421 */
[----:B------:R-:W-:Y:S01]  /*2fc0*/  STL [R1+0x18], RZ ;  /* 0x000018ff01007387 */ /* 0x000fe20000100800 */
[C---:B------:R-:W-:Y:S01]  /*2fd0*/  IMAD R45, R3.reuse, 0x12, RZ ;  /* 0x00000012032d7824 */ /* 0x040fe200078e02ff */
[----:B------:R-:W-:Y:S01]  /*2fe0*/  SHF.R.S32.HI R17, RZ, 0x1f, R36 ;  /* 0x0000001fff117819 */ /* 0x000fe20000011424 */
[C---:B------:R-:W-:Y:S01]  /*2ff0*/  IMAD R47, R3.reuse, 0x11, RZ ;  /* 0x00000011032f7824 */ /* 0x040fe200078e02ff */
[----:B------:R-:W-:Y:S01]  /*3000*/  STL [R1+0x1c], RZ ;  /* 0x00001cff01007387 */ /* 0x000fe20000100800 */
[C---:B------:R-:W-:Y:S01]  /*3010*/  IMAD.SHL.U32 R49, R3.reuse, 0x10, RZ ;  /* 0x0000001003317824 */ /* 0x040fe200078e00ff */
[----:B------:R-:W-:Y:S01]  /*3020*/  SHF.R.S32.HI R19, RZ, 0x1f, R38 ;  /* 0x0000001fff137819 */ /* 0x000fe20000011426 */
[C---:B------:R-:W-:Y:S01]  /*3030*/  IMAD R51, R3.reuse, 0xf, RZ ;  /* 0x0000000f03337824 */ /* 0x040fe200078e02ff */
[----:B------:R-:W-:Y:S01]  /*3040*/  STL [R1+0x20], RZ ;  /* 0x000020ff01007387 */ /* 0x000fe20000100800 */
[C---:B------:R-:W-:Y:S01]  /*3050*/  IMAD R54, R3.reuse, 0xe, RZ ;  /* 0x0000000e03367824 */ /* 0x040fe200078e02ff */
        /* <DEDUP_REMOVED lines=19> */
[----:B------:R-:W-:Y:S01]  /*3190*/  IMAD.SHL.U32 R52, R3, 0x4, RZ ;  /* 0x0000000403347824 */ /* 0x000fe200078e00ff */
[----:B------:R-:W-:-:S02]  /*31a0*/  SHF.R.S32.HI R3, RZ, 0x1f, R16 ;  /* 0x0000001fff037819 */ /* 0x000fc40000011410 */
[----:B------:R-:W-:Y:S01]  /*31b0*/  STL [R1+0x38], RZ ;  /* 0x000038ff01007387 */ /* 0x000fe20000100800 */
[----:B------:R-:W-:Y:S02]  /*31c0*/  SHF.R.S32.HI R32, RZ, 0x1f, R51 ;  /* 0x0000001fff207819 */ /* 0x000fe40000011433 */
[----:B------:R-:W-:Y:S01]  /*31d0*/  SHF.R.S32.HI R34, RZ, 0x1f, R54 ;  /* 0x0000001fff227819 */ /* 0x000fe20000011436 */
[----:B------:R-:W-:Y:S01]  /*31e0*/  STL [R1+0x3c], RZ ;  /* 0x00003cff01007387 */ /* 0x000fe20000100800 */
[----:B------:R-:W-:Y:S02]  /*31f0*/  SHF.R.S32.HI R35, RZ, 0x1f, R248 ;  /* 0x0000001fff237819 */ /* 0x000fe400000114f8 */
[----:B------:R-:W-:Y:S01]  /*3200*/  SHF.R.S32.HI R37, RZ, 0x1f, R249 ;  /* 0x0000001fff257819 */ /* 0x000fe200000114f9 */
[----:B------:R-:W-:Y:S01]  /*3210*/  STL [R1+0x40], RZ ;  /* 0x000040ff01007387 */ /* 0x000fe20000100800 */
[----:B------:R-:W-:Y:S02]  /*3220*/  SHF.R.S32.HI R39, RZ, 0x1f, R251 ;  /* 0x0000001fff277819 */ /* 0x000fe400000114fb */
[----:B------:R-:W-:Y:S01]  /*3230*/  SHF.R.S32.HI R41, RZ, 0x1f, R252 ;  /* 0x0000001fff297819 */ /* 0x000fe200000114fc */
[----:B------:R-:W-:Y:S01]  /*3240*/  STL [R1+0x44], RZ ;  /* 0x000044ff01007387 */ /* 0x000fe20000100800 */
[----:B------:R-:W-:-:S02]  /*3250*/  SHF.R.S32.HI R43, RZ, 0x1f, R43 ;  /* 0x0000001fff2b7819 */ /* 0x000fc4000001142b */
[----:B------:R-:W-:Y:S01]  /*3260*/  SHF.R.S32.HI R44, RZ, 0x1f, R44 ;  /* 0x0000001fff2c7819 */ /* 0x000fe2000001142c */
[----:B------:R-:W-:Y:S01]  /*3270*/  STL [R1+0x48], RZ ;  /* 0x000048ff01007387 */ /* 0x000fe20000100800 */
[----:B------:R-:W-:Y:S02]  /*3280*/  SHF.R.S32.HI R46, RZ, 0x1f, R46 ;  /* 0x0000001fff2e7819 */ /* 0x000fe4000001142e */
[----:B------:R-:W-:Y:S01]  /*3290*/  SHF.R.S32.HI R48, RZ, 0x1f, R48 ;  /* 0x0000001fff307819 */ /* 0x000fe20000011430 */
[----:B------:R-:W-:Y:S01]  /*32a0*/  STL [R1+0x4c], RZ ;  /* 0x00004cff01007387 */ /* 0x000fe20000100800 */
[----:B------:R-:W-:Y:S02]  /*32b0*/  SHF.R.S32.HI R50, RZ, 0x1f, R50 ;  /* 0x0000001fff327819 */ /* 0x000fe40000011432 */
[----:B------:R-:W-:Y:S01]  /*32c0*/  SHF.R.S32.HI R52, RZ, 0x1f, R52 ;  /* 0x0000001fff347819 */ /* 0x000fe20000011434 */
[----:B------:R-:W-:Y:S04]  /*32d0*/  STL [R1+0x50], RZ ;  /* 0x000050ff01007387 */ /* 0x000fe80000100800 */
        /* <DEDUP_REMOVED lines=11> */
[----:B------:R0:W-:Y:S04]  /*3390*/  STL [R1+0x53c], R216 ;  /* 0x00053cd801007387 */ /* 0x0001e80000100800 */
[----:B------:R1:W-:Y:S01]  /*33a0*/  STL [R1+0x94], R2 ;  /* 0x0000940201007387 */ /* 0x0003e20000100800 */
[----:B0-----:R-:W-:Y:S01]  /*33b0*/  IMAD R216, R4, UR9, RZ ;  /* 0x0000000904d87c24 */ /* 0x001fe2000f8e02ff */
[----:B------:R-:W-:-:S04]  /*33c0*/  SHF.R.S32.HI R4, RZ, 0x1f, R5 ;  /* 0x0000001fff047819 */ /* 0x000fc80000011405 */
[----:B------:R-:W-:Y:S01]  /*33d0*/  SHF.R.S32.HI R250, RZ, 0x1f, R216 ;  /* 0x0000001ffffa7819 */ /* 0x000fe200000114d8 */
[----:B------:R-:W-:Y:S01]  /*33e0*/  STL [R1+0xa4], R216 ;  /* 0x0000a4d801007387 */ /* 0x000fe20000100800 */
[----:B-1----:R-:W-:-:S03]  /*33f0*/  IADD3 R2, P3, R216, UR11, RZ ;  /* 0x0000000bd8027c10 */ /* 0x002fc6000ff7e0ff */
[----:B------:R-:W-:Y:S04]  /*3400*/  STL [R1+0xa0], R0 ;  /* 0x0000a00001007387 */ /* 0x000fe80000100800 */
[----:B------:R-:W-:Y:S04]  /*3410*/  STL [R1+0x9c], R55 ;  /* 0x00009c3701007387 */ /* 0x000fe80000100800 */
[----:B------:R-:W-:Y:S04]  /*3420*/  STL [R1+0x98], R5 ;  /* 0x0000980501007387 */ /* 0x000fe80000100800 */
[----:B------:R-:W-:Y:S04]  /*3430*/  STL [R1+0x134], R250 ;  /* 0x000134fa01007387 */ /* 0x000fe80000100800 */
[----:B------:R-:W-:Y:S04]  /*3440*/  STL [R1+0x130], R7 ;  /* 0x0001300701007387 */ /* 0x000fe80000100800 */
[----:B------:R0:W-:Y:S04]  /*3450*/  STL [R1+0x154], R2 ;  /* 0x0001540201007387 */ /* 0x0001e80000100800 */
[----:B------:R-:W-:Y:S01]  /*3460*/  STL [R1+0x12c], R6 ;  /* 0x00012c0601007387 */ /* 0x000fe20000100800 */
[----:B0-----:R-:W-:-:S05]  /*3470*/  IADD3 R2, P2, R0, UR22, RZ ;  /* 0x0000001600027c10 */ /* 0x001fca000ff5e0ff */
[----:B------:R0:W-:Y:S04]  /*3480*/  STL [R1+0x14c], R2 ;  /* 0x00014c0201007387 */ /* 0x0001e80000100800 */
[----:B------:R-:W-:Y:S01]  /*3490*/  STL [R1+0x128], R4 ;  /* 0x0001280401007387 */ /* 0x000fe20000100800 */
[----:B0-----:R-:W-:-:S05]  /*34a0*/  IADD3 R2, P1, R55, UR23, RZ ;  /* 0x0000001737027c10 */ /* 0x001fca000ff3e0ff */
[----:B------:R0:W-:Y:S02]  /*34b0*/  STL [R1+0x144], R2 ;  /* 0x0001440201007387 */ /* 0x0001e40000100800 */
[----:B0-----:R-:W-:-:S05]  /*34c0*/  IADD3 R2, P0, R216, R13, RZ ;  /* 0x0000000dd8027210 */ /* 0x001fca0007f1e0ff */
[----:B------:R0:W-:Y:S02]  /*34d0*/  STL [R1+0x520], R2 ;  /* 0x0005200201007387 */ /* 0x0001e40000100800 */
[----:B0-----:R-:W-:-:S05]  /*34e0*/  IADD3 R2, P4, R0, R13, RZ ;  /* 0x0000000d00027210 */ /* 0x001fca0007f9e0ff */
[----:B------:R0:W-:Y:S02]  /*34f0*/  STL [R1+0x518], R2 ;  /* 0x0005180201007387 */ /* 0x0001e40000100800 */
[----:B0-----:R-:W-:-:S05]  /*3500*/  IADD3 R2, P6, R55, R13, RZ ;  /* 0x0000000d37027210 */ /* 0x001fca0007fde0ff */
[----:B------:R0:W-:Y:S02]  /*3510*/  STL [R1+0x510], R2 ;  /* 0x0005100201007387 */ /* 0x0001e40000100800 */
[----:B0-----:R-:W-:Y:S02]  /*3520*/  SHF.R.S32.HI R2, RZ, 0x1f, R13 ;  /* 0x0000001fff027819 */ /* 0x001fe4000001140d */
[----:B------:R-:W-:-:S05]  /*3530*/  IADD3 R13, P5, R5, R13, RZ ;  /* 0x0000000d050d7210 */ /* 0x000fca0007fbe0ff */
[----:B------:R0:W-:Y:S02]  /*3540*/  STL [R1+0x508], R13 ;  /* 0x0005080d01007387 */ /* 0x0001e40000100800 */
[----:B0-----:R-:W-:-:S05]  /*3550*/  IMAD.X R13, R250, 0x1, R2, P0 ;  /* 0x00000001fa0d7824 */ /* 0x001fca00000e0602 */
[----:B------:R0:W-:Y:S02]  /*3560*/  STL [R1+0x51c], R13 ;  /* 0x00051c0d01007387 */ /* 0x0001e40000100800 */
[----:B0-----:R-:W-:-:S05]  /*3570*/  IADD3 R13, P0, R216, R16, RZ ;  /* 0x00000010d80d7210 */ /* 0x001fca0007f1e0ff */
        /* <DEDUP_REMOVED lines=9> */
[----:B0-----:R-:W-:Y:S01]  /*3610*/  IMAD.X R13, R2, 0x1, R4, P5 ;  /* 0x00000001020d7824 */ /* 0x001fe200028e0604 */
[----:B------:R-:W-:-:S04]  /*3620*/  IADD3 R2, P5, R5, R16, RZ ;  /* 0x0000001005027210 */ /* 0x000fc80007fbe0ff */
[----:B------:R0:W-:Y:S04]  /*3630*/  STL [R1+0x504], R13 ;  /* 0x0005040d01007387 */ /* 0x0001e80000100800 */
[----:B------:R1:W-:Y:S01]  /*3640*/  STL [R1+0x4e8], R2 ;  /* 0x0004e80201007387 */ /* 0x0003e20000100800 */
[--C-:B0-----:R-:W-:Y:S01]  /*3650*/  IMAD.X R13, R250, 0x1, R3.reuse, P0 ;  /* 0x00000001fa0d7824 */ /* 0x101fe200000e0603 */
[----:B------:R-:W-:Y:S01]  /*3660*/  IADD3 R16, P0, R216, R18, RZ ;  /* 0x00000012d8107210 */ /* 0x000fe20007f1e0ff */
[----:B-1----:R-:W-:-:S03]  /*3670*/  IMAD.X R2, R7, 0x1, R3, P4 ;  /* 0x0000000107027824 */ /* 0x002fc600020e0603 */
[----:B------:R0:W-:Y:S04]  /*3680*/  STL [R1+0x4fc], R13 ;  /* 0x0004fc0d01007387 */ /* 0x0001e80000100800 */
[----:B------:R1:W-:Y:S04]  /*3690*/  STL [R1+0x4e0], R16 ;  /* 0x0004e01001007387 */ /* 0x0003e80000100800 */
[----:B------:R2:W-:Y:S01]  /*36a0*/  STL [R1+0x4f4], R2 ;  /* 0x0004f40201007387 */ /* 0x0005e20000100800 */
[----:B0-----:R-:W-:Y:S01]  /*36b0*/  IADD3 R13, P4, R0, R18, RZ ;  /* 0x00000012000d7210 */ /* 0x001fe20007f9e0ff */
[----:B-1----:R-:W-:-:S04]  /*36c0*/  IMAD.X R16, R6, 0x1, R3, P6 ;  /* 0x0000000106107824 */ /* 0x002fc800030e0603 */
[----:B------:R0:W-:Y:S01]  /*36d0*/  STL [R1+0x4d8], R13 ;  /* 0x0004d80d01007387 */ /* 0x0001e20000100800 */
[----:B--2---:R-:W-:-:S03]  /*36e0*/  IADD3 R2, P6, R55, R18, RZ ;  /* 0x0000001237027210 */ /* 0x004fc60007fde0ff */
[----:B------:R-:W-:Y:S04]  /*36f0*/  STL [R1+0x4ec], R16 ;  /* 0x0004ec1001007387 */ /* 0x000fe80000100800 */
[----:B------:R1:W-:Y:S01]  /*3700*/  STL [R1+0x4d0], R2 ;  /* 0x0004d00201007387 */ /* 0x0003e20000100800 */
[----:B0-----:R-:W-:Y:S01]  /*3710*/  IMAD.X R13, R4, 0x1, R3, P5 ;  /* 0x00000001040d7824 */ /* 0x001fe200028e0603 */
[----:B------:R-:W-:-:S04]  /*3720*/  IADD3 R3, P5, R5, R18, RZ ;  /* 0x0000001205037210 */ /* 0x000fc80007fbe0ff */
[----:B------:R0:W-:Y:S01]  /*3730*/  STL [R1+0x4e4], R13 ;  /* 0x0004e40d01007387 */ /* 0x0001e20000100800 */
[----:B-1----:R-:W-:-:S03]  /*3740*/  IMAD.X R2, R250, 0x1, R8, P0 ;  /* 0x00000001fa027824 */ /* 0x002fc600000e0608 */
[----:B------:R1:W-:Y:S04]  /*3750*/  STL [R1+0x4c8], R3 ;  /* 0x0004c80301007387 */ /* 0x0003e80000100800 */
[----:B------:R2:W-:Y:S01]  /*3760*/  STL [R1+0x4dc], R2 ;  /* 0x0004dc0201007387 */ /* 0x0005e20000100800 */
[----:B0-----:R-:W-:Y:S01]  /*3770*/  IADD3 R13, P0, R216, R20, RZ ;  /* 0x00000014d80d7210 */ /* 0x001fe20007f1e0ff */
[----:B-1----:R-:W-:-:S04]  /*3780*/  IMAD.X R3, R7, 0x1, R8, P4 ;  /* 0x0000000107037824 */ /* 0x002fc800020e0608 */
[----:B------:R0:W-:Y:S01]  /*3790*/  STL [R1+0x4c0], R13 ;  /* 0x0004c00d01007387 */ /* 0x0001e20000100800 */
[----:B--2---:R-:W-:-:S03]  /*37a0*/  IADD3 R2, P4, R0, R20, RZ ;  /* 0x0000001400027210 */ /* 0x004fc60007f9e0ff */
[----:B------:R1:W-:Y:S04]  /*37b0*/  STL [R1+0x4d4], R3 ;  /* 0x0004d40301007387 */ /* 0x0003e80000100800 */
[----:B------:R2:W-:Y:S01]  /*37c0*/  STL [R1+0x4b8], R2 ;  /* 0x0004b80201007387 */ /* 0x0005e20000100800 */
[----:B0-----:R-:W-:Y:S01]  /*37d0*/  IMAD.X R13, R6, 0x1, R8, P6 ;  /* 0x00000001060d7824 */ /* 0x001fe200030e0608 */
[----:B-1----:R-:W-:-:S04]  /*37e0*/  IADD3 R3, P6, R55, R20, RZ ;  /* 0x0000001437037210 */ /* 0x002fc80007fde0ff */
[----:B------:R0:W-:Y:S01]  /*37f0*/  STL [R1+0x4cc], R13 ;  /* 0x0004cc0d01007387 */ /* 0x0001e20000100800 */
[----:B--2---:R-:W-:Y:S01]  /*3800*/  IMAD.X R2, R4, 0x1, R8, P5 ;  /* 0x0000000104027824 */ /* 0x004fe200028e0608 */
[----:B------:R-:W-:Y:S02]  /*3810*/  IADD3 R8, P5, R5, R20, RZ ;  /* 0x0000001405087210 */ /* 0x000fe40007fbe0ff */
[----:B------:R1:W-:Y:S04]  /*3820*/  STL [R1+0x4b0], R3 ;  /* 0x0004b00301007387 */ /* 0x0003e80000100800 */
[----:B------:R2:W-:Y:S01]  /*3830*/  STL [R1+0x4c4], R2 ;  /* 0x0004c40201007387 */ /* 0x0005e20000100800 */
[----:B0-----:R-:W0:Y:S03]  /*3840*/  LDC R13, c[0x0][0x238] ;  /* 0x00008e00ff0d7b82 */ /* 0x001e260000000800 */
[----:B------:R3:W-:Y:S01]  /*3850*/  STL [R1+0x4a8], R8 ;  /* 0x0004a80801007387 */ /* 0x0007e20000100800 */
[----:B-1----:R-:W-:Y:S01]  /*3860*/  IMAD.X R3, R250, 0x1, R9, P0 ;  /* 0x00000001fa037824 */ /* 0x002fe200000e0609 */
[----:B--2---:R-:W-:-:S04]  /*3870*/  IADD3 R2, P0, R216, R22, RZ ;  /* 0x00000016d8027210 */ /* 0x004fc80007f1e0ff */
[----:B------:R1:W-:Y:S01]  /*3880*/  STL [R1+0x4bc], R3 ;  /* 0x0004bc0301007387 */ /* 0x0003e20000100800 */
[----:B---3--:R-:W-:-:S03]  /*3890*/  IMAD.X R8, R7, 0x1, R9, P4 ;  /* 0x0000000107087824 */ /* 0x008fc600020e0609 */
[----:B------:R2:W-:Y:S04]  /*38a0*/  STL [R1+0x4a0], R2 ;  /* 0x0004a00201007387 */ /* 0x0005e80000100800 */
[----:B------:R3:W-:Y:S01]  /*38b0*/  STL [R1+0x4b4], R8 ;  /* 0x0004b40801007387 */ /* 0x0007e20000100800 */
[----:B-1----:R-:W-:Y:S01]  /*38c0*/  IADD3 R3, P4, R0, R22, RZ ;  /* 0x0000001600037210 */ /* 0x002fe20007f9e0ff */
[----:B--2---:R-:W-:-:S04]  /*38d0*/  IMAD.X R2, R6, 0x1, R9, P6 ;  /* 0x0000000106027824 */ /* 0x004fc800030e0609 */
[----:B------:R1:W-:Y:S01]  /*38e0*/  STL [R1+0x498], R3 ;  /* 0x0004980301007387 */ /* 0x0003e20000100800 */
[----:B0-----:R-:W-:Y:S01]  /*38f0*/  IMAD.SHL.U32 R13, R13, 0x8, RZ ;  /* 0x000000080d0d7824 */ /* 0x001fe200078e00ff */
[-C--:B---3--:R-:W-:Y:S02]  /*3900*/  IADD3 R8, P6, R55, R22.reuse, RZ ;  /* 0x0000001637087210 */ /* 0x088fe40007fde0ff */
[----:B------:R0:W-:Y:S04]  /*3910*/  STL [R1+0x4ac], R2 ;  /* 0x0004ac0201007387 */ /* 0x0001e80000100800 */
[----:B------:R2:W-:Y:S01]  /*3920*/  STL [R1+0x490], R8 ;  /* 0x0004900801007387 */ /* 0x0005e20000100800 */
[----:B-1----:R-:W-:Y:S01]  /*3930*/  IMAD.X R3, R4, 0x1, R9, P5 ;  /* 0x0000000104037824 */ /* 0x002fe200028e0609 */
[----:B0-----:R-:W-:-:S04]  /*3940*/  IADD3 R2, P5, R5, R22, RZ ;  /* 0x0000001605027210 */ /* 0x001fc80007fbe0ff */
[----:B------:R0:W-:Y:S01]  /*3950*/  STL [R1+0x4a4], R3 ;  /* 0x0004a40301007387 */ /* 0x0001e20000100800 */
[----:B--2---:R-:W-:-:S03]  /*3960*/  IMAD.X R8, R250, 0x1, R10, P0 ;  /* 0x00000001fa087824 */ /* 0x004fc600000e060a */
        /* <DEDUP_REMOVED lines=260> */
[----:B------:R-:W-:Y:S02]  /*49b0*/  IMAD.X R9, R250, 0x1, R41, P0 ;  /* 0x00000001fa097824 */ /* 0x000fe400000e0629 */
[----:B0-----:R-:W-:Y:S01]  /*49c0*/  IMAD.X R3, R7, 0x1, R39, P4 ;  /* 0x0000000107037824 */ /* 0x001fe200020e0627 */
[----:B-1----:R-:W-:-:S04]  /*49d0*/  IADD3 R2, P4, R0, R252, RZ ;  /* 0x000000fc00027210 */ /* 0x002fc80007f9e0ff */
[----:B------:R0:W-:Y:S01]  /*49e0*/  STL [R1+0x294], R3 ;  /* 0x0002940301007387 */ /* 0x0001e20000100800 */
[----:B--2---:R-:W-:-:S03]  /*49f0*/  IMAD.X R8, R6, 0x1, R39, P6 ;  /* 0x0000000106087824 */ /* 0x004fc600030e0627 */
[----:B------:R1:W-:Y:S04]  /*4a00*/  STL [R1+0x278], R2 ;  /* 0x0002780201007387 */ /* 0x0003e80000100800 */
[----:B------:R2:W-:Y:S01]  /*4a10*/  STL [R1+0x28c], R8 ;  /* 0x00028c0801007387 */ /* 0x0005e20000100800 */
[----:B0-----:R-:W-:Y:S01]  /*4a20*/  IADD3 R3, P6, R55, R252, RZ ;  /* 0x000000fc37037210 */ /* 0x001fe20007fde0ff */
[----:B-1----:R-:W0:Y:S04]  /*4a30*/  LDC R2, c[0x0][0x238] ;  /* 0x00008e00ff027b82 */ /* 0x002e280000000800 */
[----:B------:R1:W-:Y:S01]  /*4a40*/  STL [R1+0x270], R3 ;  /* 0x0002700301007387 */ /* 0x0003e20000100800 */
[----:B--2---:R-:W-:-:S05]  /*4a50*/  IMAD.X R8, R4, 0x1, R39, P5 ;  /* 0x0000000104087824 */ /* 0x004fca00028e0627 */
[----:B------:R-:W-:Y:S01]  /*4a60*/  STL [R1+0x284], R8 ;  /* 0x0002840801007387 */ /* 0x000fe20000100800 */
[----:B-1----:R-:W-:-:S05]  /*4a70*/  IADD3 R3, P5, R5, R252, RZ ;  /* 0x000000fc05037210 */ /* 0x002fca0007fbe0ff */
[----:B------:R1:W-:Y:S04]  /*4a80*/  STL [R1+0x268], R3 ;  /* 0x0002680301007387 */ /* 0x0003e80000100800 */
[----:B------:R2:W-:Y:S01]  /*4a90*/  STL [R1+0x27c], R9 ;  /* 0x00027c0901007387 */ /* 0x0005e20000100800 */
[----:B0-----:R-:W-:Y:S02]  /*4aa0*/  IMAD R2, R2, 0x9, RZ ;  /* 0x0000000902027824 */ /* 0x001fe400078e02ff */
[----:B-1----:R-:W-:-:S03]  /*4ab0*/  IMAD.X R3, R7, 0x1, R41, P4 ;  /* 0x0000000107037824 */ /* 0x002fc600020e0629 */
[-C--:B------:R-:W-:Y:S02]  /*4ac0*/  IADD3 R8, P0, R216, R2.reuse, RZ ;  /* 0x00000002d8087210 */ /* 0x080fe40007f1e0ff */
[----:B--2---:R-:W-:-:S03]  /*4ad0*/  IADD3 R9, P4, R0, R2, RZ ;  /* 0x0000000200097210 */ /* 0x004fc60007f9e0ff */
[----:B------:R0:W-:Y:S04]  /*4ae0*/  STL [R1+0x260], R8 ;  /* 0x0002600801007387 */ /* 0x0001e80000100800 */
[----:B------:R1:W-:Y:S04]  /*4af0*/  STL [R1+0x274], R3 ;  /* 0x0002740301007387 */ /* 0x0003e80000100800 */
[----:B------:R-:W-:Y:S01]  /*4b00*/  STL [R1+0x258], R9 ;  /* 0x0002580901007387 */ /* 0x000fe20000100800 */
[----:B0-----:R-:W-:Y:S01]  /*4b10*/  IMAD.X R8, R6, 0x1, R41, P6 ;  /* 0x0000000106087824 */ /* 0x001fe200030e0629 */
[----:B-1----:R-:W-:-:S04]  /*4b20*/  IADD3 R3, P6, R55, R2, RZ ;  /* 0x0000000237037210 */ /* 0x002fc80007fde0ff */
[----:B------:R0:W-:Y:S04]  /*4b30*/  STL [R1+0x26c], R8 ;  /* 0x00026c0801007387 */ /* 0x0001e80000100800 */
[----:B------:R1:W-:Y:S01]  /*4b40*/  STL [R1+0x250], R3 ;  /* 0x0002500301007387 */ /* 0x0003e20000100800 */
[----:B0-----:R-:W-:Y:S01]  /*4b50*/  IMAD.X R8, R4, 0x1, R41, P5 ;  /* 0x0000000104087824 */ /* 0x001fe200028e0629 */
[----:B-1----:R-:W-:Y:S01]  /*4b60*/  IADD3 R3, P5, R5, R2, RZ ;  /* 0x0000000205037210 */ /* 0x002fe20007fbe0ff */
[----:B------:R-:W-:-:S03]  /*4b70*/  IMAD.X R2, R250, 0x1, R43, P0 ;  /* 0x00000001fa027824 */ /* 0x000fc600000e062b */
[----:B------:R0:W-:Y:S04]  /*4b80*/  STL [R1+0x264], R8 ;  /* 0x0002640801007387 */ /* 0x0001e80000100800 */
[----:B------:R1:W-:Y:S04]  /*4b90*/  STL [R1+0x248], R3 ;  /* 0x0002480301007387 */ /* 0x0003e80000100800 */
[----:B------:R2:W-:Y:S01]  /*4ba0*/  STL [R1+0x25c], R2 ;  /* 0x00025c0201007387 */ /* 0x0005e20000100800 */
[----:B0-----:R-:W-:Y:S01]  /*4bb0*/  IADD3 R8, P0, R216, R13, RZ ;  /* 0x0000000dd8087210 */ /* 0x001fe20007f1e0ff */
[----:B-1----:R-:W-:-:S04]  /*4bc0*/  IMAD.X R3, R7, 0x1, R43, P4 ;  /* 0x0000000107037824 */ /* 0x002fc800020e062b */
[----:B------:R0:W-:Y:S01]  /*4bd0*/  STL [R1+0x240], R8 ;  /* 0x0002400801007387 */ /* 0x0001e20000100800 */
[----:B------:R-:W-:Y:S01]  /*4be0*/  IMAD.X R9, R250, 0x1, R44, P0 ;  /* 0x00000001fa097824 */ /* 0x000fe200000e062c */
[-C--:B--2---:R-:W-:Y:S02]  /*4bf0*/  IADD3 R2, P4, R0, R13.reuse, RZ ;  /* 0x0000000d00027210 */ /* 0x084fe40007f9e0ff */
[----:B------:R1:W-:Y:S04]  /*4c00*/  STL [R1+0x254], R3 ;  /* 0x0002540301007387 */ /* 0x0003e80000100800 */
[----:B------:R2:W-:Y:S01]  /*4c10*/  STL [R1+0x238], R2 ;  /* 0x0002380201007387 */ /* 0x0005e20000100800 */
[----:B0-----:R-:W-:Y:S01]  /*4c20*/  IMAD.X R8, R6, 0x1, R43, P6 ;  /* 0x0000000106087824 */ /* 0x001fe200030e062b */
[----:B-1----:R-:W-:-:S04]  /*4c30*/  IADD3 R3, P6, R55, R13, RZ ;  /* 0x0000000d37037210 */ /* 0x002fc80007fde0ff */
[----:B------:R0:W-:Y:S01]  /*4c40*/  STL [R1+0x24c], R8 ;  /* 0x00024c0801007387 */ /* 0x0001e20000100800 */
[----:B--2---:R-:W1:Y:S03]  /*4c50*/  LDC R2, c[0x0][0x238] ;  /* 0x00008e00ff027b82 */ /* 0x004e660000000800 */
[----:B------:R2:W-:Y:S01]  /*4c60*/  STL [R1+0x230], R3 ;  /* 0x0002300301007387 */ /* 0x0005e20000100800 */
[----:B0-----:R-:W-:Y:S01]  /*4c70*/  IMAD.X R8, R4, 0x1, R43, P5 ;  /* 0x0000000104087824 */ /* 0x001fe200028e062b */
[----:B--2---:R-:W-:-:S04]  /*4c80*/  IADD3 R3, P5, R5, R13, RZ ;  /* 0x0000000d05037210 */ /* 0x004fc80007fbe0ff */
[----:B------:R-:W-:Y:S01]  /*4c90*/  STL [R1+0x244], R8 ;  /* 0x0002440801007387 */ /* 0x000fe20000100800 */
[----:B------:R-:W0:Y:S03]  /*4ca0*/  LDC R13, c[0x0][0x238] ;  /* 0x00008e00ff0d7b82 */ /* 0x000e260000000800 */
[----:B------:R2:W-:Y:S04]  /*4cb0*/  STL [R1+0x228], R3 ;  /* 0x0002280301007387 */ /* 0x0005e80000100800 */
[----:B------:R3:W-:Y:S01]  /*4cc0*/  STL [R1+0x23c], R9 ;  /* 0x00023c0901007387 */ /* 0x0007e20000100800 */
[----:B-1----:R-:W-:Y:S02]  /*4cd0*/  IMAD R2, R2, 0x7, RZ ;  /* 0x0000000702027824 */ /* 0x002fe400078e02ff */
[----:B--2---:R-:W-:-:S03]  /*4ce0*/  IMAD.X R3, R7, 0x1, R44, P4 ;  /* 0x0000000107037824 */ /* 0x004fc600020e062c */
[-C--:B------:R-:W-:Y:S02]  /*4cf0*/  IADD3 R8, P0, R216, R2.reuse, RZ ;  /* 0x00000002d8087210 */ /* 0x080fe40007f1e0ff */
[----:B---3--:R-:W-:-:S03]  /*4d00*/  IADD3 R9, P4, R0, R2, RZ ;  /* 0x0000000200097210 */ /* 0x008fc60007f9e0ff */
[----:B------:R1:W-:Y:S01]  /*4d10*/  STL [R1+0x220], R8 ;  /* 0x0002200801007387 */ /* 0x0003e20000100800 */
[----:B0-----:R-:W-:-:S03]  /*4d20*/  IMAD R13, R13, 0x6, RZ ;  /* 0x000000060d0d7824 */ /* 0x001fc600078e02ff */
[----:B------:R0:W-:Y:S04]  /*4d30*/  STL [R1+0x234], R3 ;  /* 0x0002340301007387 */ /* 0x0001e80000100800 */
[----:B------:R-:W-:Y:S01]  /*4d40*/  STL [R1+0x20c], R9 ;  /* 0x00020c0901007387 */ /* 0x000fe20000100800 */
[----:B-1----:R-:W-:Y:S01]  /*4d50*/  IMAD.X R8, R6, 0x1, R44, P6 ;  /* 0x0000000106087824 */ /* 0x002fe200030e062c */
[----:B0-----:R-:W-:-:S04]  /*4d60*/  IADD3 R3, P6, R55, R2, RZ ;  /* 0x0000000237037210 */ /* 0x001fc80007fde0ff */
        /* <DEDUP_REMOVED lines=31> */
[----:B0-----:R-:W-:-:S03]  /*4f60*/  IMAD.SHL.U32 R13, R13, 0x4, RZ ;  /* 0x000000040d0d7824 */ /* 0x001fc600078e00ff */
        /* <DEDUP_REMOVED lines=40> */
[----:B------:R-:W-:Y:S04]  /*51f0*/  STL [R1+0x1a0], R8 ;  /* 0x0001a00801007387 */ /* 0x000fe80000100800 */
[----:B------:R0:W-:Y:S02]  /*5200*/  STL [R1+0x184], R3 ;  /* 0x0001840301007387 */ /* 0x0001e40000100800 */
[----:B0-----:R-:W-:Y:S01]  /*5210*/  IMAD.X R3, R4, 0x1, R52, P5 ;  /* 0x0000000104037824 */ /* 0x001fe200028e0634 */
[----:B------:R-:W-:Y:S01]  /*5220*/  IADD3 R8, P5, R5, R2, RZ ;  /* 0x0000000205087210 */ /* 0x000fe20007fbe0ff */
[----:B------:R-:W-:-:S03]  /*5230*/  IMAD.X R2, R250, 0x1, R53, P0 ;  /* 0x00000001fa027824 */ /* 0x000fc600000e0635 */
[----:B------:R0:W-:Y:S04]  /*5240*/  STL [R1+0x198], R3 ;  /* 0x0001980301007387 */ /* 0x0001e80000100800 */
[----:B------:R-:W-:Y:S01]  /*5250*/  STL [R1+0x17c], R8 ;  /* 0x00017c0801007387 */ /* 0x000fe20000100800 */
[----:B0-----:R-:W-:-:S03]  /*5260*/  IADD3 R3, P0, R216, R13, RZ ;  /* 0x0000000dd8037210 */ /* 0x001fc60007f1e0ff */
[----:B------:R0:W5:Y:S04]  /*5270*/  LDL.LU R216, [R1+0x53c] ;  /* 0x00053c0001d87983 */ /* 0x0001680000300800 */
[----:B------:R1:W-:Y:S04]  /*5280*/  STL [R1+0x190], R2 ;  /* 0x0001900201007387 */ /* 0x0003e80000100800 */
[----:B------:R-:W-:Y:S01]  /*5290*/  STL [R1+0x174], R3 ;  /* 0x0001740301007387 */ /* 0x000fe20000100800 */
[----:B-1----:R-:W-:Y:S01]  /*52a0*/  IMAD.X R2, R7, 0x1, R53, P4 ;  /* 0x0000000107027824 */ /* 0x002fe200020e0635 */
[----:B------:R-:W-:-:S02]  /*52b0*/  IADD3 R8, P4, R0, R13, RZ ;  /* 0x0000000d00087210 */ /* 0x000fc40007f9e0ff */
[----:B------:R0:W5:Y:S04]  /*52c0*/  LDL.LU R0, [R1+0x538] ;  /* 0x0005380001007983 */ /* 0x0001680000300800 */
[----:B------:R1:W-:Y:S04]  /*52d0*/  STL [R1+0x188], R2 ;  /* 0x0001880201007387 */ /* 0x0003e80000100800 */
[----:B------:R-:W-:Y:S01]  /*52e0*/  STL [R1+0x16c], R8 ;  /* 0x00016c0801007387 */ /* 0x000fe20000100800 */
[----:B-1----:R-:W-:Y:S01]  /*52f0*/  IMAD.X R2, R6, 0x1, R53, P6 ;  /* 0x0000000106027824 */ /* 0x002fe200030e0635 */
[----:B------:R-:W-:-:S02]  /*5300*/  IADD3 R3, P6, R55, R13, RZ ;  /* 0x0000000d37037210 */ /* 0x000fc40007fde0ff */
[----:B------:R-:W1:Y:S02]  /*5310*/  LDC R55, c[0x0][0x238] ;  /* 0x00008e00ff377b82 */ /* 0x000e640000000800 */
[----:B------:R2:W-:Y:S04]  /*5320*/  STL [R1+0x180], R2 ;  /* 0x0001800201007387 */ /* 0x0005e80000100800 */
[----:B------:R3:W-:Y:S01]  /*5330*/  STL [R1+0x164], R3 ;  /* 0x0001640301007387 */ /* 0x0007e20000100800 */
[----:B--2---:R-:W-:Y:S01]  /*5340*/  IMAD.X R2, R4, 0x1, R53, P5 ;  /* 0x0000000104027824 */ /* 0x004fe200028e0635 */
[----:B------:R-:W-:-:S04]  /*5350*/  IADD3 R8, P5, R5, R13, RZ ;  /* 0x0000000d05087210 */ /* 0x000fc80007fbe0ff */
[----:B------:R2:W-:Y:S04]  /*5360*/  STL [R1+0x178], R2 ;  /* 0x0001780201007387 */ /* 0x0005e80000100800 */
[----:B------:R4:W-:Y:S01]  /*5370*/  STL [R1+0x15c], R8 ;  /* 0x00015c0801007387 */ /* 0x0009e20000100800 */
[----:B-1----:R-:W-:-:S05]  /*5380*/  IMAD.SHL.U32 R55, R55, 0x2, RZ ;  /* 0x0000000237377824 */ /* 0x002fca00078e00ff */
[----:B------:R-:W-:-:S05]  /*5390*/  SHF.R.S32.HI R55, RZ, 0x1f, R55 ;  /* 0x0000001fff377819 */ /* 0x000fca0000011437 */
[--C-:B---3--:R-:W-:Y:S01]  /*53a0*/  IMAD.X R3, R250, 0x1, R55.reuse, P0 ;  /* 0x00000001fa037824 */ /* 0x108fe200000e0637 */
[----:B--2---:R-:W-:Y:S01]  /*53b0*/  IADD3 R2, P0, R5, UR26, RZ ;  /* 0x0000001a05027c10 */ /* 0x004fe2000ff1e0ff */
[--C-:B----4-:R-:W-:Y:S01]  /*53c0*/  IMAD.X R8, R6, 0x1, R55.reuse, P6 ;  /* 0x0000000106087824 */ /* 0x110fe200030e0637 */
[----:B------:R-:W1:Y:S02]  /*53d0*/  LDC R5, c[0x0][0x238] ;  /* 0x00008e00ff057b82 */ /* 0x000e640000000800 */
[----:B------:R2:W-:Y:S04]  /*53e0*/  STL [R1+0x170], R3 ;  /* 0x0001700301007387 */ /* 0x0005e80000100800 */
[----:B------:R3:W-:Y:S01]  /*53f0*/  STL [R1+0x13c], R2 ;  /* 0x00013c0201007387 */ /* 0x0007e20000100800 */
[----:B--2---:R-:W-:-:S02]  /*5400*/  IMAD.X R3, R4, 0x1, R55, P5 ;  /* 0x0000000104037824 */ /* 0x004fc400028e0637 */
[----:B---3--:R-:W-:-:S05]  /*5410*/  IMAD.X R2, R7, 0x1, R55, P4 ;  /* 0x0000000107027824 */ /* 0x008fca00020e0637 */
[----:B------:R2:W-:Y:S01]  /*5420*/  STL [R1+0x168], R2 ;  /* 0x0001680201007387 */ /* 0x0005e20000100800 */
[----:B-1----:R-:W-:-:S03]  /*5430*/  SHF.R.S32.HI R5, RZ, 0x1f, R5 ;  /* 0x0000001fff057819 */ /* 0x002fc60000011405 */
[----:B------:R-:W-:Y:S02]  /*5440*/  STL [R1+0x160], R8 ;  /* 0x0001600801007387 */ /* 0x000fe40000100800 */
[--C-:B--2---:R-:W-:Y:S02]  /*5450*/  IMAD.X R2, R250, 0x1, R5.reuse, P3 ;  /* 0x00000001fa027824 */ /* 0x104fe400018e0605 */
[----:B------:R-:W2:Y:S01]  /*5460*/  LDL.LU R250, [R1+0x534] ;  /* 0x0005340001fa7983 */ /* 0x000ea20000300800 */
[----:B------:R-:W-:Y:S01]  /*5470*/  IMAD.X R7, R7, 0x1, R5, P2 ;  /* 0x0000000107077824 */ /* 0x000fe200010e0605 */
[----:B------:R-:W-:Y:S02]  /*5480*/  CS2R R26, SRZ ;  /* 0x00000000001a7805 */ /* 0x000fe4000001ff00 */
[----:B------:R-:W-:Y:S01]  /*5490*/  CS2R R28, SRZ ;  /* 0x00000000001c7805 */ /* 0x000fe2000001ff00 */
[----:B------:R1:W-:Y:S01]  /*54a0*/  STL [R1+0x158], R3 ;  /* 0x0001580301007387 */ /* 0x0003e20000100800 */
[----:B------:R-:W-:-:S02]  /*54b0*/  CS2R R30, SRZ ;  /* 0x00000000001e7805 */ /* 0x000fc4000001ff00 */
[----:B------:R-:W-:Y:S02]  /*54c0*/  CS2R R32, SRZ ;  /* 0x0000000000207805 */ /* 0x000fe4000001ff00 */
[----:B------:R-:W-:Y:S01]  /*54d0*/  CS2R R34, SRZ ;  /* 0x0000000000227805 */ /* 0x000fe2000001ff00 */
[----:B------:R3:W-:Y:S01]  /*54e0*/  STL [R1+0x150], R2 ;  /* 0x0001500201007387 */ /* 0x0007e20000100800 */
[----:B------:R-:W-:Y:S02]  /*54f0*/  CS2R R36, SRZ ;  /* 0x0000000000247805 */ /* 0x000fe4000001ff00 */
[----:B------:R-:W-:Y:S02]  /*5500*/  CS2R R38, SRZ ;  /* 0x0000000000267805 */ /* 0x000fe4000001ff00 */
[----:B------:R-:W-:Y:S01]  /*5510*/  CS2R R40, SRZ ;  /* 0x0000000000287805 */ /* 0x000fe2000001ff00 */
[----:B------:R-:W-:Y:S01]  /*5520*/  STL [R1+0x148], R7 ;  /* 0x0001480701007387 */ /* 0x000fe20000100800 */
[----:B------:R-:W-:Y:S01]  /*5530*/  CS2R R42, SRZ ;  /* 0x00000000002a7805 */ /* 0x000fe2000001ff00 */
[----:B-1----:R-:W-:Y:S01]  /*5540*/  IMAD.X R3, R6, 0x1, R5, P1 ;  /* 0x0000000106037824 */ /* 0x002fe200008e0605 */
[----:B------:R-:W-:-:S02]  /*5550*/  CS2R R44, SRZ ;  /* 0x00000000002c7805 */ /* 0x000fc4000001ff00 */
[----:B------:R-:W-:Y:S02]  /*5560*/  CS2R R46, SRZ ;  /* 0x00000000002e7805 */ /* 0x000fe4000001ff00 */
[----:B------:R-:W-:Y:S01]  /*5570*/  CS2R R48, SRZ ;  /* 0x0000000000307805 */ /* 0x000fe2000001ff00 */
[----:B---3--:R-:W-:Y:S01]  /*5580*/  IMAD.X R2, R4, 0x1, R5, P0 ;  /* 0x0000000104027824 */ /* 0x008fe200000e0605 */
[----:B------:R1:W-:Y:S01]  /*5590*/  STL [R1+0x140], R3 ;  /* 0x0001400301007387 */ /* 0x0003e20000100800 */
[----:B------:R-:W-:Y:S02]  /*55a0*/  CS2R R50, SRZ ;  /* 0x0000000000327805 */ /* 0x000fe4000001ff00 */
[----:B------:R-:W-:Y:S02]  /*55b0*/  CS2R R52, SRZ ;  /* 0x0000000000347805 */ /* 0x000fe4000001ff00 */
[----:B------:R-:W-:Y:S01]  /*55c0*/  CS2R R54, SRZ ;  /* 0x0000000000367805 */ /* 0x000fe2000001ff00 */
[----:B------:R-:W3:Y:S01]  /*55d0*/  S2R R4, SR_TID.X ;  /* 0x0000000000047919 */ /* 0x000ee20000002100 */
[----:B------:R-:W-:Y:S01]  /*55e0*/  UMOV UR11, 0xc0000010 ;  /* 0xc0000010000b7882 */ /* 0x000fe20000000000 */
[----:B------:R4:W-:Y:S01]  /*55f0*/  STL [R1+0x138], R2 ;  /* 0x0001380201007387 */ /* 0x0009e20000100800 */
[----:B-1----:R-:W-:-:S02]  /*5600*/  IMAD.U32 R3, RZ, RZ, UR18 ;  /* 0x00000012ff037e24 */ /* 0x002fc4000f8e00ff */
[----:B----4-:R-:W-:Y:S01]  /*5610*/  IMAD.U32 R2, RZ, RZ, UR19 ;  /* 0x00000013ff027e24 */ /* 0x010fe2000f8e00ff */
[----:B---3--:R-:W-:-:S05]  /*5620*/  LOP3.LUT R4, R4, 0x1f, RZ, 0xc0, !PT ;  /* 0x0000001f04047812 */ /* 0x008fca00078ec0ff */
[----:B------:R-:W-:-:S05]  /*5630*/  IMAD R4, R4, UR7, RZ ;  /* 0x0000000704047c24 */ /* 0x000fca000f8e02ff */
[----:B------:R-:W-:Y:S02]  /*5640*/  SHF.R.S32.HI R5, RZ, 0x1f, R4 ;  /* 0x0000001fff057819 */ /* 0x000fe40000011404 */
[----:B0-2---:R-:W-:-:S07]  /*5650*/  LOP3.LUT R4, R250, 0x10, RZ, 0x3c, !PT ;  /* 0x00000010fa047812 */ /* 0x005fce00078e3cff */
.L_x_1:
[----:B------:R-:W2:Y:S04]  /*5660*/  LDL R4, [R1+0xa0] ;  /* 0x0000a00001047983 */ /* 0x000ea80000100800 */
[----:B------:R-:W3:Y:S04]  /*5670*/  LDL R6, [R1+0x9c] ;  /* 0x00009c0001067983 */ /* 0x000ee80000100800 */
[----:B------:R-:W4:Y:S04]  /*5680*/  LDL R9, [R1+0x130] ;  /* 0x0001300001097983 */ /* 0x000f280000100800 */
[----:B------:R-:W3:Y:S04]  /*5690*/  LDL R8, [R1+0x98] ;  /* 0x0000980001087983 */ /* 0x000ee80000100800 */
[----:B------:R-:W3:Y:S01]  /*56a0*/  LDL R11, [R1+0x128] ;  /* 0x00012800010b7983 */ /* 0x000ee20000100800 */
[----:B------:R-:W-:Y:S01]  /*56b0*/  ISETP.GT.AND P1, PT, R3, RZ, PT ;  /* 0x000000ff0300720c */ /* 0x000fe20003f24270 */
[----:B------:R-:W-:Y:S01]  /*56c0*/  ULDC UR6, c[0x0][0x23c] ;  /* 0x00008f0000067ab9 */ /* 0x000fe20000000800 */
[----:B------:R-:W-:Y:S01]  /*56d0*/  PRMT R248, RZ, 0x7610, R248 ;  /* 0x00007610fff87816 */ /* 0x000fe200000000f8 */
[----:B------:R-:W-:Y:S01]  /*56e0*/  STL [R1+0x72c], R128 ;  /* 0x00072c8001007387 */ /* 0x000fe20000100800 */
[----:B------:R-:W-:Y:S01]  /*56f0*/  PRMT R252, RZ, 0x7610, R252 ;  /* 0x00007610fffc7816 */ /* 0x000fe200000000fc */
[----:B------:R-:W-:-:S02]  /*5700*/  ULDC UR7, c[0x0][0x23c] ;  /* 0x00008f0000077ab9 */ /* 0x000fc40000000800 */
[----:B------:R-:W-:Y:S04]  /*5710*/  STL [R1+0x728], R129 ;  /* 0x0007288101007387 */ /* 0x000fe80000100800 */
        /* <DEDUP_REMOVED lines=43> */
[----:B------:R0:W-:Y:S04]  /*59d0*/  STL [R1+0x678], R109 ;  /* 0x0006786d01007387 */ /* 0x0001e80000100800 */
[----:B------:R-:W-:Y:S04]  /*59e0*/  STL [R1+0x674], R110 ;  /* 0x0006746e01007387 */ /* 0x000fe80000100800 */
[----:B------:R1:W-:Y:S04]  /*59f0*/  STL [R1+0x670], R111 ;  /* 0x0006706f01007387 */ /* 0x0003e80000100800 */
[----:B------:R-:W-:Y:S04]  /*5a00*/  STL [R1+0x66c], R112 ;  /* 0x00066c7001007387 */ /* 0x000fe80000100800 */
[----:B------:R1:W-:Y:S04]  /*5a10*/  STL [R1+0x668], R113 ;  /* 0x0006687101007387 */ /* 0x0003e80000100800 */
        /* <DEDUP_REMOVED lines=20> */
[----:B------:R1:W-:Y:S01]  /*5b60*/  STL [R1+0x614], R70 ;  /* 0x0006144601007387 */ /* 0x0003e20000100800 */
[----:B--2---:R-:W-:-:S03]  /*5b70*/  IADD3 R4, P0, R4, R2, RZ ;  /* 0x0000000204047210 */ /* 0x004fc60007f1e0ff */
        /* <DEDUP_REMOVED lines=17> */
[----:B------:R-:W-:Y:S04]  /*5c90*/  STL.64 [R1+0x5c8], R54 ;  /* 0x0005c83601007387 */ /* 0x000fe80000100a00 */
        /* <DEDUP_REMOVED lines=14> */
[----:B------:R2:W-:Y:S04]  /*5d80*/  STL.64 [R1+0x550], R24 ;  /* 0x0005501801007387 */ /* 0x0005e80000100a00 */
[----:B------:R-:W2:Y:S01]  /*5d90*/  LDL R7, [R1+0x12c] ;  /* 0x00012c0001077983 */ /* 0x000ea20000100800 */
[----:B0-----:R-:W-:Y:S01]  /*5da0*/  PRMT R109, RZ, 0x7610, R109 ;  /* 0x00007610ff6d7816 */ /* 0x001fe2000000006d */
[----:B----45:R-:W-:Y:S01]  /*5db0*/  IMAD.X R5, R9, 0x1, R0, P0 ;  /* 0x0000000109057824 */ /* 0x030fe200000e0600 */
[----:B---3--:R-:W-:Y:S01]  /*5dc0*/  IADD3 R6, P2, R6, R2, RZ ;  /* 0x0000000206067210 */ /* 0x008fe20007f5e0ff */
[----:B------:R-:W3:Y:S04]  /*5dd0*/  LDL R10, [R1+0x14c] ;  /* 0x00014c00010a7983 */ /* 0x000ee80000100800 */
[----:B------:R-:W4:Y:S01]  /*5de0*/  @P1 LDG.E.U8 R109, desc[UR14][R4.64] ;  /* 0x0000000e046d1981 */ /* 0x000f22000c1e1100 */
[----:B-1----:R-:W-:-:S03]  /*5df0*/  PRMT R111, RZ, 0x7610, R111 ;  /* 0x00007610ff6f7816 */ /* 0x002fc6000000006f */
[----:B------:R-:W3:Y:S01]  /*5e00*/  LDL R5, [R1+0xa4] ;  /* 0x0000a40001057983 */ /* 0x000ee20000100800 */
[----:B--2---:R-:W-:-:S05]  /*5e10*/  IMAD.X R7, R7, 0x1, R0, P2 ;  /* 0x0000000107077824 */ /* 0x004fca00010e0600 */
[----:B------:R3:W2:Y:S04]  /*5e20*/  @P1 LDG.E.U8 R111, desc[UR14][R6.64] ;  /* 0x0000000e066f1981 */ /* 0x0006a8000c1e1100 */
[----:B------:R-:W4:Y:S01]  /*5e30*/  LDL R7, [R1+0x134] ;  /* 0x0001340001077983 */ /* 0x000f220000100800 */
[-C--:B------:R-:W-:Y:S02]  /*5e40*/  IADD3 R8, P0, R8, R2.reuse, RZ ;  /* 0x0000000208087210 */ /* 0x080fe40007f1e0ff */
[----:B---3--:R-:W-:Y:S02]  /*5e50*/  IADD3 R6, P3, R5, R2, RZ ;  /* 0x0000000205067210 */ /* 0x008fe40007f7e0ff */
[----:B------:R-:W3:Y:S01]  /*5e60*/  LDL R5, [R1+0x148] ;  /* 0x0001480001057983 */ /* 0x000ee20000100800 */
[----:B------:R-:W-:Y:S01]  /*5e70*/  PRMT R113, RZ, 0x7610, R113 ;  /* 0x00007610ff717816 */ /* 0x000fe20000000071 */
[----:B------:R-:W-:-:S02]  /*5e80*/  IMAD.X R9, R11, 0x1, R0, P0 ;  /* 0x000000010b097824 */ /* 0x000fc400000e0600 */
[----:B------:R-:W2:Y:S01]  /*5e90*/  LDL R11, [R1+0x13c] ;  /* 0x00013c00010b7983 */ /* 0x000ea20000100800 */
[----:B------:R-:W-:Y:S02]  /*5ea0*/  PRMT R128, RZ, 0x7610, R128 ;  /* 0x00007610ff807816 */ /* 0x000fe40000000080 */
[----:B------:R-:W-:Y:S01]  /*5eb0*/  IADD3 R4, P2, R2, R10, RZ ;  /* 0x0000000a02047210 */ /* 0x000fe20007f5e0ff */
[----:B------:R0:W2:Y:S04]  /*5ec0*/  @P1 LDG.E.U8 R113, desc[UR14][R8.64] ;  /* 0x0000000e08711981 */ /* 0x0000a8000c1e1100 */
[----:B------:R-:W2:Y:S04]  /*5ed0*/  LDL R10, [R1+0x138] ;  /* 0x00013800010a7983 */ /* 0x000ea80000100800 */
[----:B------:R-:W0:Y:S01]  /*5ee0*/  LDL R9, [R1+0x144] ;  /* 0x0001440001097983 */ /* 0x000e220000100800 */
[----:B----4-:R-:W-:-:S05]  /*5ef0*/  IMAD.X R7, R7, 0x1, R0, P3 ;  /* 0x0000000107077824 */ /* 0x010fca00018e0600 */
[----:B------:R-:W4:Y:S04]  /*5f00*/  @P1 LDG.E.U8 R128, desc[UR14][R6.64] ;  /* 0x0000000e06801981 */ /* 0x000f28000c1e1100 */
[----:B------:R-:W4:Y:S01]  /*5f10*/  LDL R7, [R1+0x154] ;  /* 0x0001540001077983 */ /* 0x000f220000100800 */
[----:B------:R-:W-:Y:S01]  /*5f20*/  ISETP.GT.AND P0, PT, R3, 0x1, PT ;  /* 0x000000010300780c */ /* 0x000fe20003f04270 */
[----:B---3--:R-:W-:-:S12]  /*5f30*/  IMAD.X R5, R0, 0x1, R5, P2 ;  /* 0x0000000100057824 */ /* 0x008fd800010e0605 */
[----:B------:R2:W3:Y:S01]  /*5f40*/  @P0 LDG.E.U8 R248, desc[UR14][R4.64] ;  /* 0x0000000e04f80981 */ /* 0x0004e2000c1e1100 */
[----:B0-----:R-:W-:-:S03]  /*5f50*/  IADD3 R8, P3, R2, R9, RZ ;  /* 0x0000000902087210 */ /* 0x001fc60007f7e0ff */
[----:B------:R-:W3:Y:S01]  /*5f60*/  LDL R9, [R1+0x140] ;  /* 0x0001400001097983 */ /* 0x000ee20000100800 */
[----:B--2---:R-:W-:Y:S02]  /*5f70*/  IADD3 R4, P1, R2, R11, RZ ;  /* 0x0000000b02047210 */ /* 0x004fe40007f3e0ff */
[----:B------:R-:W-:Y:S01]  /*5f80*/  PRMT R249, RZ, 0x7610, R249 ;  /* 0x00007610fff97816 */ /* 0x000fe200000000f9 */
[----:B------:R-:W2:Y:S02]  /*5f90*/  LDL R11, [R1+0x160] ;  /* 0x00016000010b7983 */ /* 0x000ea40000100800 */
[----:B------:R-:W-:Y:S01]  /*5fa0*/  IMAD.X R5, R0, 0x1, R10, P1 ;  /* 0x0000000100057824 */ /* 0x000fe200008e060a */
[----:B------:R-:W-:Y:S01]  /*5fb0*/  PRMT R70, RZ, 0x7610, R70 ;  /* 0x00007610ff467816 */ /* 0x000fe20000000046 */
[----:B------:R-:W2:Y:S04]  /*5fc0*/  LDL R10, [R1+0x158] ;  /* 0x00015800010a7983 */ /* 0x000ea80000100800 */
[----:B------:R0:W2:Y:S04]  /*5fd0*/  @P0 LDG.E.U8 R252, desc[UR14][R4.64] ;  /* 0x0000000e04fc0981 */ /* 0x0000a8000c1e1100 */
[----:B------:R-:W0:Y:S01]  /*5fe0*/  LDL R5, [R1+0x16c] ;  /* 0x00016c0001057983 */ /* 0x000e220000100800 */
[----:B----4-:R-:W-:-:S03]  /*5ff0*/  IADD3 R6, P2, R2, R7, RZ ;  /* 0x0000000702067210 */ /* 0x010fc60007f5e0ff */
[----:B------:R-:W4:Y:S01]  /*6000*/  LDL R7, [R1+0x150] ;  /* 0x0001500001077983 */ /* 0x000f220000100800 */
[----:B---3--:R-:W-:-:S05]  /*6010*/  IMAD.X R9, R0, 0x1, R9, P3 ;  /* 0x0000000100097824 */ /* 0x008fca00018e0609 */
[----:B------:R-:W3:Y:S04]  /*6020*/  @P0 LDG.E.U8 R249, desc[UR14][R8.64] ;  /* 0x0000000e08f90981 */ /* 0x000ee8000c1e1100 */
[----:B------:R-:W2:Y:S01]  /*6030*/  LDL R8, [R1+0x168] ;  /* 0x0001680001087983 */ /* 0x000ea20000100800 */
[----:B------:R-:W-:Y:S02]  /*6040*/  ISETP.GT.AND P1, PT, R3, 0x2, PT ;  /* 0x000000020300780c */ /* 0x000fe40003f24270 */
[----:B------:R-:W-:Y:S01]  /*6050*/  PRMT R108, RZ, 0x7610, R108 ;  /* 0x00007610ff6c7816 */ /* 0x000fe2000000006c */
[----:B------:R-:W3:Y:S01]  /*6060*/  LDL R9, [R1+0x15c] ;  /* 0x00015c0001097983 */ /* 0x000ee20000100800 */
[----:B----4-:R-:W-:Y:S01]  /*6070*/  IMAD.X R7, R0, 0x1, R7, P2 ;  /* 0x0000000100077824 */ /* 0x010fe200010e0607 */
[----:B0-----:R-:W-:-:S02]  /*6080*/  IADD3 R4, P2, R2, R5, RZ ;  /* 0x0000000502047210 */ /* 0x001fc40007f5e0ff */
[----:B------:R-:W4:Y:S04]  /*6090*/  LDL R5, [R1+0x164] ;  /* 0x0001640001057983 */ /* 0x000f280000100800 */
[----:B------:R4:W3:Y:S02]  /*60a0*/  @P0 LDG.E.U8 R70, desc[UR14][R6.64] ;  /* 0x0000000e06460981 */ /* 0x0008e4000c1e1100 */
[----:B----4-:R-:W-:Y:S01]  /*60b0*/  IADD3 R6, P0, R2, R5, RZ ;  /* 0x0000000502067210 */ /* 0x010fe20007f1e0ff */
[----:B--2---:R-:W-:-:S05]  /*60c0*/  IMAD.X R5, R0, 0x1, R8, P2 ;  /* 0x0000000100057824 */ /* 0x004fca00010e0608 */
[----:B------:R-:W2:Y:S04]  /*60d0*/  @P1 LDG.E.U8 R108, desc[UR14][R4.64] ;  /* 0x0000000e046c1981 */ /* 0x000ea8000c1e1100 */
[----:B------:R-:W4:Y:S04]  /*60e0*/  LDL R4, [R1+0x174] ;  /* 0x0001740001047983 */ /* 0x000f280000100800 */
[----:B------:R-:W2:Y:S01]  /*60f0*/  LDL R5, [R1+0x18c] ;  /* 0x00018c0001057983 */ /* 0x000ea20000100800 */
[----:B------:R-:W-:Y:S01]  /*6100*/  PRMT R129, RZ, 0x7610, R129 ;  /* 0x00007610ff817816 */ /* 0x000fe20000000081 */
[----:B------:R-:W-:Y:S01]  /*6110*/  IMAD.X R7, R0, 0x1, R11, P0 ;  /* 0x0000000100077824 */ /* 0x000fe200000e060b */
[----:B---3--:R-:W-:Y:S01]  /*6120*/  IADD3 R8, P2, R2, R9, RZ ;  /* 0x0000000902087210 */ /* 0x008fe20007f5e0ff */
[----:B------:R-:W3:Y:S04]  /*6130*/  LDL R11, [R1+0x180] ;  /* 0x00018000010b7983 */ /* 0x000ee80000100800 */
[----:B------:R4:W3:Y:S01]  /*6140*/  @P1 LDG.E.U8 R129, desc[UR14][R6.64] ;  /* 0x0000000e06811981 */ /* 0x0008e2000c1e1100 */
[----:B------:R-:W-:Y:S01]  /*6150*/  IMAD.X R9, R0, 0x1, R10, P2 ;  /* 0x0000000100097824 */ /* 0x000fe200010e060a */
[----:B------:R-:W-:-:S02]  /*6160*/  ISETP.GT.AND P0, PT, R3, 0x3, PT ;  /* 0x000000030300780c */ /* 0x000fc40003f04270 */
[----:B------:R-:W-:Y:S01]  /*6170*/  PRMT R130, RZ, 0x7610, R130 ;  /* 0x00007610ff827816 */ /* 0x000fe20000000082 */
[----:B------:R-:W3:Y:S04]  /*6180*/  LDL R10, [R1+0x17c] ;  /* 0x00017c00010a7983 */ /* 0x000ee80000100800 */
[----:B------:R-:W3:Y:S01]  /*6190*/  LDL R7, [R1+0x170] ;  /* 0x0001700001077983 */ /* 0x000ee20000100800 */
[----:B------:R-:W-:Y:S02]  /*61a0*/  PRMT R251, RZ, 0x7610, R251 ;  /* 0x00007610fffb7816 */ /* 0x000fe400000000fb */
[----:B------:R-:W-:Y:S01]  /*61b0*/  PRMT R131, RZ, 0x7610, R131 ;  /* 0x00007610ff837816 */ /* 0x000fe20000000083 */
[----:B------:R-:W3:Y:S04]  /*61c0*/  @P1 LDG.E.U8 R130, desc[UR14][R8.64] ;  /* 0x0000000e08821981 */ /* 0x000ee8000c1e1100 */
[----:B------:R-:W3:Y:S01]  /*61d0*/  LDL R9, [R1+0x184] ;  /* 0x0001840001097983 */ /* 0x000ee20000100800 */
[----:B----4-:R-:W-:-:S02]  /*61e0*/  IADD3 R6, P3, R2, R4, RZ ;  /* 0x0000000402067210 */ /* 0x010fc40007f7e0ff */
[----:B--2---:R-:W-:Y:S02]  /*61f0*/  IADD3 R4, P2, R2, R5, RZ ;  /* 0x0000000502047210 */ /* 0x004fe40007f5e0ff */
[----:B------:R-:W2:Y:S01]  /*6200*/  LDL R5, [R1+0x188] ;  /* 0x0001880001057983 */ /* 0x000ea20000100800 */
[----:B---3--:R-:W-:-:S05]  /*6210*/  IMAD.X R7, R0, 0x1, R7, P3 ;  /* 0x0000000100077824 */ /* 0x008fca00018e0607 */
[----:B------:R-:W3:Y:S04]  /*6220*/  @P1 LDG.E.U8 R131, desc[UR14][R6.64] ;  /* 0x0000000e06831981 */ /* 0x000ee8000c1e1100 */
[----:B------:R-:W4:Y:S01]  /*6230*/  LDL R7, [R1+0x194] ;  /* 0x0001940001077983 */ /* 0x000f220000100800 */
[----:B--2---:R-:W-:-:S05]  /*6240*/  IMAD.X R5, R0, 0x1, R5, P2 ;  /* 0x0000000100057824 */ /* 0x004fca00010e0605 */
[----:B------:R0:W2:Y:S04]  /*6250*/  @P0 LDG.E.U8 R251, desc[UR14][R4.64] ;  /* 0x0000000e04fb0981 */ /* 0x0000a8000c1e1100 */
[----:B------:R-:W3:Y:S01]  /*6260*/  LDL R5, [R1+0x178] ;  /* 0x0001780001057983 */ /* 0x000ee20000100800 */
[C---:B0-----:R-:W-:Y:S02]  /*6270*/  IADD3 R4, P1, R2.reuse, R10, RZ ;  /* 0x0000000a02047210 */ /* 0x041fe40007f3e0ff */
[----:B------:R-:W-:Y:S01]  /*6280*/  PRMT R112, RZ, 0x7610, R112 ;  /* 0x00007610ff707816 */ /* 0x000fe20000000070 */
[----:B------:R-:W2:Y:S01]  /*6290*/  LDL R10, [R1+0x1a0] ;  /* 0x0001a000010a7983 */ /* 0x000ea20000100800 */
[----:B------:R-:W-:Y:S02]  /*62a0*/  IADD3 R8, P3, R2, R9, RZ ;  /* 0x0000000902087210 */ /* 0x000fe40007f7e0ff */
[----:B------:R-:W-:-:S03]  /*62b0*/  PRMT R110, RZ, 0x7610, R110 ;  /* 0x00007610ff6e7816 */ /* 0x000fc6000000006e */
[----:B------:R-:W-:Y:S02]  /*62c0*/  IMAD.X R9, R0, 0x1, R11, P3 ;  /* 0x0000000100097824 */ /* 0x000fe400018e060b */
[----:B------:R-:W2:Y:S01]  /*62d0*/  LDL R11, [R1+0x1a8] ;  /* 0x0001a800010b7983 */ /* 0x000ea20000100800 */
[----:B----4-:R-:W-:-:S03]  /*62e0*/  IADD3 R6, P2, R2, R7, RZ ;  /* 0x0000000702067210 */ /* 0x010fc60007f5e0ff */
[----:B------:R-:W4:Y:S04]  /*62f0*/  @P0 LDG.E.U8 R110, desc[UR14][R8.64] ;  /* 0x0000000e086e0981 */ /* 0x000f28000c1e1100 */
[----:B------:R-:W2:Y:S04]  /*6300*/  LDL R7, [R1+0x190] ;  /* 0x0001900001077983 */ /* 0x000ea80000100800 */
[----:B------:R-:W4:Y:S01]  /*6310*/  LDL R8, [R1+0x1a4] ;  /* 0x0001a40001087983 */ /* 0x000f220000100800 */
[----:B------:R-:W-:Y:S02]  /*6320*/  PRMT R69, RZ, 0x7610, R69 ;  /* 0x00007610ff457816 */ /* 0x000fe40000000045 */
[----:B------:R-:W-:Y:S01]  /*6330*/  PRMT R132, RZ, 0x7610, R132 ;  /* 0x00007610ff847816 */ /* 0x000fe20000000084 */
[----:B------:R-:W4:Y:S01]  /*6340*/  LDL R9, [R1+0x19c] ;  /* 0x00019c0001097983 */ /* 0x000f220000100800 */
[----:B---3--:R-:W-:-:S05]  /*6350*/  IMAD.X R5, R0, 0x1, R5, P1 ;  /* 0x0000000100057824 */ /* 0x008fca00008e0605 */
[----:B------:R-:W3:Y:S04]  /*6360*/  @P0 LDG.E.U8 R112, desc[UR14][R4.64] ;  /* 0x0000000e04700981 */ /* 0x000ee8000c1e1100 */
[----:B------:R-:W3:Y:S01]  /*6370*/  LDL R5, [R1+0x1ac] ;  /* 0x0001ac0001057983 */ /* 0x000ee20000100800 */
[----:B------:R-:W-:Y:S01]  /*6380*/  ISETP.GT.AND P1, PT, R3, 0x4, PT ;  /* 0x000000040300780c */ /* 0x000fe20003f24270 */
[----:B--2---:R-:W-:-:S05]  /*6390*/  IMAD.X R7, R0, 0x1, R7, P2 ;  /* 0x0000000100077824 */ /* 0x004fca00010e0607 */
[----:B------:R4:W2:Y:S01]  /*63a0*/  @P0 LDG.E.U8 R69, desc[UR14][R6.64] ;  /* 0x0000000e06450981 */ /* 0x0008a2000c1e1100 */
[----:B------:R-:W-:Y:S02]  /*63b0*/  PRMT R133, RZ, 0x7610, R133 ;  /* 0x00007610ff857816 */ /* 0x000fe40000000085 */
[----:B----4-:R-:W-:-:S05]  /*63c0*/  IADD3 R6, P0, R2, R8, RZ ;  /* 0x0000000802067210 */ /* 0x010fca0007f1e0ff */
[----:B------:R-:W-:Y:S01]  /*63d0*/  IMAD.X R7, R0, 0x1, R10, P0 ;  /* 0x0000000100077824 */ /* 0x000fe200000e060a */
[----:B------:R-:W-:Y:S01]  /*63e0*/  PRMT R135, RZ, 0x7610, R135 ;  /* 0x00007610ff877816 */ /* 0x000fe20000000087 */
[----:B------:R-:W4:Y:S04]  /*63f0*/  LDL R10, [R1+0x1c0] ;  /* 0x0001c000010a7983 */ /* 0x000f280000100800 */
[----:B------:R0:W2:Y:S04]  /*6400*/  @P1 LDG.E.U8 R133, desc[UR14][R6.64] ;  /* 0x0000000e06851981 */ /* 0x0000a8000c1e1100 */
[----:B------:R-:W4:Y:S01]  /*6410*/  LDL R7, [R1+0x1b0] ;  /* 0x0001b00001077983 */ /* 0x000f220000100800 */
[----:B---3--:R-:W-:-:S05]  /*6420*/  IADD3 R4, P2, R2, R5, RZ ;  /* 0x0000000502047210 */ /* 0x008fca0007f5e0ff */
[----:B------:R-:W-:Y:S02]  /*6430*/  IMAD.X R5, R0, 0x1, R11, P2 ;  /* 0x0000000100057824 */ /* 0x000fe400010e060b */
[----:B------:R-:W3:Y:S04]  /*6440*/  LDL R11, [R1+0x1c8] ;  /* 0x0001c800010b7983 */ /* 0x000ee80000100800 */
[----:B------:R1:W2:Y:S04]  /*6450*/  @P1 LDG.E.U8 R132, desc[UR14][R4.64] ;  /* 0x0000000e04841981 */ /* 0x0002a8000c1e1100 */
[----:B------:R-:W0:Y:S01]  /*6460*/  LDL R4, [R1+0x1b4] ;  /* 0x0001b40001047983 */ /* 0x000e220000100800 */
[----:B------:R-:W-:-:S03]  /*6470*/  IADD3 R8, P2, R2, R9, RZ ;  /* 0x0000000902087210 */ /* 0x000fc60007f5e0ff */
[----:B------:R-:W3:Y:S04]  /*6480*/  LDL R9, [R1+0x198] ;  /* 0x0001980001097983 */ /* 0x000ee80000100800 */
[----:B------:R-:W1:Y:S01]  /*6490*/  LDL R5, [R1+0x1cc] ;  /* 0x0001cc0001057983 */ /* 0x000e620000100800 */
[----:B0-----:R-:W-:-:S05]  /*64a0*/  IADD3 R6, P3, R2, R4, RZ ;  /* 0x0000000402067210 */ /* 0x001fca0007f7e0ff */
[----:B----4-:R-:W-:-:S05]  /*64b0*/  IMAD.X R7, R0, 0x1, R7, P3 ;  /* 0x0000000100077824 */ /* 0x010fca00018e0607 */
[----:B------:R-:W4:Y:S04]  /*64c0*/  @P1 LDG.E.U8 R135, desc[UR14][R6.64] ;  /* 0x0000000e06871981 */ /* 0x000f28000c1e1100 */
[----:B------:R-:W2:Y:S04]  /*64d0*/  LDL R6, [R1+0x1bc] ;  /* 0x0001bc0001067983 */ /* 0x000ea80000100800 */
[----:B------:R-:W4:Y:S01]  /*64e0*/  LDL R7, [R1+0x1d4] ;  /* 0x0001d40001077983 */ /* 0x000f220000100800 */
[----:B------:R-:W-:Y:S01]  /*64f0*/  PRMT R134, RZ, 0x7610, R134 ;  /* 0x00007610ff867816 */ /* 0x000fe20000000086 */
[----:B---3--:R-:W-:Y:S01]  /*6500*/  IMAD.X R9, R0, 0x1, R9, P2 ;  /* 0x0000000100097824 */ /* 0x008fe200010e0609 */
[----:B------:R-:W-:-:S02]  /*6510*/  ISETP.GT.AND P0, PT, R3, 0x5, PT ;  /* 0x000000050300780c */ /* 0x000fc40003f04270 */
[----:B-1----:R-:W-:Y:S02]  /*6520*/  IADD3 R4, P2, R2, R5, RZ ;  /* 0x0000000502047210 */ /* 0x002fe40007f5e0ff */
[----:B------:R-:W3:Y:S01]  /*6530*/  @P1 LDG.E.U8 R134, desc[UR14][R8.64] ;  /* 0x0000000e08861981 */ /* 0x000ee2000c1e1100 */
[----:B------:R-:W-:Y:S02]  /*6540*/  PRMT R115, RZ, 0x7610, R115 ;  /* 0x00007610ff737816 */ /* 0x000fe40000000073 */
[----:B------:R-:W-:Y:S01]  /*6550*/  IMAD.X R5, R0, 0x1, R11, P2 ;  /* 0x0000000100057824 */ /* 0x000fe200010e060b */
[----:B------:R-:W-:Y:S01]  /*6560*/  PRMT R119, RZ, 0x7610, R119 ;  /* 0x00007610ff777816 */ /* 0x000fe20000000077 */
[----:B------:R-:W3:Y:S04]  /*6570*/  LDL R11, [R1+0x1ec] ;  /* 0x0001ec00010b7983 */ /* 0x000ee80000100800 */
[----:B------:R2:W3:Y:S04]  /*6580*/  @P0 LDG.E.U8 R115, desc[UR14][R4.64] ;  /* 0x0000000e04730981 */ /* 0x0004e8000c1e1100 */
[----:B------:R-:W3:Y:S04]  /*6590*/  LDL R9, [R1+0x1c4] ;  /* 0x0001c40001097983 */ /* 0x000ee80000100800 */
[----:B------:R-:W3:Y:S01]  /*65a0*/  LDL R5, [R1+0x1b8] ;  /* 0x0001b80001057983 */ /* 0x000ee20000100800 */
[----:B--2---:R-:W-:-:S02]  /*65b0*/  IADD3 R4, P1, R2, R6, RZ ;  /* 0x0000000602047210 */ /* 0x004fc40007f3e0ff */
[C---:B----4-:R-:W-:Y:S02]  /*65c0*/  IADD3 R6, P2, R2.reuse, R7, RZ ;  /* 0x0000000702067210 */ /* 0x050fe40007f5e0ff */
[----:B------:R-:W2:Y:S01]  /*65d0*/  LDL R7, [R1+0x1d0] ;  /* 0x0001d00001077983 */ /* 0x000ea20000100800 */
[----:B------:R-:W-:Y:S02]  /*65e0*/  PRMT R136, RZ, 0x7610, R136 ;  /* 0x00007610ff887816 */ /* 0x000fe40000000088 */
[----:B---3--:R-:W-:-:S05]  /*65f0*/  IADD3 R8, P3, R2, R9, RZ ;  /* 0x0000000902087210 */ /* 0x008fca0007f7e0ff */
[C---:B------:R-:W-:Y:S02]  /*6600*/  IMAD.X R9, R0.reuse, 0x1, R10, P3 ;  /* 0x0000000100097824 */ /* 0x040fe400018e060a */
[----:B------:R-:W3:Y:S04]  /*6610*/  LDL R10, [R1+0x1e8] ;  /* 0x0001e800010a7983 */ /* 0x000ee80000100800 */
[----:B------:R-:W4:Y:S04]  /*6620*/  @P0 LDG.E.U8 R119, desc[UR14][R8.64] ;  /* 0x0000000e08770981 */ /* 0x000f28000c1e1100 */
[----:B------:R-:W4:Y:S04]  /*6630*/  LDL R8, [R1+0x1e4] ;  /* 0x0001e40001087983 */ /* 0x000f280000100800 */
[----:B------:R-:W4:Y:S01]  /*6640*/  LDL R9, [R1+0x1dc] ;  /* 0x0001dc0001097983 */ /* 0x000f220000100800 */
[----:B--2---:R-:W-:-:S05]  /*6650*/  IMAD.X R7, R0, 0x1, R7, P2 ;  /* 0x0000000100077824 */ /* 0x004fca00010e0607 */
[----:B------:R-:W2:Y:S04]  /*6660*/  @P0 LDG.E.U8 R136, desc[UR14][R6.64] ;  /* 0x0000000e06880981 */ /* 0x000ea8000c1e1100 */
[----:B------:R-:W2:Y:S01]  /*6670*/  LDL R7, [R1+0x1e0] ;  /* 0x0001e00001077983 */ /* 0x000ea20000100800 */
[----:B------:R-:W-:Y:S01]  /*6680*/  PRMT R117, RZ, 0x7610, R117 ;  /* 0x00007610ff757816 */ /* 0x000fe20000000075 */
[----:B------:R-:W-:Y:S01]  /*6690*/  IMAD.X R5, R0, 0x1, R5, P1 ;  /* 0x0000000100057824 */ /* 0x000fe200008e0605 */
[----:B------:R-:W-:-:S04]  /*66a0*/  ISETP.GT.AND P1, PT, R3, 0x6, PT ;  /* 0x000000060300780c */ /* 0x000fc80003f24270 */
[----:B------:R0:W2:Y:S01]  /*66b0*/  @P0 LDG.E.U8 R117, desc[UR14][R4.64] ;  /* 0x0000000e04750981 */ /* 0x0000a2000c1e1100 */
[----:B------:R-:W-:Y:S02]  /*66c0*/  PRMT R114, RZ, 0x7610, R114 ;  /* 0x00007610ff727816 */ /* 0x000fe40000000072 */
[----:B0-----:R-:W-:Y:S02]  /*66d0*/  IADD3 R4, P2, R2, R11, RZ ;  /* 0x0000000b02047210 */ /* 0x001fe40007f5e0ff */
[----:B------:R-:W-:Y:S01]  /*66e0*/  PRMT R137, RZ, 0x7610, R137 ;  /* 0x00007610ff897816 */ /* 0x000fe20000000089 */
[----:B------:R-:W2:Y:S02]  /*66f0*/  LDL R11, [R1+0x20c] ;  /* 0x00020c00010b7983 */ /* 0x000ea40000100800 */
[----:B---3--:R-:W-:Y:S01]  /*6700*/  IMAD.X R5, R0, 0x1, R10, P2 ;  /* 0x0000000100057824 */ /* 0x008fe200010e060a */
[C---:B----4-:R-:W-:Y:S01]  /*6710*/  IADD3 R6, P0, R2.reuse, R8, RZ ;  /* 0x0000000802067210 */ /* 0x050fe20007f1e0ff */
[----:B------:R-:W3:Y:S01]  /*6720*/  LDL R10, [R1+0x208] ;  /* 0x00020800010a7983 */ /* 0x000ee20000100800 */
[----:B------:R-:W-:-:S03]  /*6730*/  IADD3 R8, P2, R2, R9, RZ ;  /* 0x0000000902087210 */ /* 0x000fc60007f5e0ff */
[----:B------:R-:W4:Y:S04]  /*6740*/  @P1 LDG.E.U8 R114, desc[UR14][R4.64] ;  /* 0x0000000e04721981 */ /* 0x000f28000c1e1100 */
[----:B------:R-:W3:Y:S04]  /*6750*/  LDL R9, [R1+0x1d8] ;  /* 0x0001d80001097983 */ /* 0x000ee80000100800 */
[----:B------:R-:W4:Y:S01]  /*6760*/  LDL R5, [R1+0x1f4] ;  /* 0x0001f40001057983 */ /* 0x000f220000100800 */
[----:B--2---:R-:W-:-:S05]  /*6770*/  IMAD.X R7, R0, 0x1, R7, P0 ;  /* 0x0000000100077824 */ /* 0x004fca00000e0607 */
[----:B------:R4:W2:Y:S04]  /*6780*/  @P1 LDG.E.U8 R137, desc[UR14][R6.64] ;  /* 0x0000000e06891981 */ /* 0x0008a8000c1e1100 */
[----:B------:R-:W2:Y:S01]  /*6790*/  LDL R7, [R1+0x1f0] ;  /* 0x0001f00001077983 */ /* 0x000ea20000100800 */
[----:B------:R-:W-:Y:S02]  /*67a0*/  PRMT R138, RZ, 0x7610, R138 ;  /* 0x00007610ff8a7816 */ /* 0x000fe4000000008a */
[----:B------:R-:W-:Y:S01]  /*67b0*/  PRMT R139, RZ, 0x7610, R139 ;  /* 0x00007610ff8b7816 */ /* 0x000fe2000000008b */
[----:B---3--:R-:W-:-:S05]  /*67c0*/  IMAD.X R9, R0, 0x1, R9, P2 ;  /* 0x0000000100097824 */ /* 0x008fca00010e0609 */
[----:B------:R0:W3:Y:S01]  /*67d0*/  @P1 LDG.E.U8 R138, desc[UR14][R8.64] ;  /* 0x0000000e088a1981 */ /* 0x0000e2000c1e1100 */
[----:B----4-:R-:W-:-:S03]  /*67e0*/  IADD3 R6, P3, R2, R5, RZ ;  /* 0x0000000502067210 */ /* 0x010fc60007f7e0ff */
[----:B------:R-:W0:Y:S02]  /*67f0*/  LDL R9, [R1+0x204] ;  /* 0x0002040001097983 */ /* 0x000e240000100800 */
[----:B--2---:R-:W-:-:S05]  /*6800*/  IMAD.X R7, R0, 0x1, R7, P3 ;  /* 0x0000000100077824 */ /* 0x004fca00018e0607 */
[----:B------:R-:W2:Y:S04]  /*6810*/  @P1 LDG.E.U8 R139, desc[UR14][R6.64] ;  /* 0x0000000e068b1981 */ /* 0x000ea8000c1e1100 */
[----:B------:R-:W4:Y:S04]  /*6820*/  LDL R6, [R1+0x1fc] ;  /* 0x0001fc0001067983 */ /* 0x000f280000100800 */
[----:B------:R-:W3:Y:S01]  /*6830*/  LDL R7, [R1+0x220] ;  /* 0x0002200001077983 */ /* 0x000ee20000100800 */
[----:B------:R-:W-:Y:S02]  /*6840*/  ISETP.GT.AND P0, PT, R3, 0x7, PT ;  /* 0x000000070300780c */ /* 0x000fe40003f04270 */
[----:B------:R-:W-:-:S02]  /*6850*/  IADD3 R4, P2, R2, R11, RZ ;  /* 0x0000000b02047210 */ /* 0x000fc40007f5e0ff */
[----:B------:R-:W2:Y:S01]  /*6860*/  LDL R11, [R1+0x1f8] ;  /* 0x0001f800010b7983 */ /* 0x000ea20000100800 */
[----:B------:R-:W-:Y:S02]  /*6870*/  PRMT R72, RZ, 0x7610, R72 ;  /* 0x00007610ff487816 */ /* 0x000fe40000000048 */
[----:B------:R-:W-:Y:S01]  /*6880*/  IMAD.X R5, R0, 0x1, R10, P2 ;  /* 0x0000000100057824 */ /* 0x000fe200010e060a */
[----:B------:R-:W-:Y:S01]  /*6890*/  PRMT R116, RZ, 0x7610, R116 ;  /* 0x00007610ff747816 */ /* 0x000fe20000000074 */
[----:B------:R-:W2:Y:S01]  /*68a0*/  LDL R10, [R1+0x238] ;  /* 0x00023800010a7983 */ /* 0x000ea20000100800 */
[----:B0-----:R-:W-:-:S03]  /*68b0*/  IADD3 R8, P3, R2, R9, RZ ;  /* 0x0000000902087210 */ /* 0x001fc60007f7e0ff */
[----:B------:R4:W2:Y:S04]  /*68c0*/  @P0 LDG.E.U8 R72, desc[UR14][R4.64] ;  /* 0x0000000e04480981 */ /* 0x0008a8000c1e1100 */
[----:B------:R-:W2:Y:S01]  /*68d0*/  LDL R9, [R1+0x200] ;  /* 0x0002000001097983 */ /* 0x000ea20000100800 */
[C---:B----4-:R-:W-:Y:S02]  /*68e0*/  IADD3 R4, P1, R2.reuse, R6, RZ ;  /* 0x0000000602047210 */ /* 0x050fe40007f3e0ff */
[----:B---3--:R-:W-:Y:S02]  /*68f0*/  IADD3 R6, P2, R2, R7, RZ ;  /* 0x0000000702067210 */ /* 0x008fe40007f5e0ff */
[----:B------:R-:W3:Y:S01]  /*6900*/  LDL R7, [R1+0x210] ;  /* 0x0002100001077983 */ /* 0x000ee20000100800 */
[----:B------:R-:W-:Y:S01]  /*6910*/  PRMT R118, RZ, 0x7610, R118 ;  /* 0x00007610ff767816 */ /* 0x000fe20000000076 */
[C---:B--2---:R-:W-:Y:S01]  /*6920*/  IMAD.X R5, R0.reuse, 0x1, R11, P1 ;  /* 0x0000000100057824 */ /* 0x044fe200008e060b */
[----:B------:R-:W-:Y:S01]  /*6930*/  PRMT R140, RZ, 0x7610, R140 ;  /* 0x00007610ff8c7816 */ /* 0x000fe2000000008c */
[----:B------:R-:W2:Y:S04]  /*6940*/  LDL R11, [R1+0x224] ;  /* 0x00022400010b7983 */ /* 0x000ea80000100800 */
[----:B------:R0:W4:Y:S01]  /*6950*/  @P0 LDG.E.U8 R116, desc[UR14][R4.64] ;  /* 0x0000000e04740981 */ /* 0x000122000c1e1100 */
[----:B------:R-:W-:-:S03]  /*6960*/  IMAD.X R9, R0, 0x1, R9, P3 ;  /* 0x0000000100097824 */ /* 0x000fc600018e0609 */
[----:B------:R-:W2:Y:S04]  /*6970*/  LDL R5, [R1+0x230] ;  /* 0x0002300001057983 */ /* 0x000ea80000100800 */
[----:B------:R-:W4:Y:S04]  /*6980*/  @P0 LDG.E.U8 R118, desc[UR14][R8.64] ;  /* 0x0000000e08760981 */ /* 0x000f28000c1e1100 */
[----:B------:R-:W4:Y:S01]  /*6990*/  LDL R8, [R1+0x234] ;  /* 0x0002340001087983 */ /* 0x000f220000100800 */
[----:B---3--:R-:W-:Y:S01]  /*69a0*/  IMAD.X R7, R0, 0x1, R7, P2 ;  /* 0x0000000100077824 */ /* 0x008fe200010e0607 */
[----:B------:R-:W-:-:S02]  /*69b0*/  ISETP.GT.AND P1, PT, R3, 0x8, PT ;  /* 0x000000080300780c */ /* 0x000fc40003f24270 */
[----:B------:R-:W3:Y:S04]  /*69c0*/  LDL R9, [R1+0x228] ;  /* 0x0002280001097983 */ /* 0x000ee80000100800 */
[----:B------:R2:W3:Y:S04]  /*69d0*/  @P0 LDG.E.U8 R140, desc[UR14][R6.64] ;  /* 0x0000000e068c0981 */ /* 0x0004e8000c1e1100 */
[----:B------:R-:W3:Y:S01]  /*69e0*/  LDL R7, [R1+0x22c] ;  /* 0x00022c0001077983 */ /* 0x000ee20000100800 */
[C---:B0-----:R-:W-:Y:S02]  /*69f0*/  IADD3 R4, P2, R2.reuse, R10, RZ ;  /* 0x0000000a02047210 */ /* 0x041fe40007f5e0ff */
[----:B--2---:R-:W-:Y:S01]  /*6a00*/  IADD3 R6, P0, R2, R5, RZ ;  /* 0x0000000502067210 */ /* 0x004fe20007f1e0ff */
[----:B------:R-:W2:Y:S01]  /*6a10*/  LDL R10, [R1+0x258] ;  /* 0x00025800010a7983 */ /* 0x000ea20000100800 */
[----:B------:R-:W-:-:S02]  /*6a20*/  PRMT R71, RZ, 0x7610, R71 ;  /* 0x00007610ff477816 */ /* 0x000fc40000000047 */
[----:B------:R-:W-:Y:S01]  /*6a30*/  PRMT R141, RZ, 0x7610, R141 ;  /* 0x00007610ff8d7816 */ /* 0x000fe2000000008d */
[----:B----4-:R-:W-:-:S05]  /*6a40*/  IMAD.X R5, R0, 0x1, R8, P2 ;  /* 0x0000000100057824 */ /* 0x010fca00010e0608 */
[----:B------:R-:W4:Y:S04]  /*6a50*/  @P1 LDG.E.U8 R71, desc[UR14][R4.64] ;  /* 0x0000000e04471981 */ /* 0x000f28000c1e1100 */
[----:B------:R-:W2:Y:S01]  /*6a60*/  LDL R5, [R1+0x240] ;  /* 0x0002400001057983 */ /* 0x000ea20000100800 */
[----:B---3--:R-:W-:-:S05]  /*6a70*/  IMAD.X R7, R0, 0x1, R7, P0 ;  /* 0x0000000100077824 */ /* 0x008fca00000e0607 */
[----:B------:R2:W3:Y:S04]  /*6a80*/  @P1 LDG.E.U8 R141, desc[UR14][R6.64] ;  /* 0x0000000e068d1981 */ /* 0x0004e8000c1e1100 */
[----:B------:R-:W4:Y:S01]  /*6a90*/  LDL R7, [R1+0x23c] ;  /* 0x00023c0001077983 */ /* 0x000f220000100800 */
[----:B------:R-:W-:Y:S02]  /*6aa0*/  IADD3 R8, P2, R2, R9, RZ ;  /* 0x0000000902087210 */ /* 0x000fe40007f5e0ff */
[----:B------:R-:W-:-:S03]  /*6ab0*/  PRMT R142, RZ, 0x7610, R142 ;  /* 0x00007610ff8e7816 */ /* 0x000fc6000000008e */
[----:B------:R-:W-:Y:S02]  /*6ac0*/  IMAD.X R9, R0, 0x1, R11, P2 ;  /* 0x0000000100097824 */ /* 0x000fe400010e060b */
[----:B------:R-:W3:Y:S01]  /*6ad0*/  LDL R11, [R1+0x248] ;  /* 0x00024800010b7983 */ /* 0x000ee20000100800 */
[----:B--2---:R-:W-:-:S03]  /*6ae0*/  IADD3 R6, P3, R2, R5, RZ ;  /* 0x0000000502067210 */ /* 0x004fc60007f7e0ff */
[----:B------:R0:W2:Y:S04]  /*6af0*/  @P1 LDG.E.U8 R142, desc[UR14][R8.64] ;  /* 0x0000000e088e1981 */ /* 0x0000a8000c1e1100 */
[----:B------:R-:W3:Y:S01]  /*6b00*/  LDL R5, [R1+0x254] ;  /* 0x0002540001057983 */ /* 0x000ee20000100800 */
[----:B------:R-:W-:Y:S02]  /*6b10*/  PRMT R143, RZ, 0x7610, R143 ;  /* 0x00007610ff8f7816 */ /* 0x000fe4000000008f */
[----:B------:R-:W-:Y:S02]  /*6b20*/  IADD3 R4, P2, R2, R10, RZ ;  /* 0x0000000a02047210 */ /* 0x000fe40007f5e0ff */
[----:B------:R-:W2:Y:S04]  /*6b30*/  LDL R10, [R1+0x244] ;  /* 0x00024400010a7983 */ /* 0x000ea80000100800 */
[----:B------:R-:W0:Y:S01]  /*6b40*/  LDL R9, [R1+0x250] ;  /* 0x0002500001097983 */ /* 0x000e220000100800 */
[----:B----4-:R-:W-:-:S05]  /*6b50*/  IMAD.X R7, R0, 0x1, R7, P3 ;  /* 0x0000000100077824 */ /* 0x010fca00018e0607 */
[----:B------:R-:W4:Y:S04]  /*6b60*/  @P1 LDG.E.U8 R143, desc[UR14][R6.64] ;  /* 0x0000000e068f1981 */ /* 0x000f28000c1e1100 */
[----:B------:R-:W4:Y:S01]  /*6b70*/  LDL R7, [R1+0x260] ;  /* 0x0002600001077983 */ /* 0x000f220000100800 */
[----:B------:R-:W-:Y:S02]  /*6b80*/  ISETP.GT.AND P0, PT, R3, 0x9, PT ;  /* 0x000000090300780c */ /* 0x000fe40003f04270 */
[----:B------:R-:W-:Y:S01]  /*6b90*/  PRMT R57, RZ, 0x7610, R57 ;  /* 0x00007610ff397816 */ /* 0x000fe20000000039 */
[----:B---3--:R-:W-:Y:S01]  /*6ba0*/  IMAD.X R5, R0, 0x1, R5, P2 ;  /* 0x0000000100057824 */ /* 0x008fe200010e0605 */
[----:B------:R-:W-:-:S09]  /*6bb0*/  PRMT R59, RZ, 0x7610, R59 ;  /* 0x00007610ff3b7816 */ /* 0x000fd2000000003b */
[----:B------:R1:W3:Y:S01]  /*6bc0*/  @P0 LDG.E.U8 R57, desc[UR14][R4.64] ;  /* 0x0000000e04390981 */ /* 0x0002e2000c1e1100 */
[----:B0-----:R-:W-:-:S03]  /*6bd0*/  IADD3 R8, P3, R2, R9, RZ ;  /* 0x0000000902087210 */ /* 0x001fc60007f7e0ff */
[----:B------:R-:W3:Y:S01]  /*6be0*/  LDL R9, [R1+0x24c] ;  /* 0x00024c0001097983 */ /* 0x000ee20000100800 */
[----:B-1----:R-:W-:Y:S02]  /*6bf0*/  IADD3 R4, P1, R2, R11, RZ ;  /* 0x0000000b02047210 */ /* 0x002fe40007f3e0ff */
[----:B------:R-:W-:Y:S01]  /*6c00*/  PRMT R61, RZ, 0x7610, R61 ;  /* 0x00007610ff3d7816 */ /* 0x000fe2000000003d */
[----:B------:R-:W3:Y:S02]  /*6c10*/  LDL R11, [R1+0x26c] ;  /* 0x00026c00010b7983 */ /* 0x000ee40000100800 */
[----:B--2---:R-:W-:Y:S01]  /*6c20*/  IMAD.X R5, R0, 0x1, R10, P1 ;  /* 0x0000000100057824 */ /* 0x004fe200008e060a */
        /* <DEDUP_REMOVED lines=229> */
[----:B------:R-:W3:Y:S01]  /*7a80*/  LDL R10, [R1+0x388] ;  /* 0x00038800010a7983 */ /* 0x000ee20000100800 */
[----:B------:R-:W-:-:S03]  /*7a90*/  PRMT R47, RZ, 0x7610, R47 ;  /* 0x00007610ff2f7816 */ /* 0x000fc6000000002f */
[----:B------:R-:W3:Y:S04]  /*7aa0*/  LDL R7, [R1+0x37c] ;  /* 0x00037c0001077983 */ /* 0x000ee80000100800 */
[----:B------:R0:W3:Y:S04]  /*7ab0*/  @P1 LDG.E.U8 R98, desc[UR14][R8.64] ;  /* 0x0000000e08621981 */ /* 0x0000e8000c1e1100 */
[----:B------:R-:W0:Y:S01]  /*7ac0*/  LDL R9, [R1+0x390] ;  /* 0x0003900001097983 */ /* 0x000e220000100800 */
[C---:B----4-:R-:W-:Y:S02]  /*7ad0*/  IADD3 R6, P3, R2.reuse, R4, RZ ;  /* 0x0000000402067210 */ /* 0x050fe40007f7e0ff */
[----:B--2---:R-:W-:-:S02]  /*7ae0*/  IADD3 R4, P2, R2, R5, RZ ;  /* 0x0000000502047210 */ /* 0x004fc40007f5e0ff */
[----:B------:R-:W2:Y:S01]  /*7af0*/  LDL R5, [R1+0x394] ;  /* 0x0003940001057983 */ /* 0x000ea20000100800 */
[----:B------:R-:W-:Y:S02]  /*7b00*/  PRMT R99, RZ, 0x7610, R99 ;  /* 0x00007610ff637816 */ /* 0x000fe40000000063 */
[----:B--2---:R-:W-:-:S05]  /*7b10*/  IMAD.X R5, R0, 0x1, R5, P2 ;  /* 0x0000000100057824 */ /* 0x004fca00010e0605 */
[----:B------:R1:W2:Y:S04]  /*7b20*/  @P0 LDG.E.U8 R47, desc[UR14][R4.64] ;  /* 0x0000000e042f0981 */ /* 0x0002a8000c1e1100 */
[----:B------:R-:W4:Y:S01]  /*7b30*/  LDL R5, [R1+0x384] ;  /* 0x0003840001057983 */ /* 0x000f220000100800 */
[----:B---3--:R-:W-:Y:S01]  /*7b40*/  IMAD.X R7, R0, 0x1, R7, P3 ;  /* 0x0000000100077824 */ /* 0x008fe200018e0607 */
[----:B0-----:R-:W-:-:S04]  /*7b50*/  IADD3 R8, P3, R2, R9, RZ ;  /* 0x0000000902087210 */ /* 0x001fc80007f7e0ff */
[----:B------:R0:W3:Y:S01]  /*7b60*/  @P1 LDG.E.U8 R99, desc[UR14][R6.64] ;  /* 0x0000000e06631981 */ /* 0x0000e2000c1e1100 */
[----:B-1----:R-:W-:Y:S01]  /*7b70*/  IADD3 R4, P1, R2, R10, RZ ;  /* 0x0000000a02047210 */ /* 0x002fe20007f3e0ff */
[----:B------:R-:W-:Y:S01]  /*7b80*/  IMAD.X R9, R0, 0x1, R11, P3 ;  /* 0x0000000100097824 */ /* 0x000fe200018e060b */
[----:B------:R-:W-:Y:S01]  /*7b90*/  PRMT R52, RZ, 0x7610, R52 ;  /* 0x00007610ff347816 */ /* 0x000fe20000000034 */
[----:B------:R-:W2:Y:S01]  /*7ba0*/  LDL R11, [R1+0x3b4] ;  /* 0x0003b400010b7983 */ /* 0x000ea20000100800 */
[----:B------:R-:W-:Y:S02]  /*7bb0*/  PRMT R50, RZ, 0x7610, R50 ;  /* 0x00007610ff327816 */ /* 0x000fe40000000032 */
[----:B------:R-:W-:Y:S01]  /*7bc0*/  PRMT R100, RZ, 0x7610, R100 ;  /* 0x00007610ff647816 */ /* 0x000fe20000000064 */
[----:B------:R-:W3:Y:S04]  /*7bd0*/  LDL R10, [R1+0x3a8] ;  /* 0x0003a800010a7983 */ /* 0x000ee80000100800 */
[----:B------:R-:W0:Y:S04]  /*7be0*/  LDL R7, [R1+0x3a0] ;  /* 0x0003a00001077983 */ /* 0x000e280000100800 */
[----:B------:R-:W3:Y:S04]  /*7bf0*/  @P0 LDG.E.U8 R52, desc[UR14][R8.64] ;  /* 0x0000000e08340981 */ /* 0x000ee8000c1e1100 */
[----:B------:R-:W2:Y:S01]  /*7c00*/  LDL R8, [R1+0x39c] ;  /* 0x00039c0001087983 */ /* 0x000ea20000100800 */
[----:B------:R-:W-:-:S03]  /*7c10*/  PRMT R48, RZ, 0x7610, R48 ;  /* 0x00007610ff307816 */ /* 0x000fc60000000030 */
[----:B------:R-:W3:Y:S01]  /*7c20*/  LDL R9, [R1+0x3a4] ;  /* 0x0003a40001097983 */ /* 0x000ee20000100800 */
[----:B----4-:R-:W-:-:S05]  /*7c30*/  IMAD.X R5, R0, 0x1, R5, P1 ;  /* 0x0000000100057824 */ /* 0x010fca00008e0605 */
[----:B------:R1:W4:Y:S04]  /*7c40*/  @P0 LDG.E.U8 R50, desc[UR14][R4.64] ;  /* 0x0000000e04320981 */ /* 0x000328000c1e1100 */
[----:B------:R-:W1:Y:S01]  /*7c50*/  LDL R5, [R1+0x3b8] ;  /* 0x0003b80001057983 */ /* 0x000e620000100800 */
[----:B0-----:R-:W-:-:S05]  /*7c60*/  IADD3 R6, P2, R2, R7, RZ ;  /* 0x0000000702067210 */ /* 0x001fca0007f5e0ff */
[----:B--2---:R-:W-:Y:S01]  /*7c70*/  IMAD.X R7, R0, 0x1, R8, P2 ;  /* 0x0000000100077824 */ /* 0x004fe200010e0608 */
[----:B------:R-:W-:Y:S01]  /*7c80*/  ISETP.GT.AND P1, PT, R3, 0x14, PT ;  /* 0x000000140300780c */ /* 0x000fe20003f24270 */
[----:B------:R-:W2:Y:S04]  /*7c90*/  LDL R8, [R1+0x3c0] ;  /* 0x0003c00001087983 */ /* 0x000ea80000100800 */
[----:B------:R0:W4:Y:S04]  /*7ca0*/  @P0 LDG.E.U8 R100, desc[UR14][R6.64] ;  /* 0x0000000e06640981 */ /* 0x000128000c1e1100 */
[----:B------:R-:W2:Y:S01]  /*7cb0*/  LDL R7, [R1+0x3ac] ;  /* 0x0003ac0001077983 */ /* 0x000ea20000100800 */
[----:B-1----:R-:W-:-:S03]  /*7cc0*/  IADD3 R4, P2, R2, R5, RZ ;  /* 0x0000000502047210 */ /* 0x002fc60007f5e0ff */
[----:B------:R-:W0:Y:S02]  /*7cd0*/  LDL R5, [R1+0x3b0] ;  /* 0x0003b00001057983 */ /* 0x000e240000100800 */
[----:B0-----:R-:W-:Y:S01]  /*7ce0*/  IADD3 R6, P0, R2, R5, RZ ;  /* 0x0000000502067210 */ /* 0x001fe20007f1e0ff */
[----:B------:R-:W-:-:S05]  /*7cf0*/  IMAD.X R5, R0, 0x1, R11, P2 ;  /* 0x0000000100057824 */ /* 0x000fca00010e060b */
[----:B------:R0:W4:Y:S04]  /*7d00*/  @P1 LDG.E.U8 R48, desc[UR14][R4.64] ;  /* 0x0000000e04301981 */ /* 0x000128000c1e1100 */
[----:B------:R-:W0:Y:S01]  /*7d10*/  LDL R5, [R1+0x3d8] ;  /* 0x0003d80001057983 */ /* 0x000e220000100800 */
[----:B---3--:R-:W-:Y:S01]  /*7d20*/  IADD3 R10, P2, R2, R10, RZ ;  /* 0x0000000a020a7210 */ /* 0x008fe20007f5e0ff */
[----:B--2---:R-:W-:Y:S01]  /*7d30*/  IMAD.X R7, R0, 0x1, R7, P0 ;  /* 0x0000000100077824 */ /* 0x004fe200000e0607 */
[----:B------:R-:W-:-:S03]  /*7d40*/  PRMT R101, RZ, 0x7610, R101 ;  /* 0x00007610ff657816 */ /* 0x000fc60000000065 */
[----:B------:R-:W-:-:S03]  /*7d50*/  IMAD.X R11, R0, 0x1, R9, P2 ;  /* 0x00000001000b7824 */ /* 0x000fc600010e0609 */
[----:B------:R1:W2:Y:S04]  /*7d60*/  @P1 LDG.E.U8 R101, desc[UR14][R6.64] ;  /* 0x0000000e06651981 */ /* 0x0002a8000c1e1100 */
[----:B------:R-:W3:Y:S04]  /*7d70*/  LDL R6, [R1+0x3bc] ;  /* 0x0003bc0001067983 */ /* 0x000ee80000100800 */
[----:B------:R-:W1:Y:S01]  /*7d80*/  LDL R7, [R1+0x3d0] ;  /* 0x0003d00001077983 */ /* 0x000e620000100800 */
[----:B0-----:R-:W-:-:S03]  /*7d90*/  IADD3 R4, P2, R2, R5, RZ ;  /* 0x0000000502047210 */ /* 0x001fc60007f5e0ff */
[----:B------:R-:W4:Y:S01]  /*7da0*/  LDL R5, [R1+0x3d4] ;  /* 0x0003d40001057983 */ /* 0x000f220000100800 */
[----:B------:R-:W-:Y:S02]  /*7db0*/  ISETP.GT.AND P0, PT, R3, 0x15, PT ;  /* 0x000000150300780c */ /* 0x000fe40003f04270 */
[----:B------:R-:W-:Y:S02]  /*7dc0*/  IADD3 R8, P3, R2, R8, RZ ;  /* 0x0000000802087210 */ /* 0x000fe40007f7e0ff */
[----:B------:R-:W-:Y:S02]  /*7dd0*/  PRMT R45, RZ, 0x7610, R45 ;  /* 0x00007610ff2d7816 */ /* 0x000fe4000000002d */
[----:B------:R-:W-:Y:S01]  /*7de0*/  PRMT R103, RZ, 0x7610, R103 ;  /* 0x00007610ff677816 */ /* 0x000fe20000000067 */
[----:B---3--:R-:W-:Y:S01]  /*7df0*/  IMAD.X R9, R0, 0x1, R6, P3 ;  /* 0x0000000100097824 */ /* 0x008fe200018e0606 */
[----:B-1----:R-:W-:-:S04]  /*7e00*/  IADD3 R6, P3, R2, R7, RZ ;  /* 0x0000000702067210 */ /* 0x002fc80007f7e0ff */
[----:B------:R0:W3:Y:S04]  /*7e10*/  @P1 LDG.E.U8 R103, desc[UR14][R8.64] ;  /* 0x0000000e08671981 */ /* 0x0000e8000c1e1100 */
[----:B------:R-:W2:Y:S04]  /*7e20*/  LDL R7, [R1+0x3cc] ;  /* 0x0003cc0001077983 */ /* 0x000ea80000100800 */
[----:B------:R-:W0:Y:S01]  /*7e30*/  LDL R9, [R1+0x3c8] ;  /* 0x0003c80001097983 */ /* 0x000e220000100800 */
[----:B----4-:R-:W-:-:S05]  /*7e40*/  IMAD.X R5, R0, 0x1, R5, P2 ;  /* 0x0000000100057824 */ /* 0x010fca00010e0605 */
[----:B------:R1:W4:Y:S04]  /*7e50*/  @P0 LDG.E.U8 R45, desc[UR14][R4.64] ;  /* 0x0000000e042d0981 */ /* 0x000328000c1e1100 */
[----:B------:R-:W1:Y:S01]  /*7e60*/  LDL R5, [R1+0x3e0] ;  /* 0x0003e00001057983 */ /* 0x000e620000100800 */
[----:B------:R-:W-:Y:S01]  /*7e70*/  PRMT R43, RZ, 0x7610, R43 ;  /* 0x00007610ff2b7816 */ /* 0x000fe2000000002b */
[----:B--2---:R-:W-:-:S05]  /*7e80*/  IMAD.X R7, R0, 0x1, R7, P3 ;  /* 0x0000000100077824 */ /* 0x004fca00018e0607 */
[----:B------:R2:W3:Y:S01]  /*7e90*/  @P0 LDG.E.U8 R43, desc[UR14][R6.64] ;  /* 0x0000000e062b0981 */ /* 0x0004e2000c1e1100 */
[----:B0-----:R-:W-:-:S03]  /*7ea0*/  IADD3 R8, P2, R2, R9, RZ ;  /* 0x0000000902087210 */ /* 0x001fc60007f5e0ff */
[----:B------:R-:W2:Y:S04]  /*7eb0*/  LDL R9, [R1+0x3c4] ;  /* 0x0003c40001097983 */ /* 0x000ea80000100800 */
[----:B------:R-:W4:Y:S01]  /*7ec0*/  LDL R7, [R1+0x3f8] ;  /* 0x0003f80001077983 */ /* 0x000f220000100800 */
[----:B-1----:R-:W-:-:S03]  /*7ed0*/  IADD3 R4, P3, R2, R5, RZ ;  /* 0x0000000502047210 */ /* 0x002fc60007f7e0ff */
[----:B------:R-:W3:Y:S01]  /*7ee0*/  LDL R5, [R1+0x3dc] ;  /* 0x0003dc0001057983 */ /* 0x000ee20000100800 */
[----:B------:R-:W-:Y:S01]  /*7ef0*/  PRMT R104, RZ, 0x7610, R104 ;  /* 0x00007610ff687816 */ /* 0x000fe20000000068 */
[----:B--2---:R-:W-:Y:S01]  /*7f00*/  IMAD.X R9, R0, 0x1, R9, P2 ;  /* 0x0000000100097824 */ /* 0x004fe200010e0609 */
[----:B----4-:R-:W-:Y:S02]  /*7f10*/  IADD3 R6, P2, R2, R7, RZ ;  /* 0x0000000702067210 */ /* 0x010fe40007f5e0ff */
[----:B------:R-:W2:Y:S01]  /*7f20*/  LDL R7, [R1+0x3f4] ;  /* 0x0003f40001077983 */ /* 0x000ea20000100800 */
[----:B---3--:R-:W-:-:S05]  /*7f30*/  IMAD.X R5, R0, 0x1, R5, P3 ;  /* 0x0000000100057824 */ /* 0x008fca00018e0605 */
[----:B------:R0:W3:Y:S04]  /*7f40*/  @P0 LDG.E.U8 R104, desc[UR14][R4.64] ;  /* 0x0000000e04680981 */ /* 0x0000e8000c1e1100 */
[----:B------:R-:W0:Y:S01]  /*7f50*/  LDL R5, [R1+0x3f0] ;  /* 0x0003f00001057983 */ /* 0x000e220000100800 */
[----:B------:R-:W-:Y:S02]  /*7f60*/  PRMT R102, RZ, 0x7610, R102 ;  /* 0x00007610ff667816 */ /* 0x000fe40000000066 */
[----:B------:R-:W-:-:S04]  /*7f70*/  PRMT R41, RZ, 0x7610, R41 ;  /* 0x00007610ff297816 */ /* 0x000fc80000000029 */
[----:B------:R-:W4:Y:S01]  /*7f80*/  @P1 LDG.E.U8 R102, desc[UR14][R10.64] ;  /* 0x0000000e0a661981 */ /* 0x000f22000c1e1100 */
[----:B------:R-:W-:Y:S02]  /*7f90*/  ISETP.GT.AND P1, PT, R3, 0x16, PT ;  /* 0x000000160300780c */ /* 0x000fe40003f24270 */
[----:B------:R-:W-:Y:S01]  /*7fa0*/  PRMT R46, RZ, 0x7610, R46 ;  /* 0x00007610ff2e7816 */ /* 0x000fe2000000002e */
[----:B------:R-:W3:Y:S01]  /*7fb0*/  @P0 LDG.E.U8 R41, desc[UR14][R8.64] ;  /* 0x0000000e08290981 */ /* 0x000ee2000c1e1100 */
[----:B--2---:R-:W-:-:S09]  /*7fc0*/  IMAD.X R7, R0, 0x1, R7, P2 ;  /* 0x0000000100077824 */ /* 0x004fd200010e0607 */
[----:B------:R1:W2:Y:S04]  /*7fd0*/  @P1 LDG.E.U8 R46, desc[UR14][R6.64] ;  /* 0x0000000e062e1981 */ /* 0x0002a8000c1e1100 */
[----:B------:R-:W1:Y:S01]  /*7fe0*/  LDL R7, [R1+0x3e8] ;  /* 0x0003e80001077983 */ /* 0x000e620000100800 */
[----:B0-----:R-:W-:-:S03]  /*7ff0*/  IADD3 R4, P0, R2, R5, RZ ;  /* 0x0000000502047210 */ /* 0x001fc60007f1e0ff */
[----:B------:R-:W4:Y:S01]  /*8000*/  LDL R5, [R1+0x3ec] ;  /* 0x0003ec0001057983 */ /* 0x000f220000100800 */
[----:B------:R-:W-:Y:S01]  /*8010*/  PRMT R105, RZ, 0x7610, R105 ;  /* 0x00007610ff697816 */ /* 0x000fe20000000069 */
[----:B----4-:R-:W-:Y:S01]  /*8020*/  IMAD.X R5, R0, 0x1, R5, P0 ;  /* 0x0000000100057824 */ /* 0x010fe200000e0605 */
[----:B-1----:R-:W-:Y:S02]  /*8030*/  IADD3 R6, P0, R2, R7, RZ ;  /* 0x0000000702067210 */ /* 0x002fe40007f1e0ff */
[----:B------:R-:W4:Y:S04]  /*8040*/  LDL R7, [R1+0x3e4] ;  /* 0x0003e40001077983 */ /* 0x000f280000100800 */
[----:B------:R0:W2:Y:S04]  /*8050*/  @P1 LDG.E.U8 R105, desc[UR14][R4.64] ;  /* 0x0000000e04691981 */ /* 0x0000a8000c1e1100 */
[----:B------:R-:W0:Y:S01]  /*8060*/  LDL R5, [R1+0x400] ;  /* 0x0004000001057983 */ /* 0x000e220000100800 */
[----:B----4-:R-:W-:Y:S01]  /*8070*/  IMAD.X R7, R0, 0x1, R7, P0 ;  /* 0x0000000100077824 */ /* 0x010fe200000e0607 */
[----:B0-----:R-:W-:-:S02]  /*8080*/  IADD3 R4, P0, R2, R5, RZ ;  /* 0x0000000502047210 */ /* 0x001fc40007f1e0ff */
[----:B------:R-:W4:Y:S01]  /*8090*/  LDL R5, [R1+0x3fc] ;  /* 0x0003fc0001057983 */ /* 0x000f220000100800 */
[----:B------:R-:W-:Y:S02]  /*80a0*/  PRMT R107, RZ, 0x7610, R107 ;  /* 0x00007610ff6b7816 */ /* 0x000fe4000000006b */
[----:B----4-:R-:W-:-:S05]  /*80b0*/  IMAD.X R5, R0, 0x1, R5, P0 ;  /* 0x0000000100057824 */ /* 0x010fca00000e0605 */
[----:B------:R0:W4:Y:S04]  /*80c0*/  @P1 LDG.E.U8 R107, desc[UR14][R4.64] ;  /* 0x0000000e046b1981 */ /* 0x000128000c1e1100 */
[----:B------:R-:W0:Y:S01]  /*80d0*/  LDL R5, [R1+0x418] ;  /* 0x0004180001057983 */ /* 0x000e220000100800 */
[----:B------:R-:W-:Y:S02]  /*80e0*/  ISETP.GT.AND P2, PT, R3, 0x17, PT ;  /* 0x000000170300780c */ /* 0x000fe40003f44270 */
[----:B0-----:R-:W-:Y:S02]  /*80f0*/  IADD3 R4, P0, R2, R5, RZ ;  /* 0x0000000502047210 */ /* 0x001fe40007f1e0ff */
[----:B------:R-:W3:Y:S01]  /*8100*/  LDL R5, [R1+0x414] ;  /* 0x0004140001057983 */ /* 0x000ee20000100800 */
[----:B------:R-:W-:-:S02]  /*8110*/  PRMT R39, RZ, 0x7610, R39 ;  /* 0x00007610ff277816 */ /* 0x000fc40000000027 */
[----:B---3--:R-:W-:-:S06]  /*8120*/  IMAD.X R5, R0, 0x1, R5, P0 ;  /* 0x0000000100057824 */ /* 0x008fcc00000e0605 */
[----:B------:R0:W3:Y:S04]  /*8130*/  @P2 LDG.E.U8 R39, desc[UR14][R4.64] ;  /* 0x0000000e04272981 */ /* 0x0000e8000c1e1100 */
[----:B------:R-:W0:Y:S02]  /*8140*/  LDL R5, [R1+0x410] ;  /* 0x0004100001057983 */ /* 0x000e240000100800 */
[----:B0-----:R-:W-:Y:S02]  /*8150*/  IADD3 R4, P0, R2, R5, RZ ;  /* 0x0000000502047210 */ /* 0x001fe40007f1e0ff */
[----:B------:R-:W2:Y:S01]  /*8160*/  LDL R5, [R1+0x40c] ;  /* 0x00040c0001057983 */ /* 0x000ea20000100800 */
[----:B------:R-:W-:Y:S02]  /*8170*/  PRMT R44, RZ, 0x7610, R44 ;  /* 0x00007610ff2c7816 */ /* 0x000fe4000000002c */
[----:B--2---:R-:W-:-:S05]  /*8180*/  IMAD.X R5, R0, 0x1, R5, P0 ;  /* 0x0000000100057824 */ /* 0x004fca00000e0605 */
[----:B------:R0:W2:Y:S04]  /*8190*/  @P2 LDG.E.U8 R44, desc[UR14][R4.64] ;  /* 0x0000000e042c2981 */ /* 0x0000a8000c1e1100 */
[----:B------:R-:W0:Y:S01]  /*81a0*/  LDL R5, [R1+0x408] ;  /* 0x0004080001057983 */ /* 0x000e220000100800 */
[----:B------:R-:W-:-:S06]  /*81b0*/  PRMT R106, RZ, 0x7610, R106 ;  /* 0x00007610ff6a7816 */ /* 0x000fcc000000006a */
[----:B------:R-:W4:Y:S04]  /*81c0*/  @P1 LDG.E.U8 R106, desc[UR14][R6.64] ;  /* 0x0000000e066a1981 */ /* 0x000f28000c1e1100 */
[----:B------:R-:W3:Y:S04]  /*81d0*/  LDL R7, [R1+0x420] ;  /* 0x0004200001077983 */ /* 0x000ee80000100800 */
[----:B------:R-:W2:Y:S01]  /*81e0*/  LDL R6, [R1+0x41c] ;  /* 0x00041c0001067983 */ /* 0x000ea20000100800 */
[----:B0-----:R-:W-:-:S03]  /*81f0*/  IADD3 R4, P0, R2, R5, RZ ;  /* 0x0000000502047210 */ /* 0x001fc60007f1e0ff */
[----:B------:R-:W4:Y:S01]  /*8200*/  LDL R5, [R1+0x404] ;  /* 0x0004040001057983 */ /* 0x000f220000100800 */
[----:B------:R-:W-:Y:S02]  /*8210*/  PRMT R42, RZ, 0x7610, R42 ;  /* 0x00007610ff2a7816 */ /* 0x000fe4000000002a */
[----:B------:R-:W-:Y:S01]  /*8220*/  PRMT R40, RZ, 0x7610, R40 ;  /* 0x00007610ff287816 */ /* 0x000fe20000000028 */
[----:B----4-:R-:W-:-:S05]  /*8230*/  IMAD.X R5, R0, 0x1, R5, P0 ;  /* 0x0000000100057824 */ /* 0x010fca00000e0605 */
[----:B------:R3:W4:Y:S02]  /*8240*/  @P2 LDG.E.U8 R42, desc[UR14][R4.64] ;  /* 0x0000000e042a2981 */ /* 0x000724000c1e1100 */
[----:B---3--:R-:W-:Y:S02]  /*8250*/  IADD3 R4, P0, R2, R7, RZ ;  /* 0x0000000702047210 */ /* 0x008fe40007f1e0ff */
[----:B------:R-:W-:Y:S01]  /*8260*/  ISETP.GT.AND P1, PT, R3, 0x18, PT ;  /* 0x000000180300780c */ /* 0x000fe20003f24270 */
[----:B------:R-:W3:Y:S02]  /*8270*/  LDL R7, [R1+0x440] ;  /* 0x0004400001077983 */ /* 0x000ee40000100800 */
[----:B--2---:R-:W-:Y:S01]  /*8280*/  IMAD.X R5, R0, 0x1, R6, P0 ;  /* 0x0000000100057824 */ /* 0x004fe200000e0606 */
[----:B------:R-:W-:Y:S01]  /*8290*/  PRMT R38, RZ, 0x7610, R38 ;  /* 0x00007610ff267816 */ /* 0x000fe20000000026 */
[----:B------:R-:W2:Y:S04]  /*82a0*/  LDL R6, [R1+0x43c] ;  /* 0x00043c0001067983 */ /* 0x000ea80000100800 */
[----:B------:R0:W4:Y:S04]  /*82b0*/  @P2 LDG.E.U8 R40, desc[UR14][R4.64] ;  /* 0x0000000e04282981 */ /* 0x000128000c1e1100 */
[----:B------:R-:W0:Y:S02]  /*82c0*/  LDL R5, [R1+0x438] ;  /* 0x0004380001057983 */ /* 0x000e240000100800 */
[----:B0-----:R-:W-:-:S02]  /*82d0*/  IADD3 R4, P0, R2, R5, RZ ;  /* 0x0000000502047210 */ /* 0x001fc40007f1e0ff */
[----:B------:R-:W3:Y:S03]  /*82e0*/  LDL R5, [R1+0x434] ;  /* 0x0004340001057983 */ /* 0x000ee60000100800 */
[----:B---3--:R-:W-:-:S05]  /*82f0*/  IMAD.X R5, R0, 0x1, R5, P0 ;  /* 0x0000000100057824 */ /* 0x008fca00000e0605 */
[----:B------:R0:W3:Y:S04]  /*8300*/  @P1 LDG.E.U8 R38, desc[UR14][R4.64] ;  /* 0x0000000e04261981 */ /* 0x0000e8000c1e1100 */
[----:B------:R-:W0:Y:S02]  /*8310*/  LDL R5, [R1+0x430] ;  /* 0x0004300001057983 */ /* 0x000e240000100800 */
[----:B0-----:R-:W-:Y:S02]  /*8320*/  IADD3 R4, P0, R2, R5, RZ ;  /* 0x0000000502047210 */ /* 0x001fe40007f1e0ff */
[----:B------:R-:W2:Y:S01]  /*8330*/  LDL R5, [R1+0x42c] ;  /* 0x00042c0001057983 */ /* 0x000ea20000100800 */
[----:B------:R-:W-:Y:S02]  /*8340*/  PRMT R36, RZ, 0x7610, R36 ;  /* 0x00007610ff247816 */ /* 0x000fe40000000024 */
[----:B--2---:R-:W-:-:S05]  /*8350*/  IMAD.X R5, R0, 0x1, R5, P0 ;  /* 0x0000000100057824 */ /* 0x004fca00000e0605 */
[----:B------:R0:W2:Y:S04]  /*8360*/  @P1 LDG.E.U8 R36, desc[UR14][R4.64] ;  /* 0x0000000e04241981 */ /* 0x0000a8000c1e1100 */
[----:B------:R-:W0:Y:S02]  /*8370*/  LDL R5, [R1+0x428] ;  /* 0x0004280001057983 */ /* 0x000e240000100800 */
[----:B0-----:R-:W-:Y:S02]  /*8380*/  IADD3 R4, P0, R2, R5, RZ ;  /* 0x0000000502047210 */ /* 0x001fe40007f1e0ff */
[----:B------:R-:W4:Y:S01]  /*8390*/  LDL R5, [R1+0x424] ;  /* 0x0004240001057983 */ /* 0x000f220000100800 */
[----:B------:R-:W-:Y:S02]  /*83a0*/  PRMT R35, RZ, 0x7610, R35 ;  /* 0x00007610ff237816 */ /* 0x000fe40000000023 */
[----:B------:R-:W-:Y:S01]  /*83b0*/  PRMT R32, RZ, 0x7610, R32 ;  /* 0x00007610ff207816 */ /* 0x000fe20000000020 */
[----:B----4-:R-:W-:-:S05]  /*83c0*/  IMAD.X R5, R0, 0x1, R5, P0 ;  /* 0x0000000100057824 */ /* 0x010fca00000e0605 */
[----:B------:R0:W4:Y:S02]  /*83d0*/  @P1 LDG.E.U8 R35, desc[UR14][R4.64] ;  /* 0x0000000e04231981 */ /* 0x000124000c1e1100 */
[----:B0-----:R-:W-:Y:S02]  /*83e0*/  IADD3 R4, P0, R2, R7, RZ ;  /* 0x0000000702047210 */ /* 0x001fe40007f1e0ff */
[----:B------:R-:W-:Y:S01]  /*83f0*/  PRMT R37, RZ, 0x7610, R37 ;  /* 0x00007610ff257816 */ /* 0x000fe20000000025 */
[----:B------:R-:W3:Y:S02]  /*8400*/  LDL R7, [R1+0x460] ;  /* 0x0004600001077983 */ /* 0x000ee40000100800 */
[----:B------:R-:W-:Y:S01]  /*8410*/  IMAD.X R5, R0, 0x1, R6, P0 ;  /* 0x0000000100057824 */ /* 0x000fe200000e0606 */
[----:B------:R-:W-:Y:S01]  /*8420*/  PRMT R34, RZ, 0x7610, R34 ;  /* 0x00007610ff227816 */ /* 0x000fe20000000022 */
[----:B------:R-:W2:Y:S04]  /*8430*/  LDL R6, [R1+0x45c] ;  /* 0x00045c0001067983 */ /* 0x000ea80000100800 */
[----:B------:R0:W4:Y:S04]  /*8440*/  @P1 LDG.E.U8 R32, desc[UR14][R4.64] ;  /* 0x0000000e04201981 */ /* 0x000128000c1e1100 */
[----:B------:R-:W0:Y:S01]  /*8450*/  LDL R5, [R1+0x458] ;  /* 0x0004580001057983 */ /* 0x000e220000100800 */
[----:B------:R-:W-:-:S02]  /*8460*/  ISETP.GT.AND P1, PT, R3, 0x19, PT ;  /* 0x000000190300780c */ /* 0x000fc40003f24270 */
[----:B0-----:R-:W-:Y:S02]  /*8470*/  IADD3 R4, P0, R2, R5, RZ ;  /* 0x0000000502047210 */ /* 0x001fe40007f1e0ff */
[----:B------:R-:W3:Y:S03]  /*8480*/  LDL R5, [R1+0x454] ;  /* 0x0004540001057983 */ /* 0x000ee60000100800 */
[----:B---3--:R-:W-:-:S06]  /*8490*/  IMAD.X R5, R0, 0x1, R5, P0 ;  /* 0x0000000100057824 */ /* 0x008fcc00000e0605 */
[----:B------:R0:W3:Y:S04]  /*84a0*/  @P1 LDG.E.U8 R37, desc[UR14][R4.64] ;  /* 0x0000000e04251981 */ /* 0x0000e8000c1e1100 */
[----:B------:R-:W0:Y:S02]  /*84b0*/  LDL R5, [R1+0x450] ;  /* 0x0004500001057983 */ /* 0x000e240000100800 */
[----:B0-----:R-:W-:Y:S02]  /*84c0*/  IADD3 R4, P0, R2, R5, RZ ;  /* 0x0000000502047210 */ /* 0x001fe40007f1e0ff */
[----:B------:R-:W2:Y:S03]  /*84d0*/  LDL R5, [R1+0x44c] ;  /* 0x00044c0001057983 */ /* 0x000ea60000100800 */
        /* <DEDUP_REMOVED lines=157> */
[----:B------:R0:W-:Y:S04]  /*8eb0*/  STL [R1+0x538], R2 ;  /* 0x0005380201007387 */ /* 0x0001e80000100800 */
[----:B------:R1:W-:Y:S01]  /*8ec0*/  STL [R1+0x534], R0 ;  /* 0x0005340001007387 */ /* 0x0003e20000100800 */
[----:B----4-:R-:W-:-:S05]  /*8ed0*/  IMAD.X R5, R0, 0x1, R5, P0 ;  /* 0x0000000100057824 */ /* 0x010fca00000e0605 */
[----:B------:R4:W3:Y:S02]  /*8ee0*/  @P1 LDG.E.U8 R21, desc[UR14][R4.64] ;  /* 0x0000000e04151981 */ /* 0x0008e4000c1e1100 */
[----:B----4-:R-:W-:-:S05]  /*8ef0*/  IADD3 R4, P0, R2, R7, RZ ;  /* 0x0000000702047210 */ /* 0x010fca0007f1e0ff */
[----:B------:R-:W-:-:S05]  /*8f00*/  IMAD.X R5, R0, 0x1, R6, P0 ;  /* 0x0000000100057824 */ /* 0x000fca00000e0606 */
[----:B------:R4:W3:Y:S04]  /*8f10*/  @P1 LDG.E.U8 R20, desc[UR14][R4.64] ;  /* 0x0000000e04141981 */ /* 0x0008e8000c1e1100 */
[----:B------:R-:W4:Y:S01]  /*8f20*/  LDL R5, [R1+0xb4] ;  /* 0x0000b40001057983 */ /* 0x000f220000100800 */
[----:B------:R-:W2:Y:S03]  /*8f30*/  S2R R7, SR_TID.X ;  /* 0x0000000000077919 */ /* 0x000ea60000002100 */
[----:B0-----:R-:W3:Y:S04]  /*8f40*/  LDL.LU R2, [R1+0xe0] ;  /* 0x0000e00001027983 */ /* 0x001ee80000300800 */
[----:B-1----:R-:W3:Y:S01]  /*8f50*/  LDL.LU R0, [R1+0xf0] ;  /* 0x0000f00001007983 */ /* 0x002ee20000300800 */
[----:B--2---:R-:W-:-:S04]  /*8f60*/  LOP3.LUT R7, R7, 0x1f, RZ, 0xc0, !PT ;  /* 0x0000001f07077812 */ /* 0x004fc800078ec0ff */
[C---:B------:R-:W-:Y:S01]  /*8f70*/  ISETP.GE.AND P0, PT, R7.reuse, R3, PT ;  /* 0x000000030700720c */ /* 0x040fe20003f06270 */
[C---:B------:R-:W-:Y:S02]  /*8f80*/  IMAD R6, R7.reuse, UR6, RZ ;  /* 0x0000000607067c24 */ /* 0x040fe4000f8e02ff */
[----:B------:R-:W-:Y:S01]  /*8f90*/  IMAD R7, R7, UR7, RZ ;  /* 0x0000000707077c24 */ /* 0x000fe2000f8e02ff */
[----:B------:R-:W-:Y:S01]  /*8fa0*/  PRMT R76, RZ, 0x7610, R76 ;  /* 0x00007610ff4c7816 */ /* 0x000fe2000000004c */
[----:B------:R-:W-:Y:S03]  /*8fb0*/  BAR.SYNC.DEFER_BLOCKING 0x0 ;  /* 0x0000000000007b1d */ /* 0x000fe60000010000 */
[----:B----4-:R-:W-:-:S03]  /*8fc0*/  IADD3 R4, P1, R7, R5, RZ ;  /* 0x0000000507047210 */ /* 0x010fc60007f3e0ff */
[----:B------:R-:W2:Y:S01]  /*8fd0*/  LDL R5, [R1+0xb0] ;  /* 0x0000b00001057983 */ /* 0x000ea20000100800 */
[----:B------:R-:W-:-:S05]  /*8fe0*/  SHF.R.S32.HI R6, RZ, 0x1f, R6 ;  /* 0x0000001fff067819 */ /* 0x000fca0000011406 */
[----:B--2---:R-:W-:-:S05]  /*8ff0*/  IMAD.X R5, R6, 0x1, R5, P1 ;  /* 0x0000000106057824 */ /* 0x004fca00008e0605 */
[----:B------:R0:W2:Y:S04]  /*9000*/  @!P0 LDG.E.U8 R76, desc[UR14][R4.64] ;  /* 0x0000000e044c8981 */ /* 0x0000a8000c1e1100 */
[----:B------:R-:W0:Y:S02]  /*9010*/  LDL R5, [R1+0xbc] ;  /* 0x0000bc0001057983 */ /* 0x000e240000100800 */
[----:B0-----:R-:W-:Y:S02]  /*9020*/  IADD3 R4, P1, R7, R5, RZ ;  /* 0x0000000507047210 */ /* 0x001fe40007f3e0ff */
[----:B------:R-:W4:Y:S01]  /*9030*/  LDL R5, [R1+0xb8] ;  /* 0x0000b80001057983 */ /* 0x000f220000100800 */
[----:B------:R-:W-:Y:S02]  /*9040*/  PRMT R87, RZ, 0x7610, R87 ;  /* 0x00007610ff577816 */ /* 0x000fe40000000057 */
[----:B----4-:R-:W-:-:S05]  /*9050*/  IMAD.X R5, R6, 0x1, R5, P1 ;  /* 0x0000000106057824 */ /* 0x010fca00008e0605 */
[----:B------:R0:W4:Y:S04]  /*9060*/  @!P0 LDG.E.U8 R87, desc[UR14][R4.64] ;  /* 0x0000000e04578981 */ /* 0x000128000c1e1100 */
[----:B------:R-:W0:Y:S02]  /*9070*/  LDL R5, [R1+0xc4] ;  /* 0x0000c40001057983 */ /* 0x000e240000100800 */
[----:B0-----:R-:W-:Y:S02]  /*9080*/  IADD3 R4, P1, R7, R5, RZ ;  /* 0x0000000507047210 */ /* 0x001fe40007f3e0ff */
[----:B------:R-:W3:Y:S01]  /*9090*/  LDL R5, [R1+0xc0] ;  /* 0x0000c00001057983 */ /* 0x000ee20000100800 */
[----:B------:R-:W-:Y:S02]  /*90a0*/  PRMT R77, RZ, 0x7610, R77 ;  /* 0x00007610ff4d7816 */ /* 0x000fe4000000004d */
[----:B---3--:R-:W-:-:S05]  /*90b0*/  IMAD.X R5, R6, 0x1, R5, P1 ;  /* 0x0000000106057824 */ /* 0x008fca00008e0605 */
[----:B------:R0:W3:Y:S04]  /*90c0*/  @!P0 LDG.E.U8 R77, desc[UR14][R4.64] ;  /* 0x0000000e044d8981 */ /* 0x0000e8000c1e1100 */
[----:B------:R-:W0:Y:S02]  /*90d0*/  LDL R5, [R1+0xcc] ;  /* 0x0000cc0001057983 */ /* 0x000e240000100800 */
[----:B0-----:R-:W-:Y:S02]  /*90e0*/  IADD3 R4, P1, R7, R5, RZ ;  /* 0x0000000507047210 */ /* 0x001fe40007f3e0ff */
[----:B------:R-:W2:Y:S01]  /*90f0*/  LDL R5, [R1+0xc8] ;  /* 0x0000c80001057983 */ /* 0x000ea20000100800 */
[----:B------:R-:W-:Y:S02]  /*9100*/  PRMT R86, RZ, 0x7610, R86 ;  /* 0x00007610ff567816 */ /* 0x000fe40000000056 */
        /* <DEDUP_REMOVED lines=14> */
[----:B------:R-:W0:Y:S01]  /*91f0*/  LDL R5, [R1+0xe4] ;  /* 0x0000e40001057983 */ /* 0x000e220000100800 */
[----:B------:R-:W-:-:S03]  /*9200*/  PRMT R79, RZ, 0x7610, R79 ;  /* 0x00007610ff4f7816 */ /* 0x000fc6000000004f */
[----:B------:R1:W-:Y:S01]  /*9210*/  STL [R1+0x540], R2 ;  /* 0x0005400201007387 */ /* 0x0003e20000100800 */
[----:B0-----:R-:W-:-:S05]  /*9220*/  IADD3 R4, P1, R7, R5, RZ ;  /* 0x0000000507047210 */ /* 0x001fca0007f3e0ff */
[----:B------:R-:W-:Y:S02]  /*9230*/  IMAD.X R5, R6, 0x1, R2, P1 ;  /* 0x0000000106057824 */ /* 0x000fe400008e0602 */
[----:B-1----:R-:W2:Y:S04]  /*9240*/  LDL.LU R2, [R1+0xfc] ;  /* 0x0000fc0001027983 */ /* 0x002ea80000300800 */
[----:B------:R0:W3:Y:S02]  /*9250*/  @!P0 LDG.E.U8 R79, desc[UR14][R4.64] ;  /* 0x0000000e044f8981 */ /* 0x0000e4000c1e1100 */
[----:B0-----:R-:W-:Y:S02]  /*9260*/  LOP3.LUT R4, R248, 0xffff, RZ, 0xc0, !PT ;  /* 0x0000fffff8047812 */ /* 0x001fe400078ec0ff */
[----:B------:R-:W-:-:S04]  /*9270*/  LOP3.LUT R5, R109, 0xffff, RZ, 0xc0, !PT ;  /* 0x0000ffff6d057812 */ /* 0x000fc800078ec0ff */
[----:B------:R-:W-:Y:S02]  /*9280*/  PRMT R109, R5, 0x3340, R4 ;  /* 0x00003340056d7816 */ /* 0x000fe40000000004 */
[----:B------:R-:W4:Y:S04]  /*9290*/  LDL R4, [R1+0xec] ;  /* 0x0000ec0001047983 */ /* 0x000f280000100800 */
[----:B------:R-:W2:Y:S01]  /*92a0*/  LDL R5, [R1+0xe8] ;  /* 0x0000e80001057983 */ /* 0x000ea20000100800 */
[----:B------:R-:W-:Y:S02]  /*92b0*/  PRMT R84, RZ, 0x7610, R84 ;  /* 0x00007610ff547816 */ /* 0x000fe40000000054 */
[----:B----4-:R-:W-:-:S05]  /*92c0*/  IADD3 R4, P1, R7, R4, RZ ;  /* 0x0000000407047210 */ /* 0x010fca0007f3e0ff */
[----:B--2---:R-:W-:-:S05]  /*92d0*/  IMAD.X R5, R6, 0x1, R5, P1 ;  /* 0x0000000106057824 */ /* 0x004fca00008e0605 */
[----:B------:R0:W2:Y:S02]  /*92e0*/  @!P0 LDG.E.U8 R84, desc[UR14][R4.64] ;  /* 0x0000000e04548981 */ /* 0x0000a4000c1e1100 */
[----:B0-----:R-:W-:Y:S02]  /*92f0*/  LOP3.LUT R4, R249, 0xffff, RZ, 0xc0, !PT ;  /* 0x0000fffff9047812 */ /* 0x001fe400078ec0ff */
[----:B------:R-:W-:-:S04]  /*9300*/  LOP3.LUT R5, R111, 0xffff, RZ, 0xc0, !PT ;  /* 0x0000ffff6f057812 */ /* 0x000fc800078ec0ff */
[----:B------:R-:W-:Y:S02]  /*9310*/  PRMT R111, R5, 0x3340, R4 ;  /* 0x00003340056f7816 */ /* 0x000fe40000000004 */
[----:B------:R-:W4:Y:S01]  /*9320*/  LDL R4, [R1+0xf4] ;  /* 0x0000f40001047983 */ /* 0x000f220000100800 */
[----:B------:R-:W-:-:S03]  /*9330*/  PRMT R80, RZ, 0x7610, R80 ;  /* 0x00007610ff507816 */ /* 0x000fc60000000050 */
[----:B------:R0:W-:Y:S01]  /*9340*/  STL [R1+0x53c], R0 ;  /* 0x00053c0001007387 */ /* 0x0001e20000100800 */
[----:B----4-:R-:W-:-:S05]  /*9350*/  IADD3 R4, P1, R7, R4, RZ ;  /* 0x0000000407047210 */ /* 0x010fca0007f3e0ff */
[----:B------:R-:W-:Y:S02]  /*9360*/  IMAD.X R5, R6, 0x1, R0, P1 ;  /* 0x0000000106057824 */ /* 0x000fe400008e0600 */
[----:B0-----:R-:W4:Y:S04]  /*9370*/  LDL.LU R0, [R1+0x10c] ;  /* 0x00010c0001007983 */ /* 0x001f280000300800 */
[----:B------:R0:W2:Y:S02]  /*9380*/  @!P0 LDG.E.U8 R80, desc[UR14][R4.64] ;  /* 0x0000000e04508981 */ /* 0x0000a4000c1e1100 */
[----:B0-----:R-:W-:Y:S02]  /*9390*/  LOP3.LUT R5, R113, 0xffff, RZ, 0xc0, !PT ;  /* 0x0000ffff71057812 */ /* 0x001fe400078ec0ff */
[----:B------:R-:W-:-:S04]  /*93a0*/  LOP3.LUT R4, R252, 0xffff, RZ, 0xc0, !PT ;  /* 0x0000fffffc047812 */ /* 0x000fc800078ec0ff */
[----:B------:R-:W-:Y:S02]  /*93b0*/  PRMT R113, R5, 0x3340, R4 ;  /* 0x0000334005717816 */ /* 0x000fe40000000004 */
[----:B------:R-:W3:Y:S01]  /*93c0*/  LDL R5, [R1+0xf8] ;  /* 0x0000f80001057983 */ /* 0x000ee20000100800 */
[----:B------:R-:W-:Y:S02]  /*93d0*/  IADD3 R4, P1, R7, R2, RZ ;  /* 0x0000000207047210 */ /* 0x000fe40007f3e0ff */
[----:B------:R-:W-:Y:S01]  /*93e0*/  PRMT R83, RZ, 0x7610, R83 ;  /* 0x00007610ff537816 */ /* 0x000fe20000000053 */
[----:B------:R0:W-:Y:S02]  /*93f0*/  STL [R1+0x548], R2 ;  /* 0x0005480201007387 */ /* 0x0001e40000100800 */
[----:B---3--:R-:W-:-:S05]  /*9400*/  IMAD.X R5, R6, 0x1, R5, P1 ;  /* 0x0000000106057824 */ /* 0x008fca00008e0605 */
[----:B------:R1:W3:Y:S02]  /*9410*/  @!P0 LDG.E.U8 R83, desc[UR14][R4.64] ;  /* 0x0000000e04538981 */ /* 0x0002e4000c1e1100 */
[----:B-1----:R-:W-:Y:S02]  /*9420*/  LOP3.LUT R4, R70, 0xffff, RZ, 0xc0, !PT ;  /* 0x0000ffff46047812 */ /* 0x002fe400078ec0ff */
[----:B------:R-:W-:Y:S02]  /*9430*/  LOP3.LUT R5, R128, 0xffff, RZ, 0xc0, !PT ;  /* 0x0000ffff80057812 */ /* 0x000fe400078ec0ff */
[----:B------:R-:W3:Y:S02]  /*9440*/  LDL.LU R128, [R1+0x72c] ;  /* 0x00072c0001807983 */ /* 0x000ee40000300800 */
[----:B------:R-:W-:Y:S02]  /*9450*/  PRMT R70, R5, 0x3340, R4 ;  /* 0x0000334005467816 */ /* 0x000fe40000000004 */
[----:B------:R-:W4:Y:S04]  /*9460*/  LDL R4, [R1+0x104] ;  /* 0x0001040001047983 */ /* 0x000f280000100800 */
[----:B------:R-:W2:Y:S01]  /*9470*/  LDL R5, [R1+0x100] ;  /* 0x0001000001057983 */ /* 0x000ea20000100800 */
[----:B------:R-:W-:-:S03]  /*9480*/  PRMT R81, RZ, 0x7610, R81 ;  /* 0x00007610ff517816 */ /* 0x000fc60000000051 */
[----:B0-----:R-:W3:Y:S01]  /*9490*/  LDL R2, [R1+0x110] ;  /* 0x0001100001027983 */ /* 0x001ee20000100800 */
[----:B----4-:R-:W-:-:S05]  /*94a0*/  IADD3 R4, P1, R7, R4, RZ ;  /* 0x0000000407047210 */ /* 0x010fca0007f3e0ff */
[----:B--2---:R-:W-:-:S05]  /*94b0*/  IMAD.X R5, R6, 0x1, R5, P1 ;  /* 0x0000000106057824 */ /* 0x004fca00008e0605 */
[----:B------:R0:W2:Y:S02]  /*94c0*/  @!P0 LDG.E.U8 R81, desc[UR14][R4.64] ;  /* 0x0000000e04518981 */ /* 0x0000a4000c1e1100 */
[----:B0-----:R-:W-:Y:S02]  /*94d0*/  LOP3.LUT R5, R108, 0xffff, RZ, 0xc0, !PT ;  /* 0x0000ffff6c057812 */ /* 0x001fe400078ec0ff */
[----:B------:R-:W-:-:S04]  /*94e0*/  LOP3.LUT R4, R251, 0xffff, RZ, 0xc0, !PT ;  /* 0x0000fffffb047812 */ /* 0x000fc800078ec0ff */
[----:B------:R-:W-:Y:S02]  /*94f0*/  PRMT R108, R5, 0x3340, R4 ;  /* 0x00003340056c7816 */ /* 0x000fe40000000004 */
[----:B------:R-:W4:Y:S01]  /*9500*/  LDL R5, [R1+0x108] ;  /* 0x0001080001057983 */ /* 0x000f220000100800 */
[----:B------:R-:W-:-:S03]  /*9510*/  IADD3 R4, P1, R7, R0, RZ ;  /* 0x0000000007047210 */ /* 0x000fc60007f3e0ff */
[----:B------:R0:W-:Y:S04]  /*9520*/  STL [R1+0x544], R0 ;  /* 0x0005440001007387 */ /* 0x0001e80000100800 */
[----:B0-----:R-:W3:Y:S01]  /*9530*/  LDL R0, [R1+0x114] ;  /* 0x0001140001007983 */ /* 0x001ee20000100800 */
[----:B------:R-:W-:Y:S02]  /*9540*/  PRMT R82, RZ, 0x7610, R82 ;  /* 0x00007610ff527816 */ /* 0x000fe40000000052 */
[----:B------:R-:W-:Y:S01]  /*9550*/  PRMT R252, RZ, 0x7610, R252 ;  /* 0x00007610fffc7816 */ /* 0x000fe200000000fc */
[----:B----4-:R-:W-:-:S05]  /*9560*/  IMAD.X R5, R6, 0x1, R5, P1 ;  /* 0x0000000106057824 */ /* 0x010fca00008e0605 */
[----:B------:R0:W4:Y:S02]  /*9570*/  @!P0 LDG.E.U8 R82, desc[UR14][R4.64] ;  /* 0x0000000e04528981 */ /* 0x000124000c1e1100 */
[----:B0-----:R-:W-:Y:S02]  /*9580*/  LOP3.LUT R5, R129, 0xffff, RZ, 0xc0, !PT ;  /* 0x0000ffff81057812 */ /* 0x001fe400078ec0ff */
[----:B------:R-:W-:Y:S01]  /*9590*/  LOP3.LUT R4, R110, 0xffff, RZ, 0xc0, !PT ;  /* 0x0000ffff6e047812 */ /* 0x000fe200078ec0ff */
[----:B------:R-:W4:Y:S03]  /*95a0*/  LDL.LU R129, [R1+0x728] ;  /* 0x0007280001817983 */ /* 0x000f260000300800 */
[----:B------:R-:W-:Y:S02]  /*95b0*/  PRMT R110, R5, 0x3340, R4 ;  /* 0x00003340056e7816 */ /* 0x000fe40000000004 */
[----:B---3--:R-:W-:-:S05]  /*95c0*/  IADD3 R4, P1, R7, R0, RZ ;  /* 0x0000000007047210 */ /* 0x008fca0007f3e0ff */
[----:B------:R-:W-:-:S05]  /*95d0*/  IMAD.X R5, R6, 0x1, R2, P1 ;  /* 0x0000000106057824 */ /* 0x000fca00008e0602 */
[----:B------:R0:W3:Y:S02]  /*95e0*/  @!P0 LDG.E.U8 R252, desc[UR14][R4.64] ;  /* 0x0000000e04fc8981 */ /* 0x0000e4000c1e1100 */
[----:B0-----:R-:W-:Y:S02]  /*95f0*/  LOP3.LUT R4, R112, 0xffff, RZ, 0xc0, !PT ;  /* 0x0000ffff70047812 */ /* 0x001fe400078ec0ff */
[----:B------:R-:W-:Y:S02]  /*9600*/  LOP3.LUT R5, R130, 0xffff, RZ, 0xc0, !PT ;  /* 0x0000ffff82057812 */ /* 0x000fe400078ec0ff */
[----:B------:R-:W4:Y:S02]  /*9610*/  LDL.LU R130, [R1+0x724] ;  /* 0x0007240001827983 */ /* 0x000f240000300800 */
[----:B------:R-:W-:Y:S02]  /*9620*/  PRMT R112, R5, 0x3340, R4 ;  /* 0x0000334005707816 */ /* 0x000fe40000000004 */
[----:B------:R-:W2:Y:S04]  /*9630*/  LDL.LU R2, [R1+0xac] ;  /* 0x0000ac0001027983 */ /* 0x000ea80000300800 */
[----:B------:R-:W3:Y:S04]  /*9640*/  LDL.LU R0, [R1+0xa8] ;  /* 0x0000a80001007983 */ /* 0x000ee80000300800 */
[----:B------:R-:W4:Y:S04]  /*9650*/  LDL R4, [R1+0x11c] ;  /* 0x00011c0001047983 */ /* 0x000f280000100800 */
[----:B------:R-:W2:Y:S01]  /*9660*/  LDL R5, [R1+0x118] ;  /* 0x0001180001057983 */ /* 0x000ea20000100800 */
[----:B------:R-:W-:-:S02]  /*9670*/  PRMT R251, RZ, 0x7610, R251 ;  /* 0x00007610fffb7816 */ /* 0x000fc400000000fb */
[----:B----4-:R-:W-:-:S05]  /*9680*/  IADD3 R4, P1, R7, R4, RZ ;  /* 0x0000000407047210 */ /* 0x010fca0007f3e0ff */
[----:B--2---:R-:W-:-:S05]  /*9690*/  IMAD.X R5, R6, 0x1, R5, P1 ;  /* 0x0000000106057824 */ /* 0x004fca00008e0605 */
[----:B------:R0:W2:Y:S02]  /*96a0*/  @!P0 LDG.E.U8 R251, desc[UR14][R4.64] ;  /* 0x0000000e04fb8981 */ /* 0x0000a4000c1e1100 */
[----:B0-----:R-:W-:Y:S02]  /*96b0*/  LOP3.LUT R4, R69, 0xffff, RZ, 0xc0, !PT ;  /* 0x0000ffff45047812 */ /* 0x001fe400078ec0ff */
[----:B------:R-:W-:Y:S02]  /*96c0*/  LOP3.LUT R5, R131, 0xffff, RZ, 0xc0, !PT ;  /* 0x0000ffff83057812 */ /* 0x000fe400078ec0ff */
[----:B------:R-:W4:Y:S02]  /*96d0*/  LDL.LU R131, [R1+0x720] ;  /* 0x0007200001837983 */ /* 0x000f240000300800 */
[----:B------:R-:W-:Y:S02]  /*96e0*/  PRMT R69, R5, 0x3340, R4 ;  /* 0x0000334005457816 */ /* 0x000fe40000000004 */
[----:B------:R-:W3:Y:S04]  /*96f0*/  LDL R4, [R1+0x124] ;  /* 0x0001240001047983 */ /* 0x000ee80000100800 */
[----:B------:R-:W2:Y:S01]  /*9700*/  LDL R5, [R1+0x120] ;  /* 0x0001200001057983 */ /* 0x000ea20000100800 */
[----:B------:R-:W-:-:S02]  /*9710*/  PRMT R249, RZ, 0x7610, R249 ;  /* 0x00007610fff97816 */ /* 0x000fc400000000f9 */
[----:B------:R-:W-:Y:S02]  /*9720*/  PRMT R248, RZ, 0x7610, R248 ;  /* 0x00007610fff87816 */ /* 0x000fe400000000f8 */
[----:B------:R-:W-:Y:S02]  /*9730*/  LOP3.LUT R9, R9, 0xffff, RZ, 0xc0, !PT ;  /* 0x0000ffff09097812 */ /* 0x000fe400078ec0ff */
[----:B------:R-:W-:Y:S02]  /*9740*/  LOP3.LUT R8, R8, 0xffff, RZ, 0xc0, !PT ;  /* 0x0000ffff08087812 */ /* 0x000fe400078ec0ff */
[----:B---3--:R-:W-:-:S05]  /*9750*/  IADD3 R4, P1, R7, R4, RZ ;  /* 0x0000000407047210 */ /* 0x008fca0007f3e0ff */
[----:B--2---:R-:W-:-:S05]  /*9760*/  IMAD.X R5, R6, 0x1, R5, P1 ;  /* 0x0000000106057824 */ /* 0x004fca00008e0605 */
[----:B------:R0:W2:Y:S02]  /*9770*/  @!P0 LDG.E.U8 R249, desc[UR14][R4.64] ;  /* 0x0000000e04f98981 */ /* 0x0000a4000c1e1100 */
[----:B0-----:R-:W-:Y:S02]  /*9780*/  LOP3.LUT R5, R132, 0xffff, RZ, 0xc0, !PT ;  /* 0x0000ffff84057812 */ /* 0x001fe400078ec0ff */
[----:B------:R-:W-:Y:S01]  /*9790*/  LOP3.LUT R4, R115, 0xffff, RZ, 0xc0, !PT ;  /* 0x0000ffff73047812 */ /* 0x000fe200078ec0ff */
[----:B------:R-:W4:Y:S03]  /*97a0*/  LDL.LU R132, [R1+0x71c] ;  /* 0x00071c0001847983 */ /* 0x000f260000300800 */
[----:B------:R-:W-:Y:S02]  /*97b0*/  PRMT R115, R5, 0x3340, R4 ;  /* 0x0000334005737816 */ /* 0x000fe40000000004 */
[----:B------:R-:W-:-:S05]  /*97c0*/  IADD3 R4, P1, R7, R2, RZ ;  /* 0x0000000207047210 */ /* 0x000fca0007f3e0ff */
[----:B------:R-:W-:Y:S01]  /*97d0*/  IMAD.X R5, R6, 0x1, R0, P1 ;  /* 0x0000000106057824 */ /* 0x000fe200008e0600 */
[----:B------:R-:W-:-:S04]  /*97e0*/  LOP3.LUT R7, R134, 0xffff, RZ, 0xc0, !PT ;  /* 0x0000ffff86077812 */ /* 0x000fc800078ec0ff */
[----:B------:R0:W3:Y:S01]  /*97f0*/  @!P0 LDG.E.U8 R248, desc[UR14][R4.64] ;  /* 0x0000000e04f88981 */ /* 0x0000e2000c1e1100 */
[----:B------:R-:W-:Y:S02]  /*9800*/  LOP3.LUT R6, R117, 0xffff, RZ, 0xc0, !PT ;  /* 0x0000ffff75067812 */ /* 0x000fe400078ec0ff */
[----:B0-----:R-:W-:Y:S02]  /*9810*/  LOP3.LUT R5, R133, 0xffff, RZ, 0xc0, !PT ;  /* 0x0000ffff85057812 */ /* 0x001fe400078ec0ff */
[----:B------:R-:W-:Y:S01]  /*9820*/  LOP3.LUT R4, R119, 0xffff, RZ, 0xc0, !PT ;  /* 0x0000ffff77047812 */ /* 0x000fe200078ec0ff */
[----:B------:R-:W4:Y:S03]  /*9830*/  LDL.LU R133, [R1+0x718] ;  /* 0x0007180001857983 */ /* 0x000f260000300800 */
[----:B------:R-:W-:Y:S01]  /*9840*/  PRMT R117, R5, 0x3340, R4 ;  /* 0x0000334005757816 */ /* 0x000fe20000000004 */
[----:B------:R-:W4:Y:S01]  /*9850*/  LDL.LU R134, [R1+0x714] ;  /* 0x0007140001867983 */ /* 0x000f220000300800 */
[----:B------:R-:W-:-:S02]  /*9860*/  LOP3.LUT R5, R135, 0xffff, RZ, 0xc0, !PT ;  /* 0x0000ffff87057812 */ /* 0x000fc400078ec0ff */
[----:B------:R-:W-:Y:S01]  /*9870*/  LOP3.LUT R4, R136, 0xffff, RZ, 0xc0, !PT ;  /* 0x0000ffff88047812 */ /* 0x000fe200078ec0ff */
[----:B------:R-:W4:Y:S01]  /*9880*/  LDL.LU R135, [R1+0x710] ;  /* 0x0007100001877983 */ /* 0x000f220000300800 */
[----:B------:R-:W-:Y:S02]  /*9890*/  PRMT R119, R7, 0x3340, R6 ;  /* 0x0000334007777816 */ /* 0x000fe40000000006 */
[----:B------:R-:W-:Y:S01]  /*98a0*/  LOP3.LUT R7, R114, 0xffff, RZ, 0xc0, !PT ;  /* 0x0000ffff72077812 */ /* 0x000fe200078ec0ff */
[----:B------:R-:W4:Y:S01]  /*98b0*/  LDL.LU R136, [R1+0x70c] ;  /* 0x00070c0001887983 */ /* 0x000f220000300800 */
[----:B------:R-:W-:Y:S02]  /*98c0*/  LOP3.LUT R6, R72, 0xffff, RZ, 0xc0, !PT ;  /* 0x0000ffff48067812 */ /* 0x000fe400078ec0ff */
[----:B------:R-:W-:Y:S02]  /*98d0*/  PRMT R72, R5, 0x3340, R4 ;  /* 0x0000334005487816 */ /* 0x000fe40000000004 */
[----:B------:R-:W-:-:S02]  /*98e0*/  LOP3.LUT R5, R137, 0xffff, RZ, 0xc0, !PT ;  /* 0x0000ffff89057812 */ /* 0x000fc400078ec0ff */
[----:B------:R-:W-:Y:S01]  /*98f0*/  LOP3.LUT R4, R118, 0xffff, RZ, 0xc0, !PT ;  /* 0x0000ffff76047812 */ /* 0x000fe200078ec0ff */
[----:B------:R-:W4:Y:S01]  /*9900*/  LDL.LU R137, [R1+0x708] ;  /* 0x0007080001897983 */ /* 0x000f220000300800 */
[----:B------:R-:W-:Y:S02]  /*9910*/  PRMT R114, R7, 0x3340, R6 ;  /* 0x0000334007727816 */ /* 0x000fe40000000006 */
[----:B------:R-:W-:Y:S02]  /*9920*/  LOP3.LUT R7, R138, 0xffff, RZ, 0xc0, !PT ;  /* 0x0000ffff8a077812 */ /* 0x000fe400078ec0ff */
[----:B------:R-:W-:Y:S01]  /*9930*/  LOP3.LUT R6, R116, 0xffff, RZ, 0xc0, !PT ;  /* 0x0000ffff74067812 */ /* 0x000fe200078ec0ff */
[----:B------:R-:W4:Y:S01]  /*9940*/  LDL.LU R138, [R1+0x704] ;  /* 0x00070400018a7983 */ /* 0x000f220000300800 */
[----:B------:R-:W-:Y:S02]  /*9950*/  PRMT R116, R5, 0x3340, R4 ;  /* 0x0000334005747816 */ /* 0x000fe40000000004 */
        /* <DEDUP_REMOVED lines=65> */
[----:B------:R-:W-:Y:S02]  /*9d70*/  LOP3.LUT R4, R53, 0xffff, RZ, 0xc0, !PT ;  /* 0x0000ffff35047812 */ /* 0x000fe400078ec0ff */
[----:B------:R-:W-:Y:S02]  /*9d80*/  PRMT R62, R7, 0x3340, R6 ;  /* 0x00003340073e7816 */ /* 0x000fe40000000006 */
[----:B------:R-:W-:Y:S02]  /*9d90*/  LOP3.LUT R7, R91, 0xffff, RZ, 0xc0, !PT ;  /* 0x0000ffff5b077812 */ /* 0x000fe400078ec0ff */
[----:B------:R-:W-:Y:S01]  /*9da0*/  LOP3.LUT R6, R92, 0xffff, RZ, 0xc0, !PT ;  /* 0x0000ffff5c067812 */ /* 0x000fe200078ec0ff */
[----:B------:R-:W4:Y:S01]  /*9db0*/  LDL.LU R91, [R1+0x6c0] ;  /* 0x0006c000015b7983 */ /* 0x000f220000300800 */
[----:B------:R-:W-:Y:S02]  /*9dc0*/  PRMT R53, R5, 0x3340, R4 ;  /* 0x0000334005357816 */ /* 0x000fe40000000004 */
[----:B------:R-:W-:Y:S01]  /*9dd0*/  LOP3.LUT R5, R93, 0xffff, RZ, 0xc0, !PT ;  /* 0x0000ffff5d057812 */ /* 0x000fe200078ec0ff */
[----:B------:R-:W4:Y:S01]  /*9de0*/  LDL.LU R92, [R1+0x6bc] ;  /* 0x0006bc00015c7983 */ /* 0x000f220000300800 */
[----:B------:R-:W-:-:S02]  /*9df0*/  LOP3.LUT R4, R51, 0xffff, RZ, 0xc0, !PT ;  /* 0x0000ffff33047812 */ /* 0x000fc400078ec0ff */
[----:B------:R-:W-:Y:S01]  /*9e00*/  PRMT R75, R7, 0x3340, R6 ;  /* 0x00003340074b7816 */ /* 0x000fe20000000006 */
[----:B------:R-:W4:Y:S01]  /*9e10*/  LDL.LU R93, [R1+0x6b8] ;  /* 0x0006b800015d7983 */ /* 0x000f220000300800 */
[----:B------:R-:W-:Y:S02]  /*9e20*/  LOP3.LUT R7, R94, 0xffff, RZ, 0xc0, !PT ;  /* 0x0000ffff5e077812 */ /* 0x000fe400078ec0ff */
[----:B------:R-:W-:Y:S01]  /*9e30*/  LOP3.LUT R6, R49, 0xffff, RZ, 0xc0, !PT ;  /* 0x0000ffff31067812 */ /* 0x000fe200078ec0ff */
[----:B------:R-:W4:Y:S01]  /*9e40*/  LDL.LU R94, [R1+0x6b4] ;  /* 0x0006b400015e7983 */ /* 0x000f220000300800 */
[----:B------:R-:W-:Y:S02]  /*9e50*/  PRMT R51, R5, 0x3340, R4 ;  /* 0x0000334005337816 */ /* 0x000fe40000000004 */
[----:B------:R-:W-:Y:S02]  /*9e60*/  LOP3.LUT R5, R95, 0xffff, RZ, 0xc0, !PT ;  /* 0x0000ffff5f057812 */ /* 0x000fe400078ec0ff */
[----:B------:R-:W-:Y:S01]  /*9e70*/  LOP3.LUT R4, R96, 0xffff, RZ, 0xc0, !PT ;  /* 0x0000ffff60047812 */ /* 0x000fe200078ec0ff */
[----:B------:R-:W4:Y:S01]  /*9e80*/  LDL.LU R95, [R1+0x6b0] ;  /* 0x0006b000015f7983 */ /* 0x000f220000300800 */
[----:B------:R-:W-:-:S02]  /*9e90*/  PRMT R49, R7, 0x3340, R6 ;  /* 0x0000334007317816 */ /* 0x000fc40000000006 */
[----:B------:R-:W-:Y:S01]  /*9ea0*/  LOP3.LUT R7, R54, 0xffff, RZ, 0xc0, !PT ;  /* 0x0000ffff36077812 */ /* 0x000fe200078ec0ff */
[----:B------:R-:W4:Y:S01]  /*9eb0*/  LDL.LU R96, [R1+0x6ac] ;  /* 0x0006ac0001607983 */ /* 0x000f220000300800 */
[----:B------:R-:W-:Y:S02]  /*9ec0*/  LOP3.LUT R6, R47, 0xffff, RZ, 0xc0, !PT ;  /* 0x0000ffff2f067812 */ /* 0x000fe400078ec0ff */
[----:B------:R-:W-:Y:S02]  /*9ed0*/  PRMT R47, R5, 0x3340, R4 ;  /* 0x00003340052f7816 */ /* 0x000fe40000000004 */
[----:B------:R-:W-:Y:S02]  /*9ee0*/  LOP3.LUT R5, R97, 0xffff, RZ, 0xc0, !PT ;  /* 0x0000ffff61057812 */ /* 0x000fe400078ec0ff */
[----:B------:R-:W-:Y:S01]  /*9ef0*/  LOP3.LUT R4, R52, 0xffff, RZ, 0xc0, !PT ;  /* 0x0000ffff34047812 */ /* 0x000fe200078ec0ff */
[----:B------:R-:W4:Y:S01]  /*9f00*/  LDL.LU R97, [R1+0x6a8] ;  /* 0x0006a80001617983 */ /* 0x000f220000300800 */
[----:B------:R-:W-:-:S02]  /*9f10*/  PRMT R54, R7, 0x3340, R6 ;  /* 0x0000334007367816 */ /* 0x000fc40000000006 */
        /* <DEDUP_REMOVED lines=40> */
[----:B------:R-:W-:Y:S02]  /*a1a0*/  LOP3.LUT R7, R38, 0xffff, RZ, 0xc0, !PT ;  /* 0x0000ffff26077812 */ /* 0x000fe400078ec0ff */
[----:B------:R-:W-:Y:S02]  /*a1b0*/  LOP3.LUT R6, R37, 0xffff, RZ, 0xc0, !PT ;  /* 0x0000ffff25067812 */ /* 0x000fe400078ec0ff */
[----:B------:R-:W-:Y:S02]  /*a1c0*/  PRMT R40, R5, 0x3340, R4 ;  /* 0x0000334005287816 */ /* 0x000fe40000000004 */
[----:B------:R-:W-:Y:S02]  /*a1d0*/  LOP3.LUT R5, R36, 0xffff, RZ, 0xc0, !PT ;  /* 0x0000ffff24057812 */ /* 0x000fe400078ec0ff */
[----:B------:R-:W-:Y:S02]  /*a1e0*/  LOP3.LUT R4, R34, 0xffff, RZ, 0xc0, !PT ;  /* 0x0000ffff22047812 */ /* 0x000fe400078ec0ff */
[----:B------:R-:W-:-:S02]  /*a1f0*/  PRMT R37, R7, 0x3340, R6 ;  /* 0x0000334007257816 */ /* 0x000fc40000000006 */
[----:B------:R-:W-:Y:S02]  /*a200*/  LOP3.LUT R7, R35, 0xffff, RZ, 0xc0, !PT ;  /* 0x0000ffff23077812 */ /* 0x000fe400078ec0ff */
[----:B------:R-:W-:Y:S02]  /*a210*/  PRMT R35, R5, 0x3340, R4 ;  /* 0x0000334005237816 */ /* 0x000fe40000000004 */
[----:B------:R-:W-:Y:S02]  /*a220*/  LOP3.LUT R5, R32, 0xffff, RZ, 0xc0, !PT ;  /* 0x0000ffff20057812 */ /* 0x000fe400078ec0ff */
[----:B------:R-:W-:Y:S02]  /*a230*/  LOP3.LUT R4, R31, 0xffff, RZ, 0xc0, !PT ;  /* 0x0000ffff1f047812 */ /* 0x000fe400078ec0ff */
[----:B------:R-:W-:Y:S02]  /*a240*/  LOP3.LUT R6, R33, 0xffff, RZ, 0xc0, !PT ;  /* 0x0000ffff21067812 */ /* 0x000fe400078ec0ff */
[----:B------:R-:W-:-:S02]  /*a250*/  PRMT R31, R5, 0x3340, R4 ;  /* 0x00003340051f7816 */ /* 0x000fc40000000004 */
[----:B------:R-:W-:Y:S02]  /*a260*/  LOP3.LUT R5, R29, 0xffff, RZ, 0xc0, !PT ;  /* 0x0000ffff1d057812 */ /* 0x000fe400078ec0ff */
[----:B------:R-:W-:Y:S02]  /*a270*/  LOP3.LUT R4, R27, 0xffff, RZ, 0xc0, !PT ;  /* 0x0000ffff1b047812 */ /* 0x000fe400078ec0ff */
[----:B------:R-:W-:Y:S02]  /*a280*/  PRMT R33, R7, 0x3340, R6 ;  /* 0x0000334007217816 */ /* 0x000fe40000000006 */
[----:B------:R-:W-:Y:S02]  /*a290*/  PRMT R36, R9, 0x3340, R8 ;  /* 0x0000334009247816 */ /* 0x000fe40000000008 */
[----:B------:R-:W-:Y:S02]  /*a2a0*/  LOP3.LUT R7, R11, 0xffff, RZ, 0xc0, !PT ;  /* 0x0000ffff0b077812 */ /* 0x000fe400078ec0ff */
[----:B------:R-:W-:-:S02]  /*a2b0*/  LOP3.LUT R6, R10, 0xffff, RZ, 0xc0, !PT ;  /* 0x0000ffff0a067812 */ /* 0x000fc400078ec0ff */
[----:B------:R-:W-:Y:S02]  /*a2c0*/  LOP3.LUT R9, R23, 0xffff, RZ, 0xc0, !PT ;  /* 0x0000ffff17097812 */ /* 0x000fe400078ec0ff */
[----:B------:R-:W-:Y:S02]  /*a2d0*/  LOP3.LUT R8, R17, 0xffff, RZ, 0xc0, !PT ;  /* 0x0000ffff11087812 */ /* 0x000fe400078ec0ff */
[----:B------:R-:W-:Y:S02]  /*a2e0*/  LOP3.LUT R11, R30, 0xffff, RZ, 0xc0, !PT ;  /* 0x0000ffff1e0b7812 */ /* 0x000fe400078ec0ff */
[----:B------:R-:W-:Y:S02]  /*a2f0*/  LOP3.LUT R10, R28, 0xffff, RZ, 0xc0, !PT ;  /* 0x0000ffff1c0a7812 */ /* 0x000fe400078ec0ff */
[----:B------:R-:W-:Y:S02]  /*a300*/  PRMT R32, R5, 0x3340, R4 ;  /* 0x0000334005207816 */ /* 0x000fe40000000004 */
[----:B------:R-:W-:-:S02]  /*a310*/  LOP3.LUT R5, R22, 0xffff, RZ, 0xc0, !PT ;  /* 0x0000ffff16057812 */ /* 0x000fc400078ec0ff */
[----:B------:R-:W-:Y:S02]  /*a320*/  LOP3.LUT R4, R16, 0xffff, RZ, 0xc0, !PT ;  /* 0x0000ffff10047812 */ /* 0x000fe400078ec0ff */
[----:B------:R-:W-:Y:S02]  /*a330*/  PRMT R28, R9, 0x3340, R8 ;  /* 0x00003340091c7816 */ /* 0x000fe40000000008 */
[----:B------:R-:W-:Y:S02]  /*a340*/  PRMT R34, R11, 0x3340, R10 ;  /* 0x000033400b227816 */ /* 0x000fe4000000000a */
[----:B------:R-:W-:Y:S02]  /*a350*/  LOP3.LUT R9, R14, 0xffff, RZ, 0xc0, !PT ;  /* 0x0000ffff0e097812 */ /* 0x000fe400078ec0ff */
[----:B------:R-:W-:Y:S02]  /*a360*/  LOP3.LUT R8, R12, 0xffff, RZ, 0xc0, !PT ;  /* 0x0000ffff0c087812 */ /* 0x000fe400078ec0ff */
[----:B------:R-:W-:-:S02]  /*a370*/  LOP3.LUT R11, R24, 0xffff, RZ, 0xc0, !PT ;  /* 0x0000ffff180b7812 */ /* 0x000fc400078ec0ff */
[----:B------:R-:W-:Y:S02]  /*a380*/  PRMT R24, R5, 0x3340, R4 ;  /* 0x0000334005187816 */ /* 0x000fe40000000004 */
[----:B------:R-:W-:Y:S02]  /*a390*/  PRMT R4, R109, 0x5410, R108 ;  /* 0x000054106d047816 */ /* 0x000fe4000000006c */
[----:B------:R-:W-:Y:S01]  /*a3a0*/  PRMT R38, R7, 0x3340, R6 ;  /* 0x0000334007267816 */ /* 0x000fe20000000006 */
[----:B------:R-:W4:Y:S01]  /*a3b0*/  LDL.LU R108, [R1+0x67c] ;  /* 0x00067c00016c7983 */ /* 0x000f220000300800 */
[----:B------:R-:W-:Y:S02]  /*a3c0*/  PRMT R29, R9, 0x3340, R8 ;  /* 0x00003340091d7816 */ /* 0x000fe40000000008 */
[----:B------:R-:W-:Y:S01]  /*a3d0*/  LOP3.LUT R7, R26, 0xffff, RZ, 0xc0, !PT ;  /* 0x0000ffff1a077812 */ /* 0x000fe200078ec0ff */
[----:B------:R-:W4:Y:S01]  /*a3e0*/  LDL.LU R109, [R1+0x678] ;  /* 0x00067800016d7983 */ /* 0x000f220000300800 */
[----:B------:R-:W-:-:S02]  /*a3f0*/  LOP3.LUT R6, R18, 0xffff, RZ, 0xc0, !PT ;  /* 0x0000ffff12067812 */ /* 0x000fc400078ec0ff */
[----:B------:R-:W-:Y:S02]  /*a400*/  PRMT R8, R111, 0x5410, R110 ;  /* 0x000054106f087816 */ /* 0x000fe4000000006e */
[----:B------:R-:W4:Y:S01]  /*a410*/  LDL.LU R110, [R1+0x674] ;  /* 0x00067400016e7983 */ /* 0x000f220000300800 */
[----:B------:R-:W-:-:S03]  /*a420*/  PRMT R12, R113, 0x5410, R112 ;  /* 0x00005410710c7816 */ /* 0x000fc60000000070 */
[----:B------:R-:W4:Y:S01]  /*a430*/  LDL.LU R111, [R1+0x670] ;  /* 0x00067000016f7983 */ /* 0x000f220000300800 */
[----:B------:R-:W-:Y:S02]  /*a440*/  PRMT R26, R7, 0x3340, R6 ;  /* 0x00003340071a7816 */ /* 0x000fe40000000006 */
[----:B------:R-:W-:Y:S01]  /*a450*/  PRMT R5, R115, 0x5410, R114 ;  /* 0x0000541073057816 */ /* 0x000fe20000000072 */
[----:B------:R-:W4:Y:S01]  /*a460*/  LDL.LU R112, [R1+0x66c] ;  /* 0x00066c0001707983 */ /* 0x000f220000300800 */
[----:B------:R-:W-:Y:S02]  /*a470*/  LOP3.LUT R7, R15, 0xffff, RZ, 0xc0, !PT ;  /* 0x0000ffff0f077812 */ /* 0x000fe400078ec0ff */
[----:B------:R-:W-:Y:S01]  /*a480*/  LOP3.LUT R6, R13, 0xffff, RZ, 0xc0, !PT ;  /* 0x0000ffff0d067812 */ /* 0x000fe200078ec0ff */
[----:B------:R-:W4:Y:S01]  /*a490*/  LDL.LU R113, [R1+0x668] ;  /* 0x0006680001717983 */ /* 0x000f220000300800 */
[----:B------:R-:W-:-:S03]  /*a4a0*/  PRMT R9, R117, 0x5410, R116 ;  /* 0x0000541075097816 */ /* 0x000fc60000000074 */
[----:B------:R-:W4:Y:S01]  /*a4b0*/  LDL.LU R114, [R1+0x664] ;  /* 0x0006640001727983 */ /* 0x000f220000300800 */
[----:B------:R-:W-:-:S03]  /*a4c0*/  LOP3.LUT R10, R19, 0xffff, RZ, 0xc0, !PT ;  /* 0x0000ffff130a7812 */ /* 0x000fc600078ec0ff */
[----:B------:R-:W4:Y:S01]  /*a4d0*/  LDL.LU R115, [R1+0x660] ;  /* 0x0006600001737983 */ /* 0x000f220000300800 */
[----:B------:R-:W-:-:S03]  /*a4e0*/  PRMT R13, R119, 0x5410, R118 ;  /* 0x00005410770d7816 */ /* 0x000fc60000000076 */
        /* <DEDUP_REMOVED lines=12> */
[----:B------:R-:W4:Y:S04]  /*a5b0*/  LDL.LU R58, [R1+0x644] ;  /* 0x00064400013a7983 */ /* 0x000f280000300800 */
[----:B------:R-:W4:Y:S01]  /*a5c0*/  LDL.LU R59, [R1+0x640] ;  /* 0x00064000013b7983 */ /* 0x000f220000300800 */
[----:B------:R-:W-:-:S03]  /*a5d0*/  LOP3.LUT R19, R64, 0xffff, RZ, 0xc0, !PT ;  /* 0x0000ffff40137812 */ /* 0x000fc600078ec0ff */
[----:B------:R-:W4:Y:S01]  /*a5e0*/  LDL.LU R60, [R1+0x63c] ;  /* 0x00063c00013c7983 */ /* 0x000f220000300800 */
[----:B------:R-:W-:-:S03]  /*a5f0*/  LOP3.LUT R17, R65, 0xffff, RZ, 0xc0, !PT ;  /* 0x0000ffff41117812 */ /* 0x000fc600078ec0ff */
        /* <DEDUP_REMOVED lines=18> */
[----:B------:R-:W-:-:S03]  /*a720*/  PRMT R19, R19, 0x3340, R18 ;  /* 0x0000334013137816 */ /* 0x000fc60000000012 */
[----:B------:R-:W4:Y:S01]  /*a730*/  LDL.LU R71, [R1+0x610] ;  /* 0x0006100001477983 */ /* 0x000f220000300800 */
[----:B------:R-:W-:-:S03]  /*a740*/  PRMT R23, R55, 0x5410, R75 ;  /* 0x0000541037177816 */ /* 0x000fc6000000004b */
[----:B------:R-:W4:Y:S04]  /*a750*/  LDL.LU R72, [R1+0x60c] ;  /* 0x00060c0001487983 */ /* 0x000f280000300800 */
[----:B------:R-:W4:Y:S04]  /*a760*/  LDL.LU R73, [R1+0x608] ;  /* 0x0006080001497983 */ /* 0x000f280000300800 */
[----:B------:R0:W-:Y:S04]  /*a770*/  STS.128 [R250+UR12+0x2000], R4 ;  /* 0x00200004fa007988 */ /* 0x0001e80008000c0c */
[----:B------:R-:W4:Y:S01]  /*a780*/  LDL.LU R74, [R1+0x604] ;  /* 0x00060400014a7983 */ /* 0x000f220000300800 */
[----:B------:R-:W-:-:S03]  /*a790*/  PRMT R19, R30, 0x5410, R19 ;  /* 0x000054101e137816 */ /* 0x000fc60000000013 */
[----:B------:R1:W-:Y:S04]  /*a7a0*/  STS.128 [R250+UR12+0x1000], R8 ;  /* 0x00100008fa007988 */ /* 0x0003e80008000c0c */
[----:B------:R-:W4:Y:S01]  /*a7b0*/  LDL.LU R75, [R1+0x600] ;  /* 0x00060000014b7983 */ /* 0x000f220000300800 */
[----:B0-----:R-:W-:-:S03]  /*a7c0*/  PRMT R7, R24, 0x5410, R25 ;  /* 0x0000541018077816 */ /* 0x001fc60000000019 */
[----:B------:R0:W-:Y:S01]  /*a7d0*/  STS.128 [R250+UR12], R12 ;  /* 0x0000000cfa007988 */ /* 0x0001e20008000c0c */
[----:B------:R-:W-:-:S03]  /*a7e0*/  PRMT R6, R31, 0x5410, R32 ;  /* 0x000054101f067816 */ /* 0x000fc60000000020 */
[----:B------:R-:W4:Y:S01]  /*a7f0*/  LDL.LU.64 R24, [R1] ;  /* 0x0000000001187983 */ /* 0x000f220000300a00 */
[----:B-1----:R-:W-:-:S03]  /*a800*/  PRMT R11, R26, 0x5410, R27 ;  /* 0x000054101a0b7816 */ /* 0x002fc6000000001b */
[----:B------:R-:W4:Y:S01]  /*a810*/  LDL.LU.64 R26, [R1+0x8] ;  /* 0x00000800011a7983 */ /* 0x000f220000300a00 */
[----:B------:R-:W-:Y:S02]  /*a820*/  PRMT R18, R33, 0x5410, R34 ;  /* 0x0000541021127816 */ /* 0x000fe40000000022 */
[----:B------:R-:W-:Y:S02]  /*a830*/  PRMT R10, R37, 0x5410, R38 ;  /* 0x00005410250a7816 */ /* 0x000fe40000000026 */
[----:B0-----:R-:W-:Y:S02]  /*a840*/  PRMT R15, R28, 0x5410, R29 ;  /* 0x000054101c0f7816 */ /* 0x001fe4000000001d */
[----:B------:R-:W4:Y:S01]  /*a850*/  LDL.LU.64 R28, [R1+0x10] ;  /* 0x00001000011c7983 */ /* 0x000f220000300a00 */
[----:B------:R-:W-:-:S03]  /*a860*/  PRMT R14, R35, 0x5410, R36 ;  /* 0x00005410230e7816 */ /* 0x000fc60000000024 */
        /* <DEDUP_REMOVED lines=16> */
[----:B------:R-:W4:Y:S04]  /*a970*/  LDL.LU.64 R46, [R1+0x58] ;  /* 0x00005800012e7983 */ /* 0x000f280000300a00 */
[----:B------:R-:W4:Y:S04]  /*a980*/  LDL.LU.64 R48, [R1+0x60] ;  /* 0x0000600001307983 */ /* 0x000f280000300a00 */
[----:B------:R-:W4:Y:S04]  /*a990*/  LDL.LU.64 R50, [R1+0x68] ;  /* 0x0000680001327983 */ /* 0x000f280000300a00 */
[----:B------:R-:W4:Y:S04]  /*a9a0*/  LDL.LU.64 R52, [R1+0x70] ;  /* 0x0000700001347983 */ /* 0x000f280000300a00 */
[----:B------:R-:W4:Y:S04]  /*a9b0*/  LDL.LU.64 R54, [R1+0x78] ;  /* 0x0000780001367983 */ /* 0x000f280000300a00 */
[----:B------:R0:W-:Y:S02]  /*a9c0*/  STS.128 [R250+UR12+0x3000], R20 ;  /* 0x00300014fa007988 */ /* 0x0001e40008000c0c */
[----:B0-----:R-:W0:Y:S01]  /*a9d0*/  S2R R22, SR_TID.X ;  /* 0x0000000000167919 */ /* 0x001e220000002100 */
[----:B------:R-:W-:-:S05]  /*a9e0*/  LOP3.LUT R23, R250, 0x10, RZ, 0x3c, !PT ;  /* 0x00000010fa177812 */ /* 0x000fca00078e3cff */
[----:B------:R-:W-:Y:S04]  /*a9f0*/  STS.128 [R23+UR12], R16 ;  /* 0x0000001017007988 */ /* 0x000fe80008000c0c */
[----:B------:R-:W-:Y:S04]  /*aa00*/  STS.128 [R23+UR12+0x1000], R12 ;  /* 0x0010000c17007988 */ /* 0x000fe80008000c0c */
[----:B------:R-:W-:Y:S04]  /*aa10*/  STS.128 [R23+UR12+0x2000], R8 ;  /* 0x0020000817007988 */ /* 0x000fe80008000c0c */
[----:B------:R1:W-:Y:S01]  /*aa20*/  STS.128 [R23+UR12+0x3000], R4 ;  /* 0x0030000417007988 */ /* 0x0003e20008000c0c */
[----:B0-----:R-:W-:-:S05]  /*aa30*/  LOP3.LUT R22, R22, 0x7f, RZ, 0xc0, !PT ;  /* 0x0000007f16167812 */ /* 0x001fca00078ec0ff */
[----:B------:R0:W-:Y:S01]  /*aa40*/  STS.U8 [R22+UR12+0x4700], R76 ;  /* 0x0047004c16007988 */ /* 0x0001e2000800000c */
[----:B-1----:R-:W-:-:S03]  /*aa50*/  LOP3.LUT R23, R22, 0x10, RZ, 0x3c, !PT ;  /* 0x0000001016177812 */ /* 0x002fc600078e3cff */
[----:B------:R1:W-:Y:S04]  /*aa60*/  STS.U8 [R22+UR12+0x4600], R77 ;  /* 0x0046004d16007988 */ /* 0x0003e8000800000c */
[----:B------:R1:W-:Y:S04]  /*aa70*/  STS.U8 [R22+UR12+0x4500], R78 ;  /* 0x0045004e16007988 */ /* 0x0003e8000800000c */
[----:B------:R1:W-:Y:S04]  /*aa80*/  STS.U8 [R22+UR12+0x4400], R79 ;  /* 0x0044004f16007988 */ /* 0x0003e8000800000c */
[----:B------:R1:W-:Y:S04]  /*aa90*/  STS.U8 [R22+UR12+0x4300], R80 ;  /* 0x0043005016007988 */ /* 0x0003e8000800000c */
[----:B------:R1:W-:Y:S04]  /*aaa0*/  STS.U8 [R22+UR12+0x4200], R81 ;  /* 0x0042005116007988 */ /* 0x0003e8000800000c */
[----:B------:R-:W-:Y:S04]  /*aab0*/  STS.U8 [R22+UR12+0x4100], R252 ;  /* 0x004100fc16007988 */ /* 0x000fe8000800000c */
[----:B--2---:R-:W-:Y:S04]  /*aac0*/  STS.U8 [R22+UR12+0x4000], R249 ;  /* 0x004000f916007988 */ /* 0x004fe8000800000c */
[----:B------:R-:W-:Y:S04]  /*aad0*/  STS.U8 [R23+UR12+0x4080], R251 ;  /* 0x004080fb17007988 */ /* 0x000fe8000800000c */
[----:B------:R2:W-:Y:S04]  /*aae0*/  STS.U8 [R23+UR12+0x4180], R82 ;  /* 0x0041805217007988 */ /* 0x0005e8000800000c */
[----:B------:R2:W-:Y:S04]  /*aaf0*/  STS.U8 [R23+UR12+0x4280], R83 ;  /* 0x0042805317007988 */ /* 0x0005e8000800000c */
[----:B------:R2:W-:Y:S04]  /*ab00*/  STS.U8 [R23+UR12+0x4380], R84 ;  /* 0x0043805417007988 */ /* 0x0005e8000800000c */
[----:B------:R2:W-:Y:S04]  /*ab10*/  STS.U8 [R23+UR12+0x4480], R85 ;  /* 0x0044805517007988 */ /* 0x0005e8000800000c */
[----:B------:R2:W-:Y:S04]  /*ab20*/  STS.U8 [R23+UR12+0x4580], R86 ;  /* 0x0045805617007988 */ /* 0x0005e8000800000c */
[----:B------:R2:W-:Y:S04]  /*ab30*/  STS.U8 [R23+UR12+0x4680], R87 ;  /* 0x0046805717007988 */ /* 0x0005e8000800000c */
[----:B---3--:R-:W-:Y:S01]  /*ab40*/  STS.U8 [R23+UR12+0x4780], R248 ;  /* 0x004780f817007988 */ /* 0x008fe2000800000c */
[----:B------:R3:W-:Y:S06]  /*ab50*/  MEMBAR.ALL.CTA ;  /* 0x0000000000007992 */ /* 0x0007ec0000008000 */
[----:B---3--:R-:W3:Y:S01]  /*ab60*/  FENCE.VIEW.ASYNC.S ;  /* 0x00000000000073c6 */ /* 0x008ee20000000000 */
[----:B------:R-:W-:-:S03]  /*ab70*/  UMOV UR9, 0xc0000010 ;  /* 0xc000001000097882 */ /* 0x000fc60000000000 */
[----:B0-----:R-:W4:Y:S04]  /*ab80*/  LDL.LU R76, [R1+0x5fc] ;  /* 0x0005fc00014c7983 */ /* 0x001f280000300800 */
[----:B-1----:R-:W4:Y:S04]  /*ab90*/  LDL.LU R77, [R1+0x5f8] ;  /* 0x0005f800014d7983 */ /* 0x002f280000300800 */
[----:B------:R-:W4:Y:S04]  /*aba0*/  LDL.LU R78, [R1+0x5f4] ;  /* 0x0005f400014e7983 */ /* 0x000f280000300800 */
[----:B------:R-:W4:Y:S04]  /*abb0*/  LDL.LU R79, [R1+0x5f0] ;  /* 0x0005f000014f7983 */ /* 0x000f280000300800 */
[----:B------:R-:W4:Y:S01]  /*abc0*/  LDL.LU R80, [R1+0x5ec] ;  /* 0x0005ec0001507983 */ /* 0x000f220000300800 */
[----:B---3--:R-:W-:Y:S06]  /*abd0*/  BAR.SYNC.DEFER_BLOCKING 0x0 ;  /* 0x0000000000007b1d */ /* 0x008fec0000010000 */
[----:B------:R-:W3:Y:S04]  /*abe0*/  LDL.LU R81, [R1+0x5e8] ;  /* 0x0005e80001517983 */ /* 0x000ee80000300800 */
[----:B--2---:R-:W3:Y:S04]  /*abf0*/  LDL.LU R82, [R1+0x5e4] ;  /* 0x0005e40001527983 */ /* 0x004ee80000300800 */
[----:B------:R-:W3:Y:S04]  /*ac00*/  LDL.LU R83, [R1+0x5e0] ;  /* 0x0005e00001537983 */ /* 0x000ee80000300800 */
[----:B------:R-:W3:Y:S04]  /*ac10*/  LDL.LU R84, [R1+0x5dc] ;  /* 0x0005dc0001547983 */ /* 0x000ee80000300800 */
[----:B------:R-:W3:Y:S04]  /*ac20*/  LDL.LU R85, [R1+0x5d8] ;  /* 0x0005d80001557983 */ /* 0x000ee80000300800 */
[----:B------:R-:W3:Y:S04]  /*ac30*/  LDL.LU R86, [R1+0x5d4] ;  /* 0x0005d40001567983 */ /* 0x000ee80000300800 */
[----:B------:R-:W3:Y:S04]  /*ac40*/  LDL.LU R87, [R1+0x5d0] ;  /* 0x0005d00001577983 */ /* 0x000ee80000300800 */
[----:B------:R-:W2:Y:S01]  /*ac50*/  LDL.LU R5, [R1+0x94] ;  /* 0x0000940001057983 */ /* 0x000ea20000300800 */
[----:B----4-:R-:W-:-:S06]  /*ac60*/  WARPGROUP.ARRIVE ;  /* 0x00000000000079c5 */ /* 0x010fcc0000000000 */
[----:B------:R-:W-:Y:S03]  /*ac70*/  QGMMA.64x64x32.F32.E5M2.E5M2 R24, gdesc[UR8], R24, gsb0 ;  /* 0x00e00000081879f3 */ /* 0x000fe60008003818 */
[----:B------:R-:W-:Y:S02]  /*ac80*/  WARPGROUP.DEPBAR.LE gsb0, 0x0 ;  /* 0x00008000000079c5 */ /* 0x000fe40000010000 */
[----:B------:R-:W-:Y:S04]  /*ac90*/  STL.64 [R1], R24 ;  /* 0x0000001801007387 */ /* 0x000fe80000100a00 */
        /* <DEDUP_REMOVED lines=15> */
[----:B0-----:R-:W4:Y:S04]  /*ad90*/  LDL.LU.64 R54, [R1+0x5c8] ;  /* 0x0005c80001367983 */ /* 0x001f280000300a00 */
[----:B------:R-:W4:Y:S04]  /*ada0*/  LDL.LU.64 R52, [R1+0x5c0] ;  /* 0x0005c00001347983 */ /* 0x000f280000300a00 */
        /* <DEDUP_REMOVED lines=14> */
[----:B------:R-:W3:Y:S04]  /*ae90*/  LDL.LU R20, [R1+0xb4] ;  /* 0x0000b40001147983 */ /* 0x000ee80000300800 */
[----:B------:R-:W4:Y:S04]  /*aea0*/  LDL.LU R21, [R1+0xbc] ;  /* 0x0000bc0001157983 */ /* 0x000f280000300800 */
[----:B------:R-:W4:Y:S04]  /*aeb0*/  LDL.LU R22, [R1+0xc4] ;  /* 0x0000c40001167983 */ /* 0x000f280000300800 */
[----:B------:R-:W4:Y:S04]  /*aec0*/  LDL.LU R23, [R1+0xcc] ;  /* 0x0000cc0001177983 */ /* 0x000f280000300800 */
[----:B------:R-:W4:Y:S04]  /*aed0*/  LDL.LU R251, [R1+0xd4] ;  /* 0x0000d40001fb7983 */ /* 0x000f280000300800 */
[----:B------:R-:W4:Y:S04]  /*aee0*/  LDL.LU R249, [R1+0xdc] ;  /* 0x0000dc0001f97983 */ /* 0x000f280000300800 */
[----:B------:R-:W4:Y:S04]  /*aef0*/  LDL.LU R252, [R1+0xe4] ;  /* 0x0000e40001fc7983 */ /* 0x000f280000300800 */
[----:B------:R-:W4:Y:S04]  /*af00*/  LDL.LU R4, [R1+0xb0] ;  /* 0x0000b00001047983 */ /* 0x000f280000300800 */
[----:B------:R-:W4:Y:S01]  /*af10*/  LDL.LU R6, [R1+0xec] ;  /* 0x0000ec0001067983 */ /* 0x000f220000300800 */
[----:B------:R-:W-:-:S03]  /*af20*/  IADD3 R2, P1, R2, UR13, RZ ;  /* 0x0000000d02027c10 */ /* 0x000fc6000ff3e0ff */
[----:B------:R-:W4:Y:S04]  /*af30*/  LDL.LU R7, [R1+0xb8] ;  /* 0x0000b80001077983 */ /* 0x000f280000300800 */
[----:B------:R-:W4:Y:S04]  /*af40*/  LDL.LU R8, [R1+0xf4] ;  /* 0x0000f40001087983 */ /* 0x000f280000300800 */
[----:B------:R-:W4:Y:S04]  /*af50*/  LDL.LU R9, [R1+0xc0] ;  /* 0x0000c00001097983 */ /* 0x000f280000300800 */
[----:B------:R-:W4:Y:S04]  /*af60*/  LDL.LU R10, [R1+0xc8] ;  /* 0x0000c800010a7983 */ /* 0x000f280000300800 */
[----:B------:R-:W4:Y:S01]  /*af70*/  LDL.LU R11, [R1+0x104] ;  /* 0x00010400010b7983 */ /* 0x000f220000300800 */
[----:B--2---:R-:W-:-:S03]  /*af80*/  VIADD R5, R5, 0xffffffff ;  /* 0xffffffff05057836 */ /* 0x004fc60000000000 */
[----:B------:R-:W2:Y:S04]  /*af90*/  LDL.LU R12, [R1+0xd0] ;  /* 0x0000d000010c7983 */ /* 0x000ea80000300800 */
[----:B------:R-:W2:Y:S04]  /*afa0*/  LDL.LU R13, [R1+0xd8] ;  /* 0x0000d800010d7983 */ /* 0x000ea80000300800 */
[----:B------:R-:W2:Y:S04]  /*afb0*/  LDL.LU R14, [R1+0x114] ;  /* 0x00011400010e7983 */ /* 0x000ea80000300800 */
[----:B------:R0:W-:Y:S04]  /*afc0*/  STL [R1+0xac], R2 ;  /* 0x0000ac0201007387 */ /* 0x0001e80000100800 */
[----:B0-----:R-:W2:Y:S04]  /*afd0*/  LDL.LU R2, [R1+0x548] ;  /* 0x0005480001027983 */ /* 0x001ea80000300800 */
[----:B------:R-:W2:Y:S04]  /*afe0*/  LDL.LU R15, [R1+0x11c] ;  /* 0x00011c00010f7983 */ /* 0x000ea80000300800 */
[----:B------:R-:W2:Y:S04]  /*aff0*/  LDL.LU R16, [R1+0xe8] ;  /* 0x0000e80001107983 */ /* 0x000ea80000300800 */
[----:B------:R-:W2:Y:S04]  /*b000*/  LDL.LU R17, [R1+0x124] ;  /* 0x0001240001117983 */ /* 0x000ea80000300800 */
[----:B------:R-:W-:Y:S01]  /*b010*/  STL [R1+0x94], R5 ;  /* 0x0000940501007387 */ /* 0x000fe20000100800 */
[----:B------:R-:W-:-:S02]  /*b020*/  IADD3.X R0, R0, UR40, RZ, P1, !PT ;  /* 0x0000002800007c10 */ /* 0x000fc40008ffe4ff */
[----:B---3--:R-:W-:Y:S02]  /*b030*/  IADD3 R20, P2, R20, UR13, RZ ;  /* 0x0000000d14147c10 */ /* 0x008fe4000ff5e0ff */
[----:B----4-:R-:W-:-:S03]  /*b040*/  IADD3 R21, P3, R21, UR13, RZ ;  /* 0x0000000d15157c10 */ /* 0x010fc6000ff7e0ff */
[----:B------:R0:W-:Y:S01]  /*b050*/  STL [R1+0xb4], R20 ;  /* 0x0000b41401007387 */ /* 0x0001e20000100800 */
[----:B------:R-:W-:-:S03]  /*b060*/  IADD3 R22, P4, R22, UR13, RZ ;  /* 0x0000000d16167c10 */ /* 0x000fc6000ff9e0ff */
[----:B------:R-:W3:Y:S01]  /*b070*/  LDL.LU R18, [R1+0xf8] ;  /* 0x0000f80001127983 */ /* 0x000ee20000300800 */
[----:B------:R-:W-:-:S03]  /*b080*/  IADD3 R23, P5, R23, UR13, RZ ;  /* 0x0000000d17177c10 */ /* 0x000fc6000ffbe0ff */
[----:B------:R1:W-:Y:S04]  /*b090*/  STL [R1+0xbc], R21 ;  /* 0x0000bc1501007387 */ /* 0x0003e80000100800 */
[----:B------:R-:W4:Y:S01]  /*b0a0*/  LDL.LU R19, [R1+0x100] ;  /* 0x0001000001137983 */ /* 0x000f220000300800 */
[----:B------:R-:W-:-:S03]  /*b0b0*/  IADD3 R251, P6, R251, UR13, RZ ;  /* 0x0000000dfbfb7c10 */ /* 0x000fc6000ffde0ff */
[----:B------:R1:W-:Y:S04]  /*b0c0*/  STL [R1+0xc4], R22 ;  /* 0x0000c41601007387 */ /* 0x0003e80000100800 */
[----:B0-----:R-:W4:Y:S04]  /*b0d0*/  LDL.LU R20, [R1+0x108] ;  /* 0x0001080001147983 */ /* 0x001f280000300800 */
[----:B-1----:R-:W4:Y:S04]  /*b0e0*/  LDL.LU R21, [R1+0x110] ;  /* 0x0001100001157983 */ /* 0x002f280000300800 */
[----:B------:R0:W-:Y:S04]  /*b0f0*/  STL [R1+0xcc], R23 ;  /* 0x0000cc1701007387 */ /* 0x0001e80000100800 */
[----:B------:R-:W4:Y:S04]  /*b100*/  LDL.LU R22, [R1+0x118] ;  /* 0x0001180001167983 */ /* 0x000f280000300800 */
[----:B0-----:R-:W4:Y:S04]  /*b110*/  LDL.LU R23, [R1+0x120] ;  /* 0x0001200001177983 */ /* 0x001f280000300800 */
[----:B------:R0:W-:Y:S04]  /*b120*/  STL [R1+0xa8], R0 ;  /* 0x0000a80001007387 */ /* 0x0001e80000100800 */
[----:B------:R-:W-:Y:S04]  /*b130*/  STL [R1+0xd4], R251 ;  /* 0x0000d4fb01007387 */ /* 0x000fe80000100800 */
[----:B0-----:R-:W3:Y:S01]  /*b140*/  LDL.LU R0, [R1+0x544] ;  /* 0x0005440001007983 */ /* 0x001ee20000300800 */
[----:B------:R-:W-:-:S02]  /*b150*/  IADD3 R249, P0, R249, UR13, RZ ;  /* 0x0000000df9f97c10 */ /* 0x000fc4000ff1e0ff */
[----:B------:R-:W-:Y:S02]  /*b160*/  IADD3 R252, P1, R252, UR13, RZ ;  /* 0x0000000dfcfc7c10 */ /* 0x000fe4000ff3e0ff */
[----:B------:R-:W-:Y:S02]  /*b170*/  IADD3.X R4, R4, UR40, RZ, P2, !PT ;  /* 0x0000002804047c10 */ /* 0x000fe400097fe4ff */
[----:B------:R-:W-:Y:S01]  /*b180*/  IADD3 R6, P2, R6, UR13, RZ ;  /* 0x0000000d06067c10 */ /* 0x000fe2000ff5e0ff */
[----:B------:R-:W-:Y:S01]  /*b190*/  STL [R1+0xdc], R249 ;  /* 0x0000dcf901007387 */ /* 0x000fe20000100800 */
[----:B------:R-:W-:Y:S02]  /*b1a0*/  IADD3.X R7, R7, UR40, RZ, P3, !PT ;  /* 0x0000002807077c10 */ /* 0x000fe40009ffe4ff */
[----:B------:R-:W-:Y:S01]  /*b1b0*/  IADD3.X R9, R9, UR40, RZ, P4, !PT ;  /* 0x0000002809097c10 */ /* 0x000fe2000a7fe4ff */
[----:B------:R-:W-:Y:S01]  /*b1c0*/  STL [R1+0xe4], R252 ;  /* 0x0000e4fc01007387 */ /* 0x000fe20000100800 */
[----:B------:R-:W-:-:S03]  /*b1d0*/  IADD3 R8, P3, R8, UR13, RZ ;  /* 0x0000000d08087c10 */ /* 0x000fc6000ff7e0ff */
[----:B------:R-:W-:Y:S01]  /*b1e0*/  STL [R1+0xb0], R4 ;  /* 0x0000b00401007387 */ /* 0x000fe20000100800 */
[----:B------:R-:W-:Y:S02]  /*b1f0*/  IADD3.X R10, R10, UR40, RZ, P5, !PT ;  /* 0x000000280a0a7c10 */ /* 0x000fe4000affe4ff */
[----:B--2---:R-:W-:Y:S01]  /*b200*/  IADD3 R2, P4, R2, UR13, RZ ;  /* 0x0000000d02027c10 */ /* 0x004fe2000ff9e0ff */
[----:B------:R-:W-:Y:S01]  /*b210*/  STL [R1+0xec], R6 ;  /* 0x0000ec0601007387 */ /* 0x000fe20000100800 */
[----:B------:R-:W-:-:S03]  /*b220*/  IADD3.X R12, R12, UR40, RZ, P6, !PT ;  /* 0x000000280c0c7c10 */ /* 0x000fc6000b7fe4ff */
[----:B------:R-:W-:Y:S01]  /*b230*/  STL [R1+0xb8], R7 ;  /* 0x0000b80701007387 */ /* 0x000fe20000100800 */
[----:B------:R-:W-:Y:S01]  /*b240*/  IADD3 R11, P5, R11, UR13, RZ ;  /* 0x0000000d0b0b7c10 */ /* 0x000fe2000ffbe0ff */
[----:B------:R-:W-:Y:S01]  /*b250*/  WARPGROUP.ARRIVE ;  /* 0x00000000000079c5 */ /* 0x000fe20000000000 */
[----:B------:R-:W-:Y:S01]  /*b260*/  UMOV UR6, UR10 ;  /* 0x0000000a00067c82 */ /* 0x000fe20008000000 */
[----:B------:R0:W-:Y:S01]  /*b270*/  STL [R1+0xfc], R2 ;  /* 0x0000fc0201007387 */ /* 0x0001e20000100800 */
[----:B------:R-:W-:Y:S01]  /*b280*/  UMOV UR7, UR11 ;  /* 0x0000000b00077c82 */ /* 0x000fe20008000000 */
[----:B------:R-:W-:Y:S01]  /*b290*/  UMOV UR38, UR10 ;  /* 0x0000000a00267c82 */ /* 0x000fe20008000000 */
[----:B------:R-:W-:Y:S01]  /*b2a0*/  UMOV UR39, UR11 ;  /* 0x0000000b00277c82 */ /* 0x000fe20008000000 */
[----:B------:R-:W-:Y:S01]  /*b2b0*/  STL [R1+0xf4], R8 ;  /* 0x0000f40801007387 */ /* 0x000fe20000100800 */
[----:B------:R-:W-:Y:S01]  /*b2c0*/  QGMMA.64x64x32.F32.E5M2.E5M2 R216, gdesc[UR4], R216, gsb0 ;  /* 0x00e0000004d879f3 */ /* 0x000fe200080038d8 */
[----:B------:R-:W-:Y:S01]  /*b2d0*/  UMOV UR34, UR10 ;  /* 0x0000000a00227c82 */ /* 0x000fe20008000000 */
[----:B------:R-:W-:Y:S01]  /*b2e0*/  UMOV UR35, UR11 ;  /* 0x0000000b00237c82 */ /* 0x000fe20008000000 */
[----:B------:R-:W-:Y:S01]  /*b2f0*/  UMOV UR30, UR10 ;  /* 0x0000000a001e7c82 */ /* 0x000fe20008000000 */
[----:B------:R-:W-:Y:S01]  /*b300*/  UMOV UR31, UR11 ;  /* 0x0000000b001f7c82 */ /* 0x000fe20008000000 */
[----:B0-----:R-:W2:Y:S01]  /*b310*/  LDL.LU R2, [R1+0x540] ;  /* 0x0005400001027983 */ /* 0x001ea20000300800 */
[----:B------:R-:W-:Y:S01]  /*b320*/  IADD3.X R13, R13, UR40, RZ, P0, !PT ;  /* 0x000000280d0d7c10 */ /* 0x000fe200087fe4ff */
[----:B------:R-:W-:Y:S01]  /*b330*/  UMOV UR26, UR10 ;  /* 0x0000000a001a7c82 */ /* 0x000fe20008000000 */
[----:B------:R-:W-:Y:S01]  /*b340*/  IADD3.X R16, R16, UR40, RZ, P2, !PT ;  /* 0x0000002810107c10 */ /* 0x000fe200097fe4ff */
[----:B------:R-:W-:Y:S01]  /*b350*/  STL [R1+0xc0], R9 ;  /* 0x0000c00901007387 */ /* 0x000fe20000100800 */
[----:B------:R-:W-:Y:S01]  /*b360*/  UMOV UR27, UR11 ;  /* 0x0000000b001b7c82 */ /* 0x000fe20008000000 */
[----:B------:R-:W-:Y:S01]  /*b370*/  UMOV UR22, UR10 ;  /* 0x0000000a00167c82 */ /* 0x000fe20008000000 */
[----:B------:R-:W-:Y:S01]  /*b380*/  UMOV UR23, UR11 ;  /* 0x0000000b00177c82 */ /* 0x000fe20008000000 */
[----:B------:R-:W-:Y:S01]  /*b390*/  STL [R1+0xc8], R10 ;  /* 0x0000c80a01007387 */ /* 0x000fe20000100800 */
[----:B------:R-:W-:Y:S01]  /*b3a0*/  UMOV UR18, UR10 ;  /* 0x0000000a00127c82 */ /* 0x000fe20008000000 */
[----:B------:R-:W-:Y:S01]  /*b3b0*/  UMOV UR19, UR11 ;  /* 0x0000000b00137c82 */ /* 0x000fe20008000000 */
[----:B------:R-:W0:Y:S01]  /*b3c0*/  LDC R4, c[0x0][0x238] ;  /* 0x00008e00ff047b82 */ /* 0x000e220000000800 */
[----:B------:R-:W-:-:S02]  /*b3d0*/  WARPGROUP.DEPBAR.LE gsb0, 0x0 ;  /* 0x00008000000079c5 */ /* 0x000fc40000010000 */
[----:B------:R-:W-:-:S06]  /*b3e0*/  WARPGROUP.ARRIVE ;  /* 0x00000000000079c5 */ /* 0x000fcc0000000000 */
[----:B------:R-:W-:Y:S01]  /*b3f0*/  QGMMA.64x64x32.F32.E5M2.E5M2 R184, gdesc[UR36], R184, gsb0 ;  /* 0x00e0000024b879f3 */ /* 0x000fe200080038b8 */
[----:B---3--:R-:W-:-:S05]  /*b400*/  IADD3 R0, P6, R0, UR13, RZ ;  /* 0x0000000d00007c10 */ /* 0x008fca000ffde0ff */
[----:B------:R1:W-:Y:S04]  /*b410*/  STL [R1+0x10c], R0 ;  /* 0x00010c0001007387 */ /* 0x0003e80000100800 */
[----:B------:R-:W-:Y:S04]  /*b420*/  STL [R1+0x104], R11 ;  /* 0x0001040b01007387 */ /* 0x000fe80000100800 */
[----:B-1----:R-:W3:Y:S01]  /*b430*/  LDL.LU R0, [R1+0x53c] ;  /* 0x00053c0001007983 */ /* 0x002ee20000300800 */
[----:B------:R-:W-:Y:S02]  /*b440*/  WARPGROUP.DEPBAR.LE gsb0, 0x0 ;  /* 0x00008000000079c5 */ /* 0x000fe40000010000 */
[----:B------:R-:W-:-:S06]  /*b450*/  WARPGROUP.ARRIVE ;  /* 0x00000000000079c5 */ /* 0x000fcc0000000000 */
[----:B------:R-:W-:Y:S01]  /*b460*/  QGMMA.64x64x32.F32.E5M2.E5M2 R152, gdesc[UR32], R152, gsb0 ;  /* 0x00e00000209879f3 */ /* 0x000fe20008003898 */
[----:B------:R-:W-:Y:S01]  /*b470*/  IADD3 R14, P0, R14, UR13, RZ ;  /* 0x0000000d0e0e7c10 */ /* 0x000fe2000ff1e0ff */
[----:B------:R-:W-:Y:S01]  /*b480*/  STL [R1+0xd0], R12 ;  /* 0x0000d00c01007387 */ /* 0x000fe20000100800 */
[----:B--2---:R-:W-:Y:S02]  /*b490*/  IADD3.X R2, R2, UR40, RZ, P1, !PT ;  /* 0x0000002802027c10 */ /* 0x004fe40008ffe4ff */
[----:B------:R-:W-:-:S03]  /*b4a0*/  IADD3 R15, P1, R15, UR13, RZ ;  /* 0x0000000d0f0f7c10 */ /* 0x000fc6000ff3e0ff */
[----:B------:R1:W-:Y:S04]  /*b4b0*/  STL [R1+0xe0], R2 ;  /* 0x0000e00201007387 */ /* 0x0003e80000100800 */
[----:B------:R-:W-:Y:S04]  /*b4c0*/  STL [R1+0xd8], R13 ;  /* 0x0000d80d01007387 */ /* 0x000fe80000100800 */
[----:B-1----:R-:W2:Y:S04]  /*b4d0*/  LDL.LU R2, [R1+0x538] ;  /* 0x0005380001027983 */ /* 0x002ea80000300800 */
[----:B------:R-:W-:Y:S04]  /*b4e0*/  STL [R1+0x114], R14 ;  /* 0x0001140e01007387 */ /* 0x000fe80000100800 */
[----:B------:R-:W-:Y:S01]  /*b4f0*/  STL [R1+0x11c], R15 ;  /* 0x00011c0f01007387 */ /* 0x000fe20000100800 */
[----:B------:R-:W-:-:S02]  /*b500*/  WARPGROUP.DEPBAR.LE gsb0, 0x0 ;  /* 0x00008000000079c5 */ /* 0x000fc40000010000 */
[----:B------:R-:W-:-:S06]  /*b510*/  WARPGROUP.ARRIVE ;  /* 0x00000000000079c5 */ /* 0x000fcc0000000000 */
[----:B------:R-:W-:Y:S03]  /*b520*/  QGMMA.64x64x32.F32.E5M2.E5M2 R120, gdesc[UR28], R120, gsb0 ;  /* 0x00e000001c7879f3 */ /* 0x000fe60008003878 */
[----:B------:R-:W-:Y:S02]  /*b530*/  WARPGROUP.DEPBAR.LE gsb0, 0x0 ;  /* 0x00008000000079c5 */ /* 0x000fe40000010000 */
[----:B------:R-:W-:-:S06]  /*b540*/  WARPGROUP.ARRIVE ;  /* 0x00000000000079c5 */ /* 0x000fcc0000000000 */
[----:B------:R-:W-:Y:S01]  /*b550*/  QGMMA.64x64x32.F32.E5M2.E5M2 R88, gdesc[UR24], R88, gsb0 ;  /* 0x00e00000185879f3 */ /* 0x000fe20008003858 */
[----:B---3--:R-:W-:-:S05]  /*b560*/  IADD3.X R0, R0, UR40, RZ, P3, !PT ;  /* 0x0000002800007c10 */ /* 0x008fca0009ffe4ff */
[----:B------:R1:W-:Y:S04]  /*b570*/  STL [R1+0xf0], R0 ;  /* 0x0000f00001007387 */ /* 0x0003e80000100800 */
[----:B------:R3:W-:Y:S04]  /*b580*/  STL [R1+0xe8], R16 ;  /* 0x0000e81001007387 */ /* 0x0007e80000100800 */
[----:B-1----:R-:W3:Y:S01]  /*b590*/  LDL.LU R0, [R1+0x534] ;  /* 0x0005340001007983 */ /* 0x002ee20000300800 */
[----:B------:R-:W-:Y:S02]  /*b5a0*/  WARPGROUP.DEPBAR.LE gsb0, 0x0 ;  /* 0x00008000000079c5 */ /* 0x000fe40000010000 */
[----:B------:R-:W-:-:S06]  /*b5b0*/  WARPGROUP.ARRIVE ;  /* 0x00000000000079c5 */ /* 0x000fcc0000000000 */
[----:B------:R-:W-:Y:S01]  /*b5c0*/  QGMMA.64x64x32.F32.E5M2.E5M2 R56, gdesc[UR20], R56, gsb0 ;  /* 0x00e00000143879f3 */ /* 0x000fe20008003838 */
[----:B------:R-:W-:Y:S02]  /*b5d0*/  IADD3 R17, P2, R17, UR13, RZ ;  /* 0x0000000d11117c10 */ /* 0x000fe4000ff5e0ff */
[----:B------:R-:W-:Y:S02]  /*b5e0*/  IADD3.X R18, R18, UR40, RZ, P4, !PT ;  /* 0x0000002812127c10 */ /* 0x000fe4000a7fe4ff */
[----:B----4-:R-:W-:Y:S02]  /*b5f0*/  IADD3.X R19, R19, UR40, RZ, P5, !PT ;  /* 0x0000002813137c10 */ /* 0x010fe4000affe4ff */
[----:B------:R-:W-:Y:S01]  /*b600*/  IADD3.X R20, R20, UR40, RZ, P6, !PT ;  /* 0x0000002814147c10 */ /* 0x000fe2000b7fe4ff */
[----:B------:R1:W-:Y:S01]  /*b610*/  STL [R1+0x124], R17 ;  /* 0x0001241101007387 */ /* 0x0003e20000100800 */
[----:B------:R-:W-:Y:S02]  /*b620*/  IADD3.X R21, R21, UR40, RZ, P0, !PT ;  /* 0x0000002815157c10 */ /* 0x000fe400087fe4ff */
[----:B------:R-:W-:Y:S01]  /*b630*/  IADD3.X R23, R23, UR40, RZ, P2, !PT ;  /* 0x0000002817177c10 */ /* 0x000fe200097fe4ff */
[----:B------:R1:W-:Y:S01]  /*b640*/  STL [R1+0xf8], R18 ;  /* 0x0000f81201007387 */ /* 0x0003e20000100800 */
[----:B------:R-:W-:Y:S01]  /*b650*/  IADD3.X R22, R22, UR40, RZ, P1, !PT ;  /* 0x0000002816167c10 */ /* 0x000fe20008ffe4ff */
[----:B------:R-:W-:-:S02]  /*b660*/  WARPGROUP.DEPBAR.LE gsb0, 0x0 ;  /* 0x00008000000079c5 */ /* 0x000fc40000010000 */
[----:B------:R-:W-:-:S06]  /*b670*/  WARPGROUP.ARRIVE ;  /* 0x00000000000079c5 */ /* 0x000fcc0000000000 */
[----:B------:R-:W-:Y:S01]  /*b680*/  QGMMA.64x64x32.F32.E5M2.E5M2 R24, gdesc[UR16], R24, gsb0 ;  /* 0x00e00000101879f3 */ /* 0x000fe20008003818 */
[----:B------:R1:W-:Y:S04]  /*b690*/  STL [R1+0x100], R19 ;  /* 0x0001001301007387 */ /* 0x0003e80000100800 */
[----:B------:R1:W-:Y:S04]  /*b6a0*/  STL [R1+0x108], R20 ;  /* 0x0001081401007387 */ /* 0x0003e80000100800 */
[----:B------:R1:W-:Y:S04]  /*b6b0*/  STL [R1+0x110], R21 ;  /* 0x0001101501007387 */ /* 0x0003e80000100800 */
[----:B------:R1:W-:Y:S04]  /*b6c0*/  STL [R1+0x120], R23 ;  /* 0x0001201701007387 */ /* 0x0003e80000100800 */
[----:B------:R1:W-:Y:S01]  /*b6d0*/  STL [R1+0x118], R22 ;  /* 0x0001181601007387 */ /* 0x0003e20000100800 */
[----:B------:R-:W-:Y:S01]  /*b6e0*/  ISETP.NE.U32.AND P4, PT, R5, RZ, PT ;  /* 0x000000ff0500720c */ /* 0x000fe20003f85070 */
[----:B0-----:R-:W-:-:S05]  /*b6f0*/  IMAD.SHL.U32 R4, R4, 0x20, RZ ;  /* 0x0000002004047824 */ /* 0x001fca00078e00ff */
[C---:B--2---:R-:W-:Y:S01]  /*b700*/  IADD3 R2, P3, R4.reuse, R2, RZ ;  /* 0x0000000204027210 */ /* 0x044fe20007f7e0ff */
[----:B------:R-:W-:Y:S01]  /*b710*/  VIADD R3, R3, 0xffffffe0 ;  /* 0xffffffe003037836 */ /* 0x000fe20000000000 */
[----:B------:R-:W-:Y:S02]  /*b720*/  WARPGROUP.DEPBAR.LE gsb0, 0x0 ;  /* 0x00008000000079c5 */ /* 0x000fe40000010000 */
[----:B---3--:R-:W-:-:S03]  /*b730*/  LEA.HI.X.SX32 R0, R4, R0, 0x1, P3 ;  /* 0x0000000004007211 */ /* 0x008fc600018f0eff */
[----:B-1----:R-:W-:Y:S06]  /*b740*/  @P4 BRA `(.L_x_1) ;  /* 0xffffff9c00c44947 */ /* 0x002fec000383ffff */
.L_x_0:
[----:B------:R1:W-:Y:S01]  /*b750*/  STL [R1+0x540], R52 ;  /* 0x0005403401007387 */ /* 0x0003e20000100800 */
[----:B------:R-:W-:Y:S01]  /*b760*/  F2FP.SATFINITE.E5M2.F32.PACK_AB_MERGE_C R184, R185, R184, RZ ;  /* 0x000000b8b9b8723e */ /* 0x000fe200048060ff */
[----:B------:R-:W-:Y:S01]  /*b770*/  ULDC.64 UR26, c[0x0][0x228] ;  /* 0x00008a00001a7ab9 */ /* 0x000fe20000000a00 */
[----:B------:R-:W-:Y:S01]  /*b780*/  F2FP.SATFINITE.E5M2.F32.PACK_AB_MERGE_C R120, R121, R120, RZ ;  /* 0x000000787978723e */ /* 0x000fe200048060ff */
[----:B------:R-:W2:Y:S01]  /*b790*/  LDL.LU R8, [R1+0x4] ;  /* 0x0000040001087983 */ /* 0x000ea20000300800 */
[----:B------:R-:W-:Y:S01]  /*b7a0*/  F2FP.SATFINITE.E5M2.F32.PACK_AB_MERGE_C R216, R217, R216, RZ ;  /* 0x000000d8d9d8723e */ /* 0x000fe200048060ff */
[----:B------:R-:W-:Y:S01]  /*b7b0*/  ULDC UR4, c[0x0][0x244] ;  /* 0x0000910000047ab9 */ /* 0x000fe20000000800 */
[----:B------:R-:W-:Y:S01]  /*b7c0*/  F2FP.SATFINITE.E5M2.F32.PACK_AB_MERGE_C R152, R153, R152, RZ ;  /* 0x000000989998723e */ /* 0x000fe200048060ff */
[----:B------:R-:W-:Y:S01]  /*b7d0*/  ULDC.64 UR6, c[0x0][0x220] ;  /* 0x0000880000067ab9 */ /* 0x000fe20000000a00 */
[----:B------:R-:W-:Y:S01]  /*b7e0*/  F2FP.SATFINITE.E5M2.F32.PACK_AB_MERGE_C R88, R89, R88, RZ ;  /* 0x000000585958723e */ /* 0x000fe200048060ff */
[----:B-1----:R-:W2:Y:S01]  /*b7f0*/  LDL.LU R52, [R1] ;  /* 0x0000000001347983 */ /* 0x002ea20000300800 */
[----:B------:R-:W-:Y:S01]  /*b800*/  F2FP.SATFINITE.E5M2.F32.PACK_AB_MERGE_C R218, R219, R218, RZ ;  /* 0x000000dadbda723e */ /* 0x000fe200048060ff */
[----:B------:R-:W-:Y:S01]  /*b810*/  ULDC.64 UR28, c[0x0][0x228] ;  /* 0x00008a00001c7ab9 */ /* 0x000fe20000000a00 */
[----:B------:R-:W-:Y:S01]  /*b820*/  F2FP.SATFINITE.E5M2.F32.PACK_AB_MERGE_C R186, R187, R186, RZ ;  /* 0x000000babbba723e */ /* 0x000fe200048060ff */
[----:B------:R1:W-:Y:S01]  /*b830*/  STL [R1+0x53c], R53 ;  /* 0x00053c3501007387 */ /* 0x0003e20000100800 */
[----:B------:R-:W-:Y:S01]  /*b840*/  F2FP.SATFINITE.E5M2.F32.PACK_AB_MERGE_C R154, R155, R154, RZ ;  /* 0x0000009a9b9a723e */ /* 0x000fe200048060ff */
[----:B------:R-:W-:Y:S01]  /*b850*/  ULDC.64 UR8, c[0x0][0x220] ;  /* 0x0000880000087ab9 */ /* 0x000fe20000000a00 */
[----:B------:R-:W-:Y:S01]  /*b860*/  F2FP.SATFINITE.E5M2.F32.PACK_AB_MERGE_C R122, R123, R122, RZ ;  /* 0x0000007a7b7a723e */ /* 0x000fe200048060ff */
[----:B------:R-:W-:Y:S01]  /*b870*/  ULDC UR10, c[0x0][0x22c] ;  /* 0x00008b00000a7ab9 */ /* 0x000fe20000000800 */
[----:B------:R-:W-:Y:S01]  /*b880*/  F2FP.SATFINITE.E5M2.F32.PACK_AB_MERGE_C R90, R91, R90, RZ ;  /* 0x0000005a5b5a723e */ /* 0x000fe200048060ff */
[----:B------:R-:W-:Y:S01]  /*b890*/  ULDC.64 UR22, c[0x0][0x228] ;  /* 0x00008a0000167ab9 */ /* 0x000fe20000000a00 */
[----:B------:R-:W-:Y:S01]  /*b8a0*/  F2FP.SATFINITE.E5M2.F32.PACK_AB_MERGE_C R188, R189, R188, RZ ;  /* 0x000000bcbdbc723e */ /* 0x000fe200048060ff */
[----:B------:R-:W-:Y:S01]  /*b8b0*/  ULDC.64 UR20, c[0x0][0x228] ;  /* 0x00008a0000147ab9 */ /* 0x000fe20000000a00 */
[----:B------:R-:W-:Y:S01]  /*b8c0*/  F2FP.SATFINITE.E5M2.F32.PACK_AB_MERGE_C R124, R125, R124, RZ ;  /* 0x0000007c7d7c723e */ /* 0x000fe200048060ff */
[----:B-1----:R-:W3:Y:S01]  /*b8d0*/  LDL.LU R53, [R1+0x8] ;  /* 0x0000080001357983 */ /* 0x002ee20000300800 */
[----:B------:R-:W-:Y:S01]  /*b8e0*/  F2FP.SATFINITE.E5M2.F32.PACK_AB_MERGE_C R26, R27, R26, RZ ;  /* 0x0000001a1b1a723e */ /* 0x000fe200048060ff */
[----:B------:R-:W-:Y:S01]  /*b8f0*/  ULDC.64 UR18, c[0x0][0x228] ;  /* 0x00008a0000127ab9 */ /* 0x000fe20000000a00 */
[----:B------:R-:W-:Y:S01]  /*b900*/  F2FP.SATFINITE.E5M2.F32.PACK_AB_MERGE_C R28, R29, R28, RZ ;  /* 0x0000001c1d1c723e */ /* 0x000fe200048060ff */
[----:B------:R-:W3:Y:S01]  /*b910*/  LDL.LU R6, [R1+0xc] ;  /* 0x00000c0001067983 */ /* 0x000ee20000300800 */
[----:B------:R-:W-:Y:S01]  /*b920*/  F2FP.SATFINITE.E5M2.F32.PACK_AB_MERGE_C R24, R25, R24, RZ ;  /* 0x000000181918723e */ /* 0x000fe200048060ff */
[----:B------:R-:W-:Y:S01]  /*b930*/  ULDC.64 UR16, c[0x0][0x228] ;  /* 0x00008a0000107ab9 */ /* 0x000fe20000000a00 */
[----:B------:R-:W-:Y:S01]  /*b940*/  F2FP.SATFINITE.E5M2.F32.PACK_AB_MERGE_C R30, R31, R30, RZ ;  /* 0x0000001e1f1e723e */ /* 0x000fe200048060ff */
[----:B------:R1:W-:Y:S01]  /*b950*/  STL [R1+0x538], R54 ;  /* 0x0005383601007387 */ /* 0x0003e20000100800 */
[----:B------:R-:W-:Y:S01]  /*b960*/  F2FP.SATFINITE.E5M2.F32.PACK_AB_MERGE_C R32, R33, R32, RZ ;  /* 0x000000202120723e */ /* 0x000fe200048060ff */
[----:B------:R-:W-:-:S02]  /*b970*/  ULDC.64 UR24, c[0x0][0x228] ;  /* 0x00008a0000187ab9 */ /* 0x000fc40000000a00 */
[----:B-1----:R-:W4:Y:S04]  /*b980*/  LDL.LU R54, [R1+0x10] ;  /* 0x0000100001367983 */ /* 0x002f280000300800 */
[----:B------:R-:W4:Y:S04]  /*b990*/  LDL.LU R4, [R1+0x14] ;  /* 0x0000140001047983 */ /* 0x000f280000300800 */
[----:B------:R1:W-:Y:S04]  /*b9a0*/  STL [R1+0x534], R55 ;  /* 0x0005343701007387 */ /* 0x0003e80000100800 */
[----:B-1----:R-:W5:Y:S04]  /*b9b0*/  LDL.LU R55, [R1+0x18] ;  /* 0x0000180001377983 */ /* 0x002f680000300800 */
[----:B------:R-:W5:Y:S04]  /*b9c0*/  LDL.LU R2, [R1+0x1c] ;  /* 0x00001c0001027983 */ /* 0x000f680000300800 */
        /* <DEDUP_REMOVED lines=14> */
[----:B0-----:R-:W5:Y:S04]  /*bab0*/  LDL.LU R21, [R1+0x58] ;  /* 0x0000580001157983 */ /* 0x001f680000300800 */
        /* <DEDUP_REMOVED lines=8> */
[----:B------:R-:W5:Y:S01]  /*bb40*/  LDL.LU R16, [R1+0x7c] ;  /* 0x00007c0001107983 */ /* 0x000f620000300800 */
[----:B--2---:R-:W-:-:S03]  /*bb50*/  F2FP.SATFINITE.E5M2.F32.PACK_AB_MERGE_C R8, R8, R52, RZ ;  /* 0x000000340808723e */ /* 0x004fc600048060ff */
[----:B------:R-:W2:Y:S01]  /*bb60*/  LDL.LU R52, [R1+0x540] ;  /* 0x0005400001347983 */ /* 0x000ea20000300800 */
[----:B---3--:R-:W-:-:S03]  /*bb70*/  F2FP.SATFINITE.E5M2.F32.PACK_AB_MERGE_C R6, R6, R53, RZ ;  /* 0x000000350606723e */ /* 0x008fc600048060ff */
[----:B------:R-:W2:Y:S01]  /*bb80*/  LDL.LU R53, [R1+0x53c] ;  /* 0x00053c0001357983 */ /* 0x000ea20000300800 */
[----:B----4-:R-:W-:-:S03]  /*bb90*/  F2FP.SATFINITE.E5M2.F32.PACK_AB_MERGE_C R4, R4, R54, RZ ;  /* 0x000000360404723e */ /* 0x010fc600048060ff */
[----:B------:R-:W3:Y:S01]  /*bba0*/  LDL.LU R54, [R1+0x538] ;  /* 0x0005380001367983 */ /* 0x000ee20000300800 */
[----:B-----5:R-:W-:-:S03]  /*bbb0*/  F2FP.SATFINITE.E5M2.F32.PACK_AB_MERGE_C R2, R2, R55, RZ ;  /* 0x000000370202723e */ /* 0x020fc600048060ff */
[----:B------:R-:W3:Y:S01]  /*bbc0*/  LDL.LU R55, [R1+0x534] ;  /* 0x0005340001377983 */ /* 0x000ee20000300800 */
[----:B------:R-:W-:Y:S02]  /*bbd0*/  LOP3.LUT R120, R120, 0xffff, RZ, 0xc0, !PT ;  /* 0x0000ffff78787812 */ /* 0x000fe400078ec0ff */
[----:B------:R-:W-:Y:S02]  /*bbe0*/  LOP3.LUT R216, R216, 0xffff, RZ, 0xc0, !PT ;  /* 0x0000ffffd8d87812 */ /* 0x000fe400078ec0ff */
[----:B------:R-:W-:Y:S02]  /*bbf0*/  LOP3.LUT R27, R152, 0xffff, RZ, 0xc0, !PT ;  /* 0x0000ffff981b7812 */ /* 0x000fe400078ec0ff */
[----:B------:R-:W-:Y:S02]  /*bc00*/  LOP3.LUT R88, R88, 0xffff, RZ, 0xc0, !PT ;  /* 0x0000ffff58587812 */ /* 0x000fe400078ec0ff */
[----:B------:R-:W-:Y:S02]  /*bc10*/  LOP3.LUT R218, R218, 0xffff, RZ, 0xc0, !PT ;  /* 0x0000ffffdada7812 */ /* 0x000fe400078ec0ff */
[----:B------:R-:W-:-:S02]  /*bc20*/  LOP3.LUT R29, R154, 0xffff, RZ, 0xc0, !PT ;  /* 0x0000ffff9a1d7812 */ /* 0x000fc400078ec0ff */
[----:B------:R-:W-:Y:S02]  /*bc30*/  LOP3.LUT R122, R122, 0xffff, RZ, 0xc0, !PT ;  /* 0x0000ffff7a7a7812 */ /* 0x000fe400078ec0ff */
[----:B------:R-:W-:Y:S02]  /*bc40*/  F2FP.SATFINITE.E5M2.F32.PACK_AB_MERGE_C R3, R252, R3, RZ ;  /* 0x00000003fc03723e */ /* 0x000fe400048060ff */
[----:B------:R-:W4:Y:S01]  /*bc50*/  LDL.LU R252, [R1+0x80] ;  /* 0x0000800001fc7983 */ /* 0x000f220000300800 */
[----:B------:R-:W-:Y:S02]  /*bc60*/  LOP3.LUT R6, R6, 0xffff, RZ, 0xc0, !PT ;  /* 0x0000ffff06067812 */ /* 0x000fe400078ec0ff */
[----:B------:R-:W-:Y:S02]  /*bc70*/  LOP3.LUT R90, R90, 0xffff, RZ, 0xc0, !PT ;  /* 0x0000ffff5a5a7812 */ /* 0x000fe400078ec0ff */
[----:B------:R-:W-:Y:S02]  /*bc80*/  LOP3.LUT R4, R4, 0xffff, RZ, 0xc0, !PT ;  /* 0x0000ffff04047812 */ /* 0x000fe400078ec0ff */
[----:B------:R-:W-:-:S02]  /*bc90*/  LOP3.LUT R25, R188, 0xffff, RZ, 0xc0, !PT ;  /* 0x0000ffffbc197812 */ /* 0x000fc400078ec0ff */
[----:B------:R-:W-:Y:S02]  /*bca0*/  LOP3.LUT R124, R124, 0xffff, RZ, 0xc0, !PT ;  /* 0x0000ffff7c7c7812 */ /* 0x000fe400078ec0ff */
[----:B------:R-:W-:Y:S02]  /*bcb0*/  F2FP.SATFINITE.E5M2.F32.PACK_AB_MERGE_C R34, R35, R34, RZ ;  /* 0x000000222322723e */ /* 0x000fe400048060ff */
[----:B------:R-:W-:Y:S02]  /*bcc0*/  PRMT R31, R216, 0x3340, R27 ;  /* 0x00003340d81f7816 */ /* 0x000fe4000000001b */
[----:B------:R-:W-:Y:S02]  /*bcd0*/  F2FP.SATFINITE.E5M2.F32.PACK_AB_MERGE_C R36, R37, R36, RZ ;  /* 0x000000242524723e */ /* 0x000fe400048060ff */
[----:B------:R-:W-:Y:S02]  /*bce0*/  PRMT R152, R90, 0x3340, R1 ;  /* 0x000033405a987816 */ /* 0x000fe40000000001 */
[----:B------:R-:W-:-:S02]  /*bcf0*/  PRMT R35, R218, 0x3340, R29 ;  /* 0x00003340da237816 */ /* 0x000fc4000000001d */
[----:B------:R-:W-:Y:S02]  /*bd00*/  F2FP.SATFINITE.E5M2.F32.PACK_AB_MERGE_C R190, R191, R190, RZ ;  /* 0x000000bebfbe723e */ /* 0x000fe400048060ff */
[----:B------:R-:W-:Y:S02]  /*bd10*/  F2FP.SATFINITE.E5M2.F32.PACK_AB_MERGE_C R126, R127, R126, RZ ;  /* 0x0000007e7f7e723e */ /* 0x000fe400048060ff */
[----:B------:R-:W-:Y:S02]  /*bd20*/  F2FP.SATFINITE.E5M2.F32.PACK_AB_MERGE_C R0, R0, R250, RZ ;  /* 0x000000fa0000723e */ /* 0x000fe400048060ff */
[----:B------:R-:W-:Y:S02]  /*bd30*/  F2FP.SATFINITE.E5M2.F32.PACK_AB_MERGE_C R220, R221, R220, RZ ;  /* 0x000000dcdddc723e */ /* 0x000fe400048060ff */
[----:B------:R-:W-:Y:S02]  /*bd40*/  F2FP.SATFINITE.E5M2.F32.PACK_AB_MERGE_C R10, R10, R23, RZ ;  /* 0x000000170a0a723e */ /* 0x000fe400048060ff */
[----:B------:R-:W-:-:S02]  /*bd50*/  F2FP.SATFINITE.E5M2.F32.PACK_AB_MERGE_C R192, R193, R192, RZ ;  /* 0x000000c0c1c0723e */ /* 0x000fc400048060ff */
        /* <DEDUP_REMOVED lines=13> */
[----:B------:R-:W-:Y:S01]  /*be30*/  F2FP.SATFINITE.E5M2.F32.PACK_AB_MERGE_C R224, R225, R224, RZ ;  /* 0x000000e0e1e0723e */ /* 0x000fe200048060ff */
[----:B------:R-:W5:Y:S01]  /*be40*/  LDL.LU R251, [R1+0x84] ;  /* 0x0000840001fb7983 */ /* 0x000f620000300800 */
[----:B------:R-:W-:Y:S02]  /*be50*/  F2FP.SATFINITE.E5M2.F32.PACK_AB_MERGE_C R14, R14, R19, RZ ;  /* 0x000000130e0e723e */ /* 0x000fe400048060ff */
[----:B------:R-:W-:Y:S01]  /*be60*/  F2FP.SATFINITE.E5M2.F32.PACK_AB_MERGE_C R226, R227, R226, RZ ;  /* 0x000000e2e3e2723e */ /* 0x000fe200048060ff */
[----:B------:R-:W5:Y:S01]  /*be70*/  LDL.LU R250, [R1+0x90] ;  /* 0x0000900001fa7983 */ /* 0x000f620000300800 */
[----:B------:R-:W-:Y:S02]  /*be80*/  F2FP.SATFINITE.E5M2.F32.PACK_AB_MERGE_C R196, R197, R196, RZ ;  /* 0x000000c4c5c4723e */ /* 0x000fe400048060ff */
[----:B------:R-:W-:-:S02]  /*be90*/  F2FP.SATFINITE.E5M2.F32.PACK_AB_MERGE_C R160, R161, R160, RZ ;  /* 0x000000a0a1a0723e */ /* 0x000fc400048060ff */
[----:B------:R-:W-:Y:S02]  /*bea0*/  F2FP.SATFINITE.E5M2.F32.PACK_AB_MERGE_C R15, R15, R18, RZ ;  /* 0x000000120f0f723e */ /* 0x000fe400048060ff */
[----:B------:R-:W-:Y:S02]  /*beb0*/  F2FP.SATFINITE.E5M2.F32.PACK_AB_MERGE_C R162, R163, R162, RZ ;  /* 0x000000a2a3a2723e */ /* 0x000fe400048060ff */
[----:B------:R-:W-:Y:S02]  /*bec0*/  F2FP.SATFINITE.E5M2.F32.PACK_AB_MERGE_C R132, R133, R132, RZ ;  /* 0x000000848584723e */ /* 0x000fe400048060ff */
[----:B------:R-:W-:Y:S02]  /*bed0*/  F2FP.SATFINITE.E5M2.F32.PACK_AB_MERGE_C R96, R97, R96, RZ ;  /* 0x000000606160723e */ /* 0x000fe400048060ff */
[----:B------:R-:W-:Y:S02]  /*bee0*/  F2FP.SATFINITE.E5M2.F32.PACK_AB_MERGE_C R16, R16, R17, RZ ;  /* 0x000000111010723e */ /* 0x000fe400048060ff */
[----:B------:R-:W0:Y:S01]  /*bef0*/  S2R R17, SR_TID.X ;  /* 0x0000000000117919 */ /* 0x000e220000002100 */
[----:B------:R-:W-:-:S02]  /*bf00*/  LOP3.LUT R21, R184, 0xffff, RZ, 0xc0, !PT ;  /* 0x0000ffffb8157812 */ /* 0x000fc400078ec0ff */
[--C-:B------:R-:W-:Y:S02]  /*bf10*/  PRMT R23, R120, 0x3340, R1.reuse ;  /* 0x0000334078177816 */ /* 0x100fe40000000001 */
[----:B------:R-:W-:Y:S02]  /*bf20*/  PRMT R154, R124, 0x3340, R1 ;  /* 0x000033407c9a7816 */ /* 0x000fe40000000001 */
[----:B------:R-:W-:Y:S02]  /*bf30*/  PRMT R37, R4, 0x3340, R25 ;  /* 0x0000334004257816 */ /* 0x000fe40000000019 */
        /* <DEDUP_REMOVED lines=9> */
[----:B------:R-:W-:Y:S01]  /*bfd0*/  F2FP.SATFINITE.E5M2.F32.PACK_AB_MERGE_C R228, R229, R228, RZ ;  /* 0x000000e4e5e4723e */ /* 0x000fe200048060ff */
[----:B------:R-:W5:Y:S01]  /*bfe0*/  LDL.LU R249, [R1+0x8c] ;  /* 0x00008c0001f97983 */ /* 0x000f620000300800 */
[----:B------:R-:W-:Y:S02]  /*bff0*/  F2FP.SATFINITE.E5M2.F32.PACK_AB_MERGE_C R230, R231, R230, RZ ;  /* 0x000000e6e7e6723e */ /* 0x000fe400048060ff */
[----:B------:R-:W-:Y:S01]  /*c000*/  F2FP.SATFINITE.E5M2.F32.PACK_AB_MERGE_C R198, R199, R198, RZ ;  /* 0x000000c6c7c6723e */ /* 0x000fe200048060ff */
[----:B0-----:R-:W-:Y:S01]  /*c010*/  IMAD.SHL.U32 R18, R17, 0x10, RZ ;  /* 0x0000001011127824 */ /* 0x001fe200078e00ff */
[----:B------:R-:W-:Y:S01]  /*c020*/  F2FP.SATFINITE.E5M2.F32.PACK_AB_MERGE_C R164, R165, R164, RZ ;  /* 0x000000a4a5a4723e */ /* 0x000fe200048060ff */
[----:B------:R-:W-:Y:S01]  /*c030*/  IMAD.SHL.U32 R19, R17, 0x40, RZ ;  /* 0x0000004011137824 */ /* 0x000fe200078e00ff */
[----:B------:R-:W-:Y:S02]  /*c040*/  F2FP.SATFINITE.E5M2.F32.PACK_AB_MERGE_C R166, R167, R166, RZ ;  /* 0x000000a6a7a6723e */ /* 0x000fe400048060ff */
[----:B------:R-:W-:-:S02]  /*c050*/  LOP3.LUT R18, R18, 0xf0, RZ, 0xc0, !PT ;  /* 0x000000f012127812 */ /* 0x000fc400078ec0ff */
[----:B------:R-:W-:Y:S02]  /*c060*/  LOP3.LUT R19, R19, 0x400, RZ, 0xc0, !PT ;  /* 0x0000040013137812 */ /* 0x000fe400078ec0ff */
[----:B------:R-:W-:Y:S02]  /*c070*/  F2FP.SATFINITE.E5M2.F32.PACK_AB_MERGE_C R134, R135, R134, RZ ;  /* 0x000000868786723e */ /* 0x000fe400048060ff */
[----:B------:R-:W-:Y:S02]  /*c080*/  IADD3 R19, R19, UR12, R18 ;  /* 0x0000000c13137c10 */ /* 0x000fe4000fffe012 */
[----:B------:R-:W-:Y:S02]  /*c090*/  LOP3.LUT R18, R8, 0xffff, RZ, 0xc0, !PT ;  /* 0x0000ffff08127812 */ /* 0x000fe400078ec0ff */
[----:B------:R-:W-:Y:S02]  /*c0a0*/  LOP3.LUT R22, R17, 0x60, RZ, 0xc0, !PT ;  /* 0x0000006011167812 */ /* 0x000fe400078ec0ff */
[----:B------:R-:W-:-:S02]  /*c0b0*/  PRMT R20, R18, 0x3340, R21 ;  /* 0x0000334012147816 */ /* 0x000fc40000000015 */
[----:B------:R-:W-:Y:S02]  /*c0c0*/  LOP3.LUT R190, R190, 0xffff, RZ, 0xc0, !PT ;  /* 0x0000ffffbebe7812 */ /* 0x000fe400078ec0ff */
[----:B------:R-:W-:Y:S02]  /*c0d0*/  LOP3.LUT R126, R126, 0xffff, RZ, 0xc0, !PT ;  /* 0x0000ffff7e7e7812 */ /* 0x000fe400078ec0ff */
[----:B------:R-:W-:Y:S02]  /*c0e0*/  LOP3.LUT R220, R220, 0xffff, RZ, 0xc0, !PT ;  /* 0x0000ffffdcdc7812 */ /* 0x000fe400078ec0ff */
[----:B------:R-:W-:Y:S02]  /*c0f0*/  LOP3.LUT R192, R192, 0xffff, RZ, 0xc0, !PT ;  /* 0x0000ffffc0c07812 */ /* 0x000fe400078ec0ff */
[----:B------:R-:W-:Y:S02]  /*c100*/  LOP3.LUT R45, R156, 0xffff, RZ, 0xc0, !PT ;  /* 0x0000ffff9c2d7812 */ /* 0x000fe400078ec0ff */
[----:B------:R-:W-:-:S02]  /*c110*/  LOP3.LUT R92, R92, 0xffff, RZ, 0xc0, !PT ;  /* 0x0000ffff5c5c7812 */ /* 0x000fc400078ec0ff */
[----:B------:R-:W-:Y:S02]  /*c120*/  LOP3.LUT R128, R128, 0xffff, RZ, 0xc0, !PT ;  /* 0x0000ffff80807812 */ /* 0x000fe400078ec0ff */
[----:B------:R-:W-:Y:S02]  /*c130*/  LOP3.LUT R222, R222, 0xffff, RZ, 0xc0, !PT ;  /* 0x0000ffffdede7812 */ /* 0x000fe400078ec0ff */
[----:B------:R-:W-:Y:S02]  /*c140*/  LOP3.LUT R94, R94, 0xffff, RZ, 0xc0, !PT ;  /* 0x0000ffff5e5e7812 */ /* 0x000fe400078ec0ff */
[----:B------:R-:W-:Y:S02]  /*c150*/  SHF.R.U32.HI R18, RZ, 0x8, R18 ;  /* 0x00000008ff127819 */ /* 0x000fe40000011612 */
[----:B------:R-:W-:Y:S02]  /*c160*/  SHF.R.U32.HI R21, RZ, 0x8, R21 ;  /* 0x00000008ff157819 */ /* 0x000fe40000011615 */
        /* <DEDUP_REMOVED lines=15> */
[----:B------:R-:W-:Y:S02]  /*c260*/  F2FP.SATFINITE.E5M2.F32.PACK_AB_MERGE_C R100, R101, R100, RZ ;  /* 0x000000646564723e */ /* 0x000fe400048060ff */
[----:B------:R-:W-:Y:S02]  /*c270*/  F2FP.SATFINITE.E5M2.F32.PACK_AB_MERGE_C R102, R103, R102, RZ ;  /* 0x000000666766723e */ /* 0x000fe400048060ff */
[----:B------:R-:W-:Y:S02]  /*c280*/  F2FP.SATFINITE.E5M2.F32.PACK_AB_MERGE_C R9, R9, R248, RZ ;  /* 0x000000f80909723e */ /* 0x000fe400048060ff */
[----:B------:R-:W-:Y:S01]  /*c290*/  F2FP.SATFINITE.E5M2.F32.PACK_AB_MERGE_C R200, R201, R200, RZ ;  /* 0x000000c8c9c8723e */ /* 0x000fe200048060ff */
[----:B------:R-:W5:Y:S01]  /*c2a0*/  LDL.LU R248, [R1+0x88] ;  /* 0x0000880001f87983 */ /* 0x000f620000300800 */
[----:B------:R-:W-:-:S02]  /*c2b0*/  F2FP.SATFINITE.E5M2.F32.PACK_AB_MERGE_C R48, R49, R48, RZ ;  /* 0x000000303130723e */ /* 0x000fc400048060ff */
[----:B------:R-:W-:Y:S02]  /*c2c0*/  F2FP.SATFINITE.E5M2.F32.PACK_AB_MERGE_C R50, R51, R50, RZ ;  /* 0x000000323332723e */ /* 0x000fe400048060ff */
[----:B------:R-:W-:Y:S02]  /*c2d0*/  F2FP.SATFINITE.E5M2.F32.PACK_AB_MERGE_C R84, R85, R84, RZ ;  /* 0x000000545554723e */ /* 0x000fe400048060ff */
[----:B------:R-:W-:Y:S02]  /*c2e0*/  F2FP.SATFINITE.E5M2.F32.PACK_AB_MERGE_C R86, R87, R86, RZ ;  /* 0x000000565756723e */ /* 0x000fe400048060ff */
[----:B------:R-:W-:Y:S02]  /*c2f0*/  PRMT R156, R132, 0x3340, R1 ;  /* 0x00003340849c7816 */ /* 0x000fe40000000001 */
[----:B------:R-:W-:Y:S02]  /*c300*/  PRMT R49, R224, 0x3340, R65 ;  /* 0x00003340e0317816 */ /* 0x000fe40000000041 */
[----:B------:R-:W-:-:S02]  /*c310*/  PRMT R51, R226, 0x3340, R67 ;  /* 0x00003340e2337816 */ /* 0x000fc40000000043 */
[----:B------:R-:W-:Y:S02]  /*c320*/  PRMT R3, R5, 0x3340, R196 ;  /* 0x0000334005037816 */ /* 0x000fe400000000c4 */
[----:B------:R-:W-:Y:S02]  /*c330*/  PRMT R18, R18, 0x3340, R21 ;  /* 0x0000334012127816 */ /* 0x000fe40000000015 */
[----:B------:R-:W-:Y:S02]  /*c340*/  F2FP.SATFINITE.E5M2.F32.PACK_AB_MERGE_C R202, R203, R202, RZ ;  /* 0x000000cacbca723e */ /* 0x000fe400048060ff */
[----:B------:R-:W-:Y:S02]  /*c350*/  F2FP.SATFINITE.E5M2.F32.PACK_AB_MERGE_C R138, R139, R138, RZ ;  /* 0x0000008a8b8a723e */ /* 0x000fe400048060ff */
[----:B------:R-:W-:Y:S02]  /*c360*/  F2FP.SATFINITE.E5M2.F32.PACK_AB_MERGE_C R82, R83, R82, RZ ;  /* 0x000000525352723e */ /* 0x000fe400048060ff */
        /* <DEDUP_REMOVED lines=9> */
[----:B------:R-:W-:Y:S02]  /*c400*/  SHF.R.U32.HI R218, RZ, 0x8, R218 ;  /* 0x00000008ffda7819 */ /* 0x000fe400000116da */
[----:B------:R-:W-:Y:S02]  /*c410*/  SHF.R.U32.HI R29, RZ, 0x8, R29 ;  /* 0x00000008ff1d7819 */ /* 0x000fe4000001161d */
[----:B--2---:R-:W-:Y:S02]  /*c420*/  F2FP.SATFINITE.E5M2.F32.PACK_AB_MERGE_C R52, R53, R52, RZ ;  /* 0x000000343534723e */ /* 0x004fe400048060ff */
[----:B------:R-:W-:-:S04]  /*c430*/  LOP3.LUT R53, R158, 0xffff, RZ, 0xc0, !PT ;  /* 0x0000ffff9e357812 */ /* 0x000fc800078ec0ff */
[----:B------:R-:W-:Y:S02]  /*c440*/  PRMT R39, R222, 0x3340, R53 ;  /* 0x00003340de277816 */ /* 0x000fe40000000035 */
[----:B------:R-:W-:Y:S02]  /*c450*/  F2FP.SATFINITE.E5M2.F32.PACK_AB_MERGE_C R232, R233, R232, RZ ;  /* 0x000000e8e9e8723e */ /* 0x000fe400048060ff */
[----:B------:R-:W-:Y:S02]  /*c460*/  F2FP.SATFINITE.E5M2.F32.PACK_AB_MERGE_C R234, R235, R234, RZ ;  /* 0x000000eaebea723e */ /* 0x000fe400048060ff */
[----:B------:R-:W-:Y:S02]  /*c470*/  F2FP.SATFINITE.E5M2.F32.PACK_AB_MERGE_C R204, R205, R204, RZ ;  /* 0x000000cccdcc723e */ /* 0x000fe400048060ff */
[----:B------:R-:W-:Y:S02]  /*c480*/  F2FP.SATFINITE.E5M2.F32.PACK_AB_MERGE_C R168, R169, R168, RZ ;  /* 0x000000a8a9a8723e */ /* 0x000fe400048060ff */
[----:B------:R-:W-:-:S02]  /*c490*/  F2FP.SATFINITE.E5M2.F32.PACK_AB_MERGE_C R170, R171, R170, RZ ;  /* 0x000000aaabaa723e */ /* 0x000fc400048060ff */
[----:B------:R-:W-:Y:S02]  /*c4a0*/  F2FP.SATFINITE.E5M2.F32.PACK_AB_MERGE_C R140, R141, R140, RZ ;  /* 0x0000008c8d8c723e */ /* 0x000fe400048060ff */
[----:B------:R-:W-:Y:S02]  /*c4b0*/  F2FP.SATFINITE.E5M2.F32.PACK_AB_MERGE_C R104, R105, R104, RZ ;  /* 0x000000686968723e */ /* 0x000fe400048060ff */
[----:B------:R-:W-:Y:S01]  /*c4c0*/  F2FP.SATFINITE.E5M2.F32.PACK_AB_MERGE_C R106, R107, R106, RZ ;  /* 0x0000006a6b6a723e */ /* 0x000fe200048060ff */
[----:B----4-:R-:W-:-:S05]  /*c4d0*/  VIADD R8, R252, 0x3f ;  /* 0x0000003ffc087836 */ /* 0x010fca0000000000 */
[----:B------:R-:W-:Y:S01]  /*c4e0*/  ISETP.GE.AND P0, PT, R8, UR27, PT ;  /* 0x0000001b08007c0c */ /* 0x000fe2000bf06270 */
[----:B------:R-:W-:Y:S01]  /*c4f0*/  IMAD R8, R22, 0x8, R19 ;  /* 0x0000000816087824 */ /* 0x000fe200078e0213 */
[----:B------:R-:W-:Y:S02]  /*c500*/  PRMT R19, R20, 0x5410, R23 ;  /* 0x0000541014137816 */ /* 0x000fe40000000017 */
[----:B------:R-:W-:Y:S02]  /*c510*/  LOP3.LUT R23, R186, 0xffff, RZ, 0xc0, !PT ;  /* 0x0000ffffba177812 */ /* 0x000fe400078ec0ff */
[--C-:B------:R-:W-:Y:S02]  /*c520*/  PRMT R22, R88, 0x3340, R1.reuse ;  /* 0x0000334058167816 */ /* 0x100fe40000000001 */
[----:B------:R-:W-:Y:S02]  /*c530*/  PRMT R20, R122, 0x3340, R1 ;  /* 0x000033407a147816 */ /* 0x000fe40000000001 */
[----:B------:R-:W-:-:S02]  /*c540*/  PRMT R33, R6, 0x3340, R23 ;  /* 0x0000334006217816 */ /* 0x000fc40000000017 */
[----:B------:R-:W-:Y:S02]  /*c550*/  PRMT R31, R31, 0x5410, R22 ;  /* 0x000054101f1f7816 */ /* 0x000fe40000000016 */
[----:B------:R-:W-:Y:S02]  /*c560*/  PRMT R33, R33, 0x5410, R20 ;  /* 0x0000541021217816 */ /* 0x000fe40000000014 */
[----:B------:R-:W-:Y:S02]  /*c570*/  PRMT R22, R35, 0x5410, R152 ;  /* 0x0000541023167816 */ /* 0x000fe40000000098 */
[----:B------:R-:W-:Y:S02]  /*c580*/  PRMT R20, R37, 0x5410, R154 ;  /* 0x0000541025147816 */ /* 0x000fe4000000009a */
[----:B------:R-:W-:Y:S02]  /*c590*/  LOP3.LUT R35, R2, 0xffff, RZ, 0xc0, !PT ;  /* 0x0000ffff02237812 */ /* 0x000fe400078ec0ff */
[----:B------:R-:W-:-:S02]  /*c5a0*/  LOP3.LUT R37, R0, 0xffff, RZ, 0xc0, !PT ;  /* 0x0000ffff00257812 */ /* 0x000fc400078ec0ff */
[--C-:B------:R-:W-:Y:S02]  /*c5b0*/  PRMT R0, R126, 0x3340, R1.reuse ;  /* 0x000033407e007816 */ /* 0x100fe40000000001 */
[----:B------:R-:W-:Y:S02]  /*c5c0*/  PRMT R43, R35, 0x3340, R190 ;  /* 0x00003340232b7816 */ /* 0x000fe400000000be */
[--C-:B------:R-:W-:Y:S02]  /*c5d0*/  PRMT R2, R92, 0x3340, R1.reuse ;  /* 0x000033405c027816 */ /* 0x100fe40000000001 */
[--C-:B------:R-:W-:Y:S02]  /*c5e0*/  PRMT R154, R128, 0x3340, R1.reuse ;  /* 0x00003340809a7816 */ /* 0x100fe40000000001 */
[----:B------:R-:W-:Y:S02]  /*c5f0*/  PRMT R47, R37, 0x3340, R192 ;  /* 0x00003340252f7816 */ /* 0x000fe400000000c0 */
[----:B------:R-:W-:-:S02]  /*c600*/  PRMT R152, R94, 0x3340, R1 ;  /* 0x000033405e987816 */ /* 0x000fc40000000001 */
[----:B------:R-:W-:Y:S02]  /*c610*/  PRMT R43, R43, 0x5410, R0 ;  /* 0x000054102b2b7816 */ /* 0x000fe40000000000 */
[----:B------:R-:W-:Y:S02]  /*c620*/  SHF.R.U32.HI R6, RZ, 0x8, R6 ;  /* 0x00000008ff067819 */ /* 0x000fe40000011606 */
[----:B------:R-:W-:Y:S02]  /*c630*/  SHF.R.U32.HI R23, RZ, 0x8, R23 ;  /* 0x00000008ff177819 */ /* 0x000fe40000011617 */
[----:B------:R-:W-:Y:S02]  /*c640*/  PRMT R41, R41, 0x5410, R2 ;  /* 0x0000541029297816 */ /* 0x000fe40000000002 */
[----:B------:R-:W-:Y:S02]  /*c650*/  PRMT R0, R47, 0x5410, R154 ;  /* 0x000054102f007816 */ /* 0x000fe4000000009a */
[----:B------:R-:W-:-:S02]  /*c660*/  PRMT R39, R39, 0x5410, R152 ;  /* 0x0000541027277816 */ /* 0x000fc40000000098 */
[--C-:B------:R-:W-:Y:S02]  /*c670*/  PRMT R2, R130, 0x3340, R1.reuse ;  /* 0x0000334082027816 */ /* 0x100fe40000000001 */
[----:B------:R-:W-:Y:S02]  /*c680*/  PRMT R47, R59, 0x3340, R194 ;  /* 0x000033403b2f7816 */ /* 0x000fe400000000c2 */
[--C-:B------:R-:W-:Y:S02]  /*c690*/  PRMT R152, R96, 0x3340, R1.reuse ;  /* 0x0000334060987816 */ /* 0x100fe40000000001 */
[----:B------:R-:W-:Y:S02]  /*c6a0*/  PRMT R154, R98, 0x3340, R1 ;  /* 0x00003340629a7816 */ /* 0x000fe40000000001 */
[----:B------:R-:W-:Y:S02]  /*c6b0*/  LOP3.LUT R21, R23, 0xffff, RZ, 0xc0, !PT ;  /* 0x0000ffff17157812 */ /* 0x000fe400078ec0ff */
[----:B------:R-:W-:-:S02]  /*c6c0*/  LOP3.LUT R6, R6, 0xffff, RZ, 0xc0, !PT ;  /* 0x0000ffff06067812 */ /* 0x000fc400078ec0ff */
[----:B------:R-:W-:Y:S02]  /*c6d0*/  LOP3.LUT R83, R9, 0xffff, RZ, 0xc0, !PT ;  /* 0x0000ffff09537812 */ /* 0x000fe400078ec0ff */
[----:B------:R-:W-:Y:S02]  /*c6e0*/  LOP3.LUT R200, R200, 0xffff, RZ, 0xc0, !PT ;  /* 0x0000ffffc8c87812 */ /* 0x000fe400078ec0ff */
[----:B------:R-:W-:Y:S02]  /*c6f0*/  SHF.R.U32.HI R4, RZ, 0x8, R4 ;  /* 0x00000008ff047819 */ /* 0x000fe40000011604 */
[----:B------:R-:W-:Y:S02]  /*c700*/  SHF.R.U32.HI R25, RZ, 0x8, R25 ;  /* 0x00000008ff197819 */ /* 0x000fe40000011619 */
[----:B------:R-:W-:Y:S02]  /*c710*/  PRMT R47, R47, 0x5410, R2 ;  /* 0x000054102f2f7816 */ /* 0x000fe40000000002 */
[----:B------:R-:W-:-:S02]  /*c720*/  F2FP.SATFINITE.E5M2.F32.PACK_AB_MERGE_C R56, R57, R56, RZ ;  /* 0x000000383938723e */ /* 0x000fc400048060ff */
[----:B---3--:R-:W-:Y:S02]  /*c730*/  F2FP.SATFINITE.E5M2.F32.PACK_AB_MERGE_C R54, R55, R54, RZ ;  /* 0x000000363736723e */ /* 0x008fe400048060ff */
[----:B------:R-:W-:Y:S02]  /*c740*/  PRMT R49, R49, 0x5410, R152 ;  /* 0x0000541031317816 */ /* 0x000fe40000000098 */
[----:B------:R-:W-:Y:S02]  /*c750*/  PRMT R51, R51, 0x5410, R154 ;  /* 0x0000541033337816 */ /* 0x000fe4000000009a */
[----:B------:R-:W-:Y:S02]  /*c760*/  PRMT R2, R3, 0x5410, R156 ;  /* 0x0000541003027816 */ /* 0x000fe4000000009c */
[----:B------:R-:W-:Y:S02]  /*c770*/  F2FP.SATFINITE.E5M2.F32.PACK_AB_MERGE_C R118, R119, R118, RZ ;  /* 0x000000767776723e */ /* 0x000fe400048060ff */
[----:B------:R-:W-:-:S02]  /*c780*/  PRMT R152, R134, 0x3340, R1 ;  /* 0x0000334086987816 */ /* 0x000fc40000000001 */
[--C-:B------:R-:W-:Y:S02]  /*c790*/  PRMT R154, R100, 0x3340, R1.reuse ;  /* 0x00003340649a7816 */ /* 0x100fe40000000001 */
[----:B------:R-:W-:Y:S02]  /*c7a0*/  PRMT R156, R102, 0x3340, R1 ;  /* 0x00003340669c7816 */ /* 0x000fe40000000001 */
[----:B------:R-:W-:Y:S02]  /*c7b0*/  PRMT R9, R7, 0x3340, R198 ;  /* 0x0000334007097816 */ /* 0x000fe400000000c6 */
[----:B------:R-:W-:Y:S02]  /*c7c0*/  PRMT R57, R228, 0x3340, R85 ;  /* 0x00003340e4397816 */ /* 0x000fe40000000055 */
[----:B------:R-:W-:Y:S02]  /*c7d0*/  PRMT R55, R230, 0x3340, R87 ;  /* 0x00003340e6377816 */ /* 0x000fe40000000057 */
[----:B------:R-:W-:-:S02]  /*c7e0*/  LOP3.LUT R89, R10, 0xffff, RZ, 0xc0, !PT ;  /* 0x0000ffff0a597812 */ /* 0x000fc400078ec0ff */
[----:B------:R-:W-:Y:S02]  /*c7f0*/  LOP3.LUT R202, R202, 0xffff, RZ, 0xc0, !PT ;  /* 0x0000ffffcaca7812 */ /* 0x000fe400078ec0ff */
[----:B------:R-:W-:Y:S02]  /*c800*/  LOP3.LUT R138, R138, 0xffff, RZ, 0xc0, !PT ;  /* 0x0000ffff8a8a7812 */ /* 0x000fe400078ec0ff */
[----:B------:R-:W-:Y:S02]  /*c810*/  PRMT R21, R6, 0x3340, R21 ;  /* 0x0000334006157816 */ /* 0x000fe40000000015 */
        /* <DEDUP_REMOVED lines=14> */
[----:B------:R-:W-:-:S02]  /*c900*/  SHF.R.U32.HI R222, RZ, 0x8, R222 ;  /* 0x00000008ffde7819 */ /* 0x000fc400000116de */
[----:B------:R-:W-:Y:S02]  /*c910*/  SHF.R.U32.HI R53, RZ, 0x8, R53 ;  /* 0x00000008ff357819 */ /* 0x000fe40000011635 */
[----:B------:R-:W-:Y:S02]  /*c920*/  SHF.R.U32.HI R5, RZ, 0x8, R5 ;  /* 0x00000008ff057819 */ /* 0x000fe40000011605 */
[----:B------:R-:W-:Y:S02]  /*c930*/  SHF.R.U32.HI R230, RZ, 0x8, R230 ;  /* 0x00000008ffe67819 */ /* 0x000fe400000116e6 */
[----:B------:R-:W-:Y:S02]  /*c940*/  SHF.R.U32.HI R87, RZ, 0x8, R87 ;  /* 0x00000008ff577819 */ /* 0x000fe40000011657 */
[----:B------:R-:W-:Y:S02]  /*c950*/  F2FP.SATFINITE.E5M2.F32.PACK_AB_MERGE_C R236, R237, R236, RZ ;  /* 0x000000ecedec723e */ /* 0x000fe400048060ff */
[----:B------:R-:W-:-:S02]  /*c960*/  F2FP.SATFINITE.E5M2.F32.PACK_AB_MERGE_C R206, R207, R206, RZ ;  /* 0x000000cecfce723e */ /* 0x000fc400048060ff */
[----:B------:R-:W-:Y:S02]  /*c970*/  F2FP.SATFINITE.E5M2.F32.PACK_AB_MERGE_C R172, R173, R172, RZ ;  /* 0x000000acadac723e */ /* 0x000fe400048060ff */
[----:B------:R-:W-:Y:S02]  /*c980*/  F2FP.SATFINITE.E5M2.F32.PACK_AB_MERGE_C R142, R143, R142, RZ ;  /* 0x0000008e8f8e723e */ /* 0x000fe400048060ff */
[----:B------:R-:W-:Y:S02]  /*c990*/  F2FP.SATFINITE.E5M2.F32.PACK_AB_MERGE_C R108, R109, R108, RZ ;  /* 0x0000006c6d6c723e */ /* 0x000fe400048060ff */
[----:B------:R-:W-:Y:S02]  /*c9a0*/  F2FP.SATFINITE.E5M2.F32.PACK_AB_MERGE_C R110, R111, R110, RZ ;  /* 0x0000006e6f6e723e */ /* 0x000fe400048060ff */
[----:B------:R-:W-:Y:S02]  /*c9b0*/  SHF.R.U32.HI R37, RZ, 0x8, R37 ;  /* 0x00000008ff257819 */ /* 0x000fe40000011625 */
[----:B------:R-:W-:-:S02]  /*c9c0*/  SHF.R.U32.HI R192, RZ, 0x8, R192 ;  /* 0x00000008ffc07819 */ /* 0x000fc400000116c0 */
[----:B------:R-:W-:Y:S02]  /*c9d0*/  SHF.R.U32.HI R83, RZ, 0x8, R83 ;  /* 0x00000008ff537819 */ /* 0x000fe40000011653 */
[----:B------:R-:W-:Y:S02]  /*c9e0*/  SHF.R.U32.HI R200, RZ, 0x8, R200 ;  /* 0x00000008ffc87819 */ /* 0x000fe400000116c8 */
[----:B------:R-:W-:Y:S02]  /*c9f0*/  F2FP.SATFINITE.E5M2.F32.PACK_AB_MERGE_C R240, R241, R240, RZ ;  /* 0x000000f0f1f0723e */ /* 0x000fe400048060ff */
[----:B------:R-:W-:Y:S02]  /*ca00*/  F2FP.SATFINITE.E5M2.F32.PACK_AB_MERGE_C R208, R209, R208, RZ ;  /* 0x000000d0d1d0723e */ /* 0x000fe400048060ff */
[----:B------:R-:W-:Y:S02]  /*ca10*/  F2FP.SATFINITE.E5M2.F32.PACK_AB_MERGE_C R176, R177, R176, RZ ;  /* 0x000000b0b1b0723e */ /* 0x000fe400048060ff */
        /* <DEDUP_REMOVED lines=9> */
[----:B------:R-:W-:Y:S02]  /*cab0*/  PRMT R25, R218, 0x3340, R29 ;  /* 0x00003340da197816 */ /* 0x000fe4000000001d */
[--C-:B------:R-:W-:Y:S02]  /*cac0*/  PRMT R152, R104, 0x3340, R1.reuse ;  /* 0x0000334068987816 */ /* 0x100fe40000000001 */
[--C-:B------:R-:W-:Y:S02]  /*cad0*/  PRMT R154, R106, 0x3340, R1.reuse ;  /* 0x000033406a9a7816 */ /* 0x100fe40000000001 */
[----:B------:R-:W-:-:S02]  /*cae0*/  PRMT R156, R140, 0x3340, R1 ;  /* 0x000033408c9c7816 */ /* 0x000fc40000000001 */
[----:B------:R-:W-:Y:S02]  /*caf0*/  PRMT R61, R232, 0x3340, R93 ;  /* 0x00003340e83d7816 */ /* 0x000fe4000000005d */
[----:B------:R-:W-:Y:S02]  /*cb00*/  PRMT R63, R234, 0x3340, R95 ;  /* 0x00003340ea3f7816 */ /* 0x000fe4000000005f */
        /* <DEDUP_REMOVED lines=20> */
[----:B------:R-:W-:Y:S02]  /*cc50*/  F2FP.SATFINITE.E5M2.F32.PACK_AB_MERGE_C R238, R239, R238, RZ ;  /* 0x000000eeefee723e */ /* 0x000fe400048060ff */
[----:B------:R-:W-:-:S02]  /*cc60*/  F2FP.SATFINITE.E5M2.F32.PACK_AB_MERGE_C R210, R211, R210, RZ ;  /* 0x000000d2d3d2723e */ /* 0x000fc400048060ff */
[----:B------:R-:W-:Y:S02]  /*cc70*/  F2FP.SATFINITE.E5M2.F32.PACK_AB_MERGE_C R174, R175, R174, RZ ;  /* 0x000000aeafae723e */ /* 0x000fe400048060ff */
[----:B------:R-:W-:Y:S02]  /*cc80*/  F2FP.SATFINITE.E5M2.F32.PACK_AB_MERGE_C R146, R147, R146, RZ ;  /* 0x000000929392723e */ /* 0x000fe400048060ff */
[----:B------:R-:W-:Y:S02]  /*cc90*/  F2FP.SATFINITE.E5M2.F32.PACK_AB_MERGE_C R112, R113, R112, RZ ;  /* 0x000000707170723e */ /* 0x000fe400048060ff */
[----:B------:R-:W-:Y:S02]  /*cca0*/  LOP3.LUT R99, R13, 0xffff, RZ, 0xc0, !PT ;  /* 0x0000ffff0d637812 */ /* 0x000fe400078ec0ff */
[----:B------:R-:W-:Y:S02]  /*ccb0*/  LOP3.LUT R208, R208, 0xffff, RZ, 0xc0, !PT ;  /* 0x0000ffffd0d07812 */ /* 0x000fe400078ec0ff */
[----:B------:R-:W-:-:S02]  /*ccc0*/  LOP3.LUT R144, R144, 0xffff, RZ, 0xc0, !PT ;  /* 0x0000ffff90907812 */ /* 0x000fc400078ec0ff */
[----:B------:R-:W-:Y:S02]  /*ccd0*/  LOP3.LUT R240, R240, 0xffff, RZ, 0xc0, !PT ;  /* 0x0000fffff0f07812 */ /* 0x000fe400078ec0ff */
[----:B------:R-:W-:Y:S02]  /*cce0*/  LOP3.LUT R109, R176, 0xffff, RZ, 0xc0, !PT ;  /* 0x0000ffffb06d7812 */ /* 0x000fe400078ec0ff */
[----:B------:R-:W-:Y:S02]  /*ccf0*/  SHF.R.U32.HI R196, RZ, 0x8, R196 ;  /* 0x00000008ffc47819 */ /* 0x000fe400000116c4 */
[----:B------:R-:W-:Y:S02]  /*cd00*/  SHF.R.U32.HI R91, RZ, 0x8, R91 ;  /* 0x00000008ff5b7819 */ /* 0x000fe4000001165b */
[----:B------:R-:W-:Y:S02]  /*cd10*/  SHF.R.U32.HI R204, RZ, 0x8, R204 ;  /* 0x00000008ffcc7819 */ /* 0x000fe400000116cc */
        /* <DEDUP_REMOVED lines=10> */
[----:B------:R-:W-:Y:S02]  /*cdc0*/  F2FP.SATFINITE.E5M2.F32.PACK_AB_MERGE_C R72, R73, R72, RZ ;  /* 0x000000484948723e */ /* 0x000fe400048060ff */
[--C-:B------:R-:W-:Y:S02]  /*cdd0*/  PRMT R12, R142, 0x3340, R1.reuse ;  /* 0x000033408e0c7816 */ /* 0x100fe40000000001 */
[----:B------:R-:W-:-:S02]  /*cde0*/  PRMT R152, R108, 0x3340, R1 ;  /* 0x000033406c987816 */ /* 0x000fc40000000001 */
[----:B------:R-:W-:Y:S02]  /*cdf0*/  PRMT R154, R110, 0x3340, R1 ;  /* 0x000033406e9a7816 */ /* 0x000fe40000000001 */
[----:B------:R-:W-:Y:S02]  /*ce00*/  PRMT R13, R97, 0x3340, R206 ;  /* 0x00003340610d7816 */ /* 0x000fe400000000ce */
[----:B------:R-:W-:Y:S02]  /*ce10*/  PRMT R69, R236, 0x3340, R101 ;  /* 0x00003340ec457816 */ /* 0x000fe40000000065 */
[----:B------:R-:W-:Y:S02]  /*ce20*/  LOP3.LUT R107, R15, 0xffff, RZ, 0xc0, !PT ;  /* 0x0000ffff0f6b7812 */ /* 0x000fe400078ec0ff */
[----:B------:R-:W-:Y:S02]  /*ce30*/  PRMT R53, R119, 0x3340, R192 ;  /* 0x0000334077357816 */ /* 0x000fe400000000c0 */
[----:B------:R-:W-:-:S02]  /*ce40*/  PRMT R87, R5, 0x3340, R200 ;  /* 0x0000334005577816 */ /* 0x000fc400000000c8 */
[----:B------:R-:W-:Y:S02]  /*ce50*/  LOP3.LUT R95, R95, 0xffff, RZ, 0xc0, !PT ;  /* 0x0000ffff5f5f7812 */ /* 0x000fe400078ec0ff */
[----:B------:R-:W-:Y:S02]  /*ce60*/  LOP3.LUT R234, R234, 0xffff, RZ, 0xc0, !PT ;  /* 0x0000ffffeaea7812 */ /* 0x000fe400078ec0ff */
[----:B------:R-:W-:Y:S02]  /*ce70*/  LOP3.LUT R238, R238, 0xffff, RZ, 0xc0, !PT ;  /* 0x0000ffffeeee7812 */ /* 0x000fe400078ec0ff */
        /* <DEDUP_REMOVED lines=8> */
[----:B------:R-:W-:-:S02]  /*cf00*/  LOP3.LUT R119, R196, 0xffff, RZ, 0xc0, !PT ;  /* 0x0000ffffc4777812 */ /* 0x000fc400078ec0ff */
[----:B------:R-:W-:Y:S02]  /*cf10*/  LOP3.LUT R204, R204, 0xffff, RZ, 0xc0, !PT ;  /* 0x0000ffffcccc7812 */ /* 0x000fe400078ec0ff */
[----:B------:R-:W-:Y:S02]  /*cf20*/  LOP3.LUT R5, R91, 0xffff, RZ, 0xc0, !PT ;  /* 0x0000ffff5b057812 */ /* 0x000fe400078ec0ff */
[----:B------:R-:W-:Y:S02]  /*cf30*/  SHF.R.U32.HI R110, RZ, 0x8, R110 ;  /* 0x00000008ff6e7819 */ /* 0x000fe4000001166e */
[----:B------:R-:W-:Y:S02]  /*cf40*/  F2FP.SATFINITE.E5M2.F32.PACK_AB_MERGE_C R114, R115, R114, RZ ;  /* 0x000000727372723e */ /* 0x000fe400048060ff */
        /* <DEDUP_REMOVED lines=14> */
[----:B------:R-:W-:Y:S02]  /*d030*/  F2FP.SATFINITE.E5M2.F32.PACK_AB_MERGE_C R76, R77, R76, RZ ;  /* 0x0000004c4d4c723e */ /* 0x000fe400048060ff */
[----:B------:R-:W-:Y:S02]  /*d040*/  PRMT R71, R238, 0x3340, R103 ;  /* 0x00003340ee477816 */ /* 0x000fe40000000067 */
[----:B------:R-:W-:Y:S02]  /*d050*/  PRMT R12, R73, 0x5410, R156 ;  /* 0x00005410490c7816 */ /* 0x000fe4000000009c */
[--C-:B------:R-:W-:Y:S02]  /*d060*/  PRMT R14, R146, 0x3340, R1.reuse ;  /* 0x00003340920e7816 */ /* 0x100fe40000000001 */
[----:B------:R-:W-:Y:S02]  /*d070*/  PRMT R152, R112, 0x3340, R1 ;  /* 0x0000334070987816 */ /* 0x000fe40000000001 */
[----:B------:R-:W-:-:S02]  /*d080*/  PRMT R75, R105, 0x3340, R210 ;  /* 0x00003340694b7816 */ /* 0x000fc400000000d2 */
[----:B------:R-:W-:Y:S02]  /*d090*/  PRMT R119, R4, 0x3340, R119 ;  /* 0x0000334004777816 */ /* 0x000fe40000000077 */
[----:B------:R-:W-:Y:S02]  /*d0a0*/  PRMT R95, R5, 0x3340, R204 ;  /* 0x00003340055f7816 */ /* 0x000fe400000000cc */
[----:B------:R-:W-:Y:S02]  /*d0b0*/  LOP3.LUT R110, R110, 0xffff, RZ, 0xc0, !PT ;  /* 0x0000ffff6e6e7812 */ /* 0x000fe400078ec0ff */
[----:B------:R-:W-:Y:S02]  /*d0c0*/  LOP3.LUT R114, R114, 0xffff, RZ, 0xc0, !PT ;  /* 0x0000ffff72727812 */ /* 0x000fe400078ec0ff */
[----:B------:R-:W-:Y:S02]  /*d0d0*/  PRMT R156, R148, 0x3340, R1 ;  /* 0x00003340949c7816 */ /* 0x000fe40000000001 */
[----:B------:R-:W-:-:S02]  /*d0e0*/  PRMT R73, R242, 0x3340, R111 ;  /* 0x00003340f2497816 */ /* 0x000fc4000000006f */
[----:B------:R-:W-:Y:S02]  /*d0f0*/  PRMT R77, R107, 0x3340, R212 ;  /* 0x000033406b4d7816 */ /* 0x000fe400000000d4 */
[----:B------:R-:W-:Y:S02]  /*d100*/  LOP3.LUT R4, R109, 0xffff, RZ, 0xc0, !PT ;  /* 0x0000ffff6d047812 */ /* 0x000fe400078ec0ff */
[----:B------:R-:W-:Y:S02]  /*d110*/  LOP3.LUT R5, R240, 0xffff, RZ, 0xc0, !PT ;  /* 0x0000fffff0057812 */ /* 0x000fe400078ec0ff */
[----:B------:R-:W-:Y:S02]  /*d120*/  SHF.R.U32.HI R112, RZ, 0x8, R112 ;  /* 0x00000008ff707819 */ /* 0x000fe40000011670 */
[----:B------:R-:W-:Y:S02]  /*d130*/  LOP3.LUT R16, R16, 0xffff, RZ, 0xc0, !PT ;  /* 0x0000ffff10107812 */ /* 0x000fe400078ec0ff */
[----:B------:R-:W-:-:S02]  /*d140*/  LOP3.LUT R244, R244, 0xffff, RZ, 0xc0, !PT ;  /* 0x0000fffff4f47812 */ /* 0x000fc400078ec0ff */
[----:B------:R-:W-:Y:S02]  /*d150*/  LOP3.LUT R113, R214, 0xffff, RZ, 0xc0, !PT ;  /* 0x0000ffffd6717812 */ /* 0x000fe400078ec0ff */
[----:B------:R-:W-:Y:S02]  /*d160*/  LOP3.LUT R115, R180, 0xffff, RZ, 0xc0, !PT ;  /* 0x0000ffffb4737812 */ /* 0x000fe400078ec0ff */
[----:B------:R-:W-:Y:S02]  /*d170*/  SHF.R.U32.HI R7, RZ, 0x8, R7 ;  /* 0x00000008ff077819 */ /* 0x000fe40000011607 */
[----:B------:R-:W-:Y:S02]  /*d180*/  SHF.R.U32.HI R198, RZ, 0x8, R198 ;  /* 0x00000008ffc67819 */ /* 0x000fe400000116c6 */
[----:B------:R-:W-:Y:S02]  /*d190*/  SHF.R.U32.HI R242, RZ, 0x8, R242 ;  /* 0x00000008fff27819 */ /* 0x000fe400000116f2 */
[----:B------:R-:W-:-:S02]  /*d1a0*/  SHF.R.U32.HI R111, RZ, 0x8, R111 ;  /* 0x00000008ff6f7819 */ /* 0x000fc4000001166f */
[----:B------:R-:W-:Y:S02]  /*d1b0*/  SHF.R.U32.HI R99, RZ, 0x8, R99 ;  /* 0x00000008ff637819 */ /* 0x000fe40000011663 */
[----:B------:R-:W-:Y:S02]  /*d1c0*/  SHF.R.U32.HI R208, RZ, 0x8, R208 ;  /* 0x00000008ffd07819 */ /* 0x000fe400000116d0 */
[----:B------:R-:W-:Y:S02]  /*d1d0*/  PRMT R71, R71, 0x5410, R154 ;  /* 0x0000541047477816 */ /* 0x000fe4000000009a */
[----:B------:R-:W-:Y:S02]  /*d1e0*/  PRMT R75, R75, 0x5410, R14 ;  /* 0x000054104b4b7816 */ /* 0x000fe4000000000e */
[----:B------:R-:W-:Y:S02]  /*d1f0*/  PRMT R123, R110, 0x3340, R1 ;  /* 0x000033406e7b7816 */ /* 0x000fe40000000001 */
[----:B------:R-:W-:-:S02]  /*d200*/  F2FP.SATFINITE.E5M2.F32.PACK_AB_MERGE_C R78, R79, R78, RZ ;  /* 0x0000004e4f4e723e */ /* 0x000fc400048060ff */
[----:B------:R-:W-:Y:S02]  /*d210*/  PRMT R154, R114, 0x3340, R1 ;  /* 0x00003340729a7816 */ /* 0x000fe40000000001 */
[----:B------:R-:W-:Y:S02]  /*d220*/  PRMT R14, R77, 0x5410, R156 ;  /* 0x000054104d0e7816 */ /* 0x000fe4000000009c */
[----:B------:R-:W-:Y:S02]  /*d230*/  SHF.R.U32.HI R85, RZ, 0x8, R85 ;  /* 0x00000008ff557819 */ /* 0x000fe40000011655 */
[----:B------:R-:W-:Y:S02]  /*d240*/  PRMT R110, R5, 0x3340, R4 ;  /* 0x00003340056e7816 */ /* 0x000fe40000000004 */
[----:B------:R-:W-:Y:S02]  /*d250*/  LOP3.LUT R112, R112, 0xffff, RZ, 0xc0, !PT ;  /* 0x0000ffff70707812 */ /* 0x000fe400078ec0ff */
        /* <DEDUP_REMOVED lines=13> */
[----:B------:R-:W-:Y:S02]  /*d330*/  LOP3.LUT R121, R85, 0xffff, RZ, 0xc0, !PT ;  /* 0x0000ffff55797812 */ /* 0x000fe400078ec0ff */
        /* <DEDUP_REMOVED lines=13> */
[----:B------:R-:W-:Y:S02]  /*d410*/  PRMT R127, R114, 0x3340, R1 ;  /* 0x00003340727f7816 */ /* 0x000fe40000000001 */
[----:B------:R-:W-:Y:S02]  /*d420*/  PRMT R16, R5, 0x3340, R4 ;  /* 0x0000334005107816 */ /* 0x000fe40000000004 */
[----:B------:R-:W-:Y:S02]  /*d430*/  PRMT R114, R7, 0x3340, R6 ;  /* 0x0000334007727816 */ /* 0x000fe40000000006 */
[----:B------:R-:W-:-:S02]  /*d440*/  PRMT R4, R19, 0x4210, R56 ;  /* 0x0000421013047816 */ /* 0x000fc40000000038 */
[----:B------:R-:W-:Y:S02]  /*d450*/  PRMT R5, R33, 0x4210, R58 ;  /* 0x0000421021057816 */ /* 0x000fe4000000003a */
[----:B------:R-:W-:Y:S02]  /*d460*/  PRMT R6, R31, 0x4210, R24 ;  /* 0x000042101f067816 */ /* 0x000fe40000000018 */
[----:B------:R-:W-:Y:S01]  /*d470*/  PRMT R7, R22, 0x4210, R99 ;  /* 0x0000421016077816 */ /* 0x000fe20000000063 */
[----:B------:R-:W-:Y:S01]  /*d480*/  BAR.SYNC.DEFER_BLOCKING 0x0 ;  /* 0x0000000000007b1d */ /* 0x000fe20000010000 */
[----:B------:R-:W-:Y:S02]  /*d490*/  SHF.R.U32.HI R120, RZ, 0x8, R120 ;  /* 0x00000008ff787819 */ /* 0x000fe40000011678 */
[----:B------:R-:W-:Y:S02]  /*d4a0*/  SHF.R.U32.HI R122, RZ, 0x8, R122 ;  /* 0x00000008ff7a7819 */ /* 0x000fe4000001167a */
[----:B------:R-:W-:-:S02]  /*d4b0*/  F2FP.SATFINITE.E5M2.F32.PACK_AB_MERGE_C R136, R137, R136, RZ ;  /* 0x000000888988723e */ /* 0x000fc400048060ff */
[----:B------:R-:W-:Y:S02]  /*d4c0*/  LOP3.LUT R120, R120, 0xffff, RZ, 0xc0, !PT ;  /* 0x0000ffff78787812 */ /* 0x000fe400078ec0ff */
[----:B------:R-:W-:Y:S02]  /*d4d0*/  F2FP.SATFINITE.E5M2.F32.PACK_AB_MERGE_C R116, R117, R116, RZ ;  /* 0x000000747574723e */ /* 0x000fe400048060ff */
[----:B------:R-:W-:Y:S02]  /*d4e0*/  LOP3.LUT R122, R122, 0xffff, RZ, 0xc0, !PT ;  /* 0x0000ffff7a7a7812 */ /* 0x000fe400078ec0ff */
[----:B------:R-:W-:Y:S02]  /*d4f0*/  F2FP.SATFINITE.E5M2.F32.PACK_AB_MERGE_C R150, R151, R150, RZ ;  /* 0x000000969796723e */ /* 0x000fe400048060ff */
[----:B------:R-:W-:Y:S02]  /*d500*/  SHF.R.U32.HI R124, RZ, 0x8, R124 ;  /* 0x00000008ff7c7819 */ /* 0x000fe4000001167c */
[----:B------:R-:W-:-:S02]  /*d510*/  SHF.R.U32.HI R102, RZ, 0x8, R102 ;  /* 0x00000008ff667819 */ /* 0x000fc40000011666 */
[----:B------:R-:W-:Y:S01]  /*d520*/  LOP3.LUT R136, R136, 0xffff, RZ, 0xc0, !PT ;  /* 0x0000ffff88887812 */ /* 0x000fe200078ec0ff */
[----:B------:R0:W-:Y:S01]  /*d530*/  STSM.16.M88.4 [R8], R4 ;  /* 0x0000000408007844 */ /* 0x0001e20000000200 */
[----:B------:R-:W-:Y:S02]  /*d540*/  SHF.R.U32.HI R126, RZ, 0x8, R126 ;  /* 0x00000008ff7e7819 */ /* 0x000fe4000001167e */
[--C-:B------:R-:W-:Y:S02]  /*d550*/  PRMT R23, R120, 0x3340, R1.reuse ;  /* 0x0000334078177816 */ /* 0x100fe40000000001 */
[----:B------:R-:W-:Y:S02]  /*d560*/  SHF.R.U32.HI R128, RZ, 0x8, R128 ;  /* 0x00000008ff807819 */ /* 0x000fe40000011680 */
[----:B------:R-:W-:Y:S02]  /*d570*/  LOP3.LUT R116, R116, 0xffff, RZ, 0xc0, !PT ;  /* 0x0000ffff74747812 */ /* 0x000fe400078ec0ff */
[----:B------:R-:W-:-:S02]  /*d580*/  PRMT R120, R122, 0x3340, R1 ;  /* 0x000033407a787816 */ /* 0x000fc40000000001 */
[----:B------:R-:W-:Y:S02]  /*d590*/  SHF.R.U32.HI R130, RZ, 0x8, R130 ;  /* 0x00000008ff827819 */ /* 0x000fe40000011682 */
[----:B------:R-:W-:Y:S02]  /*d5a0*/  SHF.R.U32.HI R107, RZ, 0x8, R107 ;  /* 0x00000008ff6b7819 */ /* 0x000fe4000001166b */
[----:B------:R-:W-:Y:S02]  /*d5b0*/  SHF.R.U32.HI R212, RZ, 0x8, R212 ;  /* 0x00000008ffd47819 */ /* 0x000fe400000116d4 */
[----:B------:R-:W-:Y:S02]  /*d5c0*/  LOP3.LUT R150, R150, 0xffff, RZ, 0xc0, !PT ;  /* 0x0000ffff96967812 */ /* 0x000fe400078ec0ff */
[----:B------:R-:W-:Y:S02]  /*d5d0*/  LOP3.LUT R122, R124, 0xffff, RZ, 0xc0, !PT ;  /* 0x0000ffff7c7a7812 */ /* 0x000fe400078ec0ff */
[----:B------:R-:W-:-:S02]  /*d5e0*/  SHF.R.U32.HI R132, RZ, 0x8, R132 ;  /* 0x00000008ff847819 */ /* 0x000fc40000011684 */
[----:B------:R-:W-:Y:S02]  /*d5f0*/  LOP3.LUT R102, R102, 0xffff, RZ, 0xc0, !PT ;  /* 0x0000ffff66667812 */ /* 0x000fe400078ec0ff */
[----:B------:R-:W-:Y:S02]  /*d600*/  PRMT R158, R136, 0x3340, R1 ;  /* 0x00003340889e7816 */ /* 0x000fe40000000001 */
[----:B------:R-:W-:Y:S02]  /*d610*/  LOP3.LUT R124, R126, 0xffff, RZ, 0xc0, !PT ;  /* 0x0000ffff7e7c7812 */ /* 0x000fe400078ec0ff */
[----:B------:R-:W-:Y:S02]  /*d620*/  SHF.R.U32.HI R134, RZ, 0x8, R134 ;  /* 0x00000008ff867819 */ /* 0x000fe40000011686 */
[----:B------:R-:W-:Y:S02]  /*d630*/  PRMT R73, R73, 0x5410, R154 ;  /* 0x0000541049497816 */ /* 0x000fe4000000009a */
[----:B------:R-:W-:-:S02]  /*d640*/  LOP3.LUT R126, R128, 0xffff, RZ, 0xc0, !PT ;  /* 0x0000ffff807e7812 */ /* 0x000fc400078ec0ff */
[----:B------:R-:W-:Y:S02]  /*d650*/  SHF.R.U32.HI R136, RZ, 0x8, R136 ;  /* 0x00000008ff887819 */ /* 0x000fe40000011688 */
[----:B------:R-:W-:Y:S02]  /*d660*/  PRMT R15, R15, 0x5410, R152 ;  /* 0x000054100f0f7816 */ /* 0x000fe40000000098 */
[----:B------:R-:W-:Y:S02]  /*d670*/  PRMT R154, R116, 0x3340, R1 ;  /* 0x00003340749a7816 */ /* 0x000fe40000000001 */
[----:B------:R-:W-:Y:S02]  /*d680*/  LOP3.LUT R128, R130, 0xffff, RZ, 0xc0, !PT ;  /* 0x0000ffff82807812 */ /* 0x000fe400078ec0ff */
[----:B------:R-:W-:Y:S02]  /*d690*/  SHF.R.U32.HI R138, RZ, 0x8, R138 ;  /* 0x00000008ff8a7819 */ /* 0x000fe4000001168a */
[----:B------:R-:W-:-:S02]  /*d6a0*/  LOP3.LUT R212, R212, 0xffff, RZ, 0xc0, !PT ;  /* 0x0000ffffd4d47812 */ /* 0x000fc400078ec0ff */
[----:B------:R-:W-:Y:S02]  /*d6b0*/  LOP3.LUT R107, R107, 0xffff, RZ, 0xc0, !PT ;  /* 0x0000ffff6b6b7812 */ /* 0x000fe400078ec0ff */
[--C-:B------:R-:W-:Y:S02]  /*d6c0*/  PRMT R152, R150, 0x3340, R1.reuse ;  /* 0x0000334096987816 */ /* 0x100fe40000000001 */
[----:B------:R-:W-:Y:S02]  /*d6d0*/  LOP3.LUT R130, R132, 0xffff, RZ, 0xc0, !PT ;  /* 0x0000ffff84827812 */ /* 0x000fe400078ec0ff */
[----:B------:R-:W-:Y:S02]  /*d6e0*/  PRMT R102, R102, 0x3340, R1 ;  /* 0x0000334066667816 */ /* 0x000fe40000000001 */
[----:B------:R-:W-:Y:S02]  /*d6f0*/  SHF.R.U32.HI R140, RZ, 0x8, R140 ;  /* 0x00000008ff8c7819 */ /* 0x000fe4000001168c */
[----:B------:R-:W-:-:S02]  /*d700*/  SHF.R.U32.HI R116, RZ, 0x8, R116 ;  /* 0x00000008ff747819 */ /* 0x000fc40000011674 */
[----:B------:R-:W-:Y:S02]  /*d710*/  LOP3.LUT R132, R134, 0xffff, RZ, 0xc0, !PT ;  /* 0x0000ffff86847812 */ /* 0x000fe400078ec0ff */
[----:B------:R-:W-:Y:S02]  /*d720*/  SHF.R.U32.HI R150, RZ, 0x8, R150 ;  /* 0x00000008ff967819 */ /* 0x000fe40000011696 */
[----:B------:R-:W-:Y:S02]  /*d730*/  LOP3.LUT R134, R136, 0xffff, RZ, 0xc0, !PT ;  /* 0x0000ffff88867812 */ /* 0x000fe400078ec0ff */
[----:B------:R-:W-:Y:S02]  /*d740*/  LOP3.LUT R136, R138, 0xffff, RZ, 0xc0, !PT ;  /* 0x0000ffff8a887812 */ /* 0x000fe400078ec0ff */
[----:B------:R-:W-:Y:S02]  /*d750*/  SHF.R.U32.HI R105, RZ, 0x8, R105 ;  /* 0x00000008ff697819 */ /* 0x000fe40000011669 */
[----:B------:R-:W-:-:S02]  /*d760*/  SHF.R.U32.HI R210, RZ, 0x8, R210 ;  /* 0x00000008ffd27819 */ /* 0x000fc400000116d2 */
[----:B------:R-:W-:Y:S02]  /*d770*/  PRMT R212, R107, 0x3340, R212 ;  /* 0x000033406bd47816 */ /* 0x000fe400000000d4 */
[----:B------:R-:W-:Y:S02]  /*d780*/  LOP3.LUT R138, R140, 0xffff, RZ, 0xc0, !PT ;  /* 0x0000ffff8c8a7812 */ /* 0x000fe400078ec0ff */
[----:B------:R-:W-:Y:S02]  /*d790*/  LOP3.LUT R116, R116, 0xffff, RZ, 0xc0, !PT ;  /* 0x0000ffff74747812 */ /* 0x000fe400078ec0ff */
[----:B------:R-:W-:Y:S02]  /*d7a0*/  PRMT R107, R83, 0x5410, R102 ;  /* 0x00005410536b7816 */ /* 0x000fe40000000066 */
[----:B------:R-:W-:Y:S02]  /*d7b0*/  LOP3.LUT R150, R150, 0xffff, RZ, 0xc0, !PT ;  /* 0x0000ffff96967812 */ /* 0x000fe400078ec0ff */
[----:B------:R-:W-:-:S02]  /*d7c0*/  LOP3.LUT R83, R17, 0x7f, RZ, 0xc0, !PT ;  /* 0x0000007f11537812 */ /* 0x000fc400078ec0ff */
[----:B------:R-:W-:Y:S02]  /*d7d0*/  LOP3.LUT R210, R210, 0xffff, RZ, 0xc0, !PT ;  /* 0x0000ffffd2d27812 */ /* 0x000fe400078ec0ff */
[----:B------:R-:W-:Y:S02]  /*d7e0*/  LOP3.LUT R105, R105, 0xffff, RZ, 0xc0, !PT ;  /* 0x0000ffff69697812 */ /* 0x000fe400078ec0ff */
[--C-:B------:R-:W-:Y:S02]  /*d7f0*/  PRMT R132, R132, 0x3340, R1.reuse ;  /* 0x0000334084847816 */ /* 0x100fe40000000001 */
[--C-:B------:R-:W-:Y:S02]  /*d800*/  PRMT R138, R138, 0x3340, R1.reuse ;  /* 0x000033408a8a7816 */ /* 0x100fe40000000001 */
[--C-:B------:R-:W-:Y:S02]  /*d810*/  PRMT R19, R116, 0x3340, R1.reuse ;  /* 0x0000334074137816 */ /* 0x100fe40000000001 */
[----:B------:R-:W-:-:S02]  /*d820*/  PRMT R115, R150, 0x3340, R1 ;  /* 0x0000334096737816 */ /* 0x000fc40000000001 */
[----:B------:R-:W-:Y:S01]  /*d830*/  LEA R83, R83, UR12, 0x4 ;  /* 0x0000000c53537c11 */ /* 0x000fe2000f8e20ff */
[----:B------:R-:W-:Y:S01]  /*d840*/  ULDC.64 UR12, c[0x0][0x228] ;  /* 0x00008a00000c7ab9 */ /* 0x000fe20000000a00 */
[----:B------:R-:W-:Y:S02]  /*d850*/  PRMT R210, R105, 0x3340, R210 ;  /* 0x0000334069d27816 */ /* 0x000fe400000000d2 */
[----:B------:R-:W-:Y:S02]  /*d860*/  PRMT R105, R85, 0x5410, R132 ;  /* 0x0000541055697816 */ /* 0x000fe40000000084 */
[----:B------:R-:W-:Y:S02]  /*d870*/  PRMT R138, R95, 0x5410, R138 ;  /* 0x000054105f8a7816 */ /* 0x000fe4000000008a */
[----:B------:R-:W-:Y:S02]  /*d880*/  PRMT R23, R18, 0x5410, R23 ;  /* 0x0000541012177816 */ /* 0x000fe40000000017 */
[----:B------:R-:W-:-:S02]  /*d890*/  PRMT R85, R16, 0x5410, R115 ;  /* 0x0000541010557816 */ /* 0x000fc40000000073 */
[----:B------:R-:W-:Y:S01]  /*d8a0*/  PRMT R95, R114, 0x5410, R19 ;  /* 0x00005410725f7816 */ /* 0x000fe20000000013 */
[----:B------:R-:W-:Y:S01]  /*d8b0*/  BAR.SYNC.DEFER_BLOCKING 0x0 ;  /* 0x0000000000007b1d */ /* 0x000fe20000010000 */
[----:B------:R-:W-:Y:S02]  /*d8c0*/  SHF.R.U32.HI R216, RZ, 0x8, R216 ;  /* 0x00000008ffd87819 */ /* 0x000fe400000116d8 */
[----:B------:R-:W-:Y:S02]  /*d8d0*/  SHF.R.U32.HI R27, RZ, 0x8, R27 ;  /* 0x00000008ff1b7819 */ /* 0x000fe4000001161b */
[----:B------:R-:W-:Y:S02]  /*d8e0*/  SHF.R.U32.HI R88, RZ, 0x8, R88 ;  /* 0x00000008ff587819 */ /* 0x000fe40000011658 */
[----:B------:R-:W-:Y:S02]  /*d8f0*/  SHF.R.U32.HI R90, RZ, 0x8, R90 ;  /* 0x00000008ff5a7819 */ /* 0x000fe4000001165a */
[----:B------:R-:W-:-:S02]  /*d900*/  LOP3.LUT R27, R27, 0xffff, RZ, 0xc0, !PT ;  /* 0x0000ffff1b1b7812 */ /* 0x000fc400078ec0ff */
[----:B------:R-:W-:Y:S02]  /*d910*/  LOP3.LUT R216, R216, 0xffff, RZ, 0xc0, !PT ;  /* 0x0000ffffd8d87812 */ /* 0x000fe400078ec0ff */
[----:B------:R-:W-:Y:S02]  /*d920*/  LOP3.LUT R88, R88, 0xffff, RZ, 0xc0, !PT ;  /* 0x0000ffff58587812 */ /* 0x000fe400078ec0ff */
[----:B------:R-:W-:Y:S01]  /*d930*/  LOP3.LUT R90, R90, 0xffff, RZ, 0xc0, !PT ;  /* 0x0000ffff5a5a7812 */ /* 0x000fe200078ec0ff */
[----:B------:R-:W1:Y:S01]  /*d940*/  LDS.128 R16, [R83] ;  /* 0x0000000053107984 */ /* 0x000e620000000c00 */
[----:B------:R-:W-:Y:S02]  /*d950*/  PRMT R27, R216, 0x3340, R27 ;  /* 0x00003340d81b7816 */ /* 0x000fe4000000001b */
[--C-:B------:R-:W-:Y:S02]  /*d960*/  PRMT R88, R88, 0x3340, R1.reuse ;  /* 0x0000334058587816 */ /* 0x100fe40000000001 */
[----:B------:R-:W-:-:S02]  /*d970*/  PRMT R90, R90, 0x3340, R1 ;  /* 0x000033405a5a7816 */ /* 0x000fc40000000001 */
[----:B------:R-:W-:Y:S02]  /*d980*/  PRMT R21, R21, 0x5410, R120 ;  /* 0x0000541015157816 */ /* 0x000fe40000000078 */
[----:B------:R-:W-:Y:S02]  /*d990*/  PRMT R27, R27, 0x5410, R88 ;  /* 0x000054101b1b7816 */ /* 0x000fe40000000058 */
[----:B------:R-:W-:Y:S02]  /*d9a0*/  PRMT R90, R25, 0x5410, R90 ;  /* 0x00005410195a7816 */ /* 0x000fe4000000005a */
[----:B0-----:R-:W-:Y:S02]  /*d9b0*/  PRMT R4, R23, 0x5210, R56 ;  /* 0x0000521017047816 */ /* 0x001fe40000000038 */
[----:B------:R-:W-:Y:S02]  /*d9c0*/  PRMT R5, R21, 0x5210, R58 ;  /* 0x0000521015057816 */ /* 0x000fe4000000003a */
[----:B------:R-:W-:-:S02]  /*d9d0*/  PRMT R6, R27, 0x5210, R24 ;  /* 0x000052101b067816 */ /* 0x000fc40000000018 */
[----:B------:R-:W-:Y:S01]  /*d9e0*/  PRMT R7, R90, 0x5210, R99 ;  /* 0x000052105a077816 */ /* 0x000fe20000000063 */
[----:B------:R-:W-:Y:S01]  /*d9f0*/  BAR.SYNC.DEFER_BLOCKING 0x0 ;  /* 0x0000000000007b1d */ /* 0x000fe20000010000 */
[----:B------:R-:W-:-:S04]  /*da00*/  PRMT R122, R122, 0x3340, R1 ;  /* 0x000033407a7a7816 */ /* 0x000fc80000000001 */
[----:B------:R-:W-:Y:S01]  /*da10*/  PRMT R122, R29, 0x5410, R122 ;  /* 0x000054101d7a7816 */ /* 0x000fe2000000007a */
[----:B------:R-:W-:Y:S02]  /*da20*/  STSM.16.M88.4 [R8], R4 ;  /* 0x0000000408007844 */ /* 0x000fe40000000200 */
[----:B------:R-:W-:Y:S01]  /*da30*/  BAR.SYNC.DEFER_BLOCKING 0x0 ;  /* 0x0000000000007b1d */ /* 0x000fe20000010000 */
[----:B------:R-:W-:-:S04]  /*da40*/  LOP3.LUT R29, R60, 0xffff, RZ, 0xc0, !PT ;  /* 0x0000ffff3c1d7812 */ /* 0x000fc800078ec0ff */
[----:B------:R-:W-:Y:S02]  /*da50*/  PRMT R24, R20, 0x4210, R29 ;  /* 0x0000421014187816 */ /* 0x000fe4000000001d */
[----:B------:R-:W-:Y:S01]  /*da60*/  LOP3.LUT R62, R62, 0xffff, RZ, 0xc0, !PT ;  /* 0x0000ffff3e3e7812 */ /* 0x000fe200078ec0ff */
[----:B------:R-:W0:Y:S01]  /*da70*/  LDS.128 R20, [R83] ;  /* 0x0000000053147984 */ /* 0x000e220000000c00 */
[----:B------:R-:W-:Y:S02]  /*da80*/  LOP3.LUT R56, R28, 0xffff, RZ, 0xc0, !PT ;  /* 0x0000ffff1c387812 */ /* 0x000fe400078ec0ff */
[----:B------:R-:W-:Y:S02]  /*da90*/  LOP3.LUT R58, R30, 0xffff, RZ, 0xc0, !PT ;  /* 0x0000ffff1e3a7812 */ /* 0x000fe400078ec0ff */
[----:B------:R-:W-:Y:S02]  /*daa0*/  PRMT R25, R43, 0x4210, R62 ;  /* 0x000042102b197816 */ /* 0x000fe4000000003e */
[----:B------:R-:W-:-:S02]  /*dab0*/  PRMT R26, R41, 0x4210, R56 ;  /* 0x00004210291a7816 */ /* 0x000fc40000000038 */
[----:B------:R-:W-:Y:S01]  /*dac0*/  PRMT R27, R39, 0x4210, R58 ;  /* 0x00004210271b7816 */ /* 0x000fe2000000003a */
[----:B------:R-:W-:Y:S06]  /*dad0*/  BAR.SYNC.DEFER_BLOCKING 0x0 ;  /* 0x0000000000007b1d */ /* 0x000fec0000010000 */
[----:B------:R-:W-:Y:S02]  /*dae0*/  STSM.16.M88.4 [R8], R24 ;  /* 0x0000001808007844 */ /* 0x000fe40000000200 */
[----:B------:R-:W-:Y:S01]  /*daf0*/  BAR.SYNC.DEFER_BLOCKING 0x0 ;  /* 0x0000000000007b1d */ /* 0x000fe20000010000 */
[----:B------:R-:W-:-:S02]  /*db00*/  SHF.R.U32.HI R35, RZ, 0x8, R35 ;  /* 0x00000008ff237819 */ /* 0x000fc40000011623 */
[----:B------:R-:W-:Y:S02]  /*db10*/  SHF.R.U32.HI R190, RZ, 0x8, R190 ;  /* 0x00000008ffbe7819 */ /* 0x000fe400000116be */
[----:B------:R-:W-:Y:S02]  /*db20*/  SHF.R.U32.HI R220, RZ, 0x8, R220 ;  /* 0x00000008ffdc7819 */ /* 0x000fe400000116dc */
[----:B------:R-:W-:Y:S02]  /*db30*/  SHF.R.U32.HI R45, RZ, 0x8, R45 ;  /* 0x00000008ff2d7819 */ /* 0x000fe4000001162d */
[----:B------:R-:W-:Y:S02]  /*db40*/  SHF.R.U32.HI R92, RZ, 0x8, R92 ;  /* 0x00000008ff5c7819 */ /* 0x000fe4000001165c */
[----:B------:R-:W-:Y:S02]  /*db50*/  SHF.R.U32.HI R94, RZ, 0x8, R94 ;  /* 0x00000008ff5e7819 */ /* 0x000fe4000001165e */
[----:B------:R-:W-:-:S02]  /*db60*/  LOP3.LUT R190, R190, 0xffff, RZ, 0xc0, !PT ;  /* 0x0000ffffbebe7812 */ /* 0x000fc400078ec0ff */
[----:B------:R-:W-:Y:S01]  /*db70*/  LOP3.LUT R35, R35, 0xffff, RZ, 0xc0, !PT ;  /* 0x0000ffff23237812 */ /* 0x000fe200078ec0ff */
[----:B------:R-:W2:Y:S01]  /*db80*/  LDS.128 R4, [R83] ;  /* 0x0000000053047984 */ /* 0x000ea20000000c00 */
[----:B------:R-:W-:Y:S02]  /*db90*/  LOP3.LUT R45, R45, 0xffff, RZ, 0xc0, !PT ;  /* 0x0000ffff2d2d7812 */ /* 0x000fe400078ec0ff */
[----:B------:R-:W-:Y:S02]  /*dba0*/  LOP3.LUT R220, R220, 0xffff, RZ, 0xc0, !PT ;  /* 0x0000ffffdcdc7812 */ /* 0x000fe400078ec0ff */
[----:B------:R-:W-:Y:S02]  /*dbb0*/  LOP3.LUT R92, R92, 0xffff, RZ, 0xc0, !PT ;  /* 0x0000ffff5c5c7812 */ /* 0x000fe400078ec0ff */
[----:B------:R-:W-:Y:S02]  /*dbc0*/  LOP3.LUT R94, R94, 0xffff, RZ, 0xc0, !PT ;  /* 0x0000ffff5e5e7812 */ /* 0x000fe400078ec0ff */
[----:B------:R-:W-:-:S02]  /*dbd0*/  PRMT R35, R35, 0x3340, R190 ;  /* 0x0000334023237816 */ /* 0x000fc400000000be */
[----:B------:R-:W-:Y:S02]  /*dbe0*/  PRMT R124, R124, 0x3340, R1 ;  /* 0x000033407c7c7816 */ /* 0x000fe40000000001 */
[----:B------:R-:W-:Y:S02]  /*dbf0*/  PRMT R45, R220, 0x3340, R45 ;  /* 0x00003340dc2d7816 */ /* 0x000fe4000000002d */
[--C-:B------:R-:W-:Y:S02]  /*dc00*/  PRMT R92, R92, 0x3340, R1.reuse ;  /* 0x000033405c5c7816 */ /* 0x100fe40000000001 */
[----:B------:R-:W-:Y:S02]  /*dc10*/  PRMT R94, R94, 0x3340, R1 ;  /* 0x000033405e5e7816 */ /* 0x000fe40000000001 */
[----:B------:R-:W-:Y:S02]  /*dc20*/  PRMT R35, R35, 0x5410, R124 ;  /* 0x0000541023237816 */ /* 0x000fe4000000007c */
[----:B------:R-:W-:-:S02]  /*dc30*/  PRMT R45, R45, 0x5410, R92 ;  /* 0x000054102d2d7816 */ /* 0x000fc4000000005c */
[----:B------:R-:W-:Y:S02]  /*dc40*/  PRMT R31, R37, 0x5410, R94 ;  /* 0x00005410251f7816 */ /* 0x000fe4000000005e */
[----:B------:R-:W-:Y:S02]  /*dc50*/  PRMT R28, R122, 0x5210, R29 ;  /* 0x000052107a1c7816 */ /* 0x000fe4000000001d */
[----:B------:R-:W-:Y:S02]  /*dc60*/  PRMT R29, R35, 0x5210, R62 ;  /* 0x00005210231d7816 */ /* 0x000fe4000000003e */
[----:B------:R-:W-:Y:S02]  /*dc70*/  PRMT R30, R45, 0x5210, R56 ;  /* 0x000052102d1e7816 */ /* 0x000fe40000000038 */
[----:B------:R-:W-:Y:S01]  /*dc80*/  PRMT R31, R31, 0x5210, R58 ;  /* 0x000052101f1f7816 */ /* 0x000fe2000000003a */
[----:B------:R-:W-:Y:S06]  /*dc90*/  BAR.SYNC.DEFER_BLOCKING 0x0 ;  /* 0x0000000000007b1d */ /* 0x000fec0000010000 */
[----:B------:R-:W-:Y:S02]  /*dca0*/  STSM.16.M88.4 [R8], R28 ;  /* 0x0000001c08007844 */ /* 0x000fe40000000200 */
[----:B------:R-:W-:Y:S01]  /*dcb0*/  BAR.SYNC.DEFER_BLOCKING 0x0 ;  /* 0x0000000000007b1d */ /* 0x000fe20000010000 */
[----:B------:R-:W-:-:S02]  /*dcc0*/  LOP3.LUT R37, R64, 0xffff, RZ, 0xc0, !PT ;  /* 0x0000ffff40257812 */ /* 0x000fc400078ec0ff */
[----:B------:R-:W-:Y:S02]  /*dcd0*/  LOP3.LUT R66, R66, 0xffff, RZ, 0xc0, !PT ;  /* 0x0000ffff42427812 */ /* 0x000fe400078ec0ff */
[----:B------:R-:W-:Y:S02]  /*dce0*/  LOP3.LUT R56, R32, 0xffff, RZ, 0xc0, !PT ;  /* 0x0000ffff20387812 */ /* 0x000fe400078ec0ff */
[----:B------:R-:W-:Y:S01]  /*dcf0*/  LOP3.LUT R58, R34, 0xffff, RZ, 0xc0, !PT ;  /* 0x0000ffff223a7812 */ /* 0x000fe200078ec0ff */
[----:B------:R-:W3:Y:S01]  /*dd00*/  LDS.128 R24, [R83] ;  /* 0x0000000053187984 */ /* 0x000ee20000000c00 */
[----:B------:R-:W-:Y:S02]  /*dd10*/  PRMT R32, R0, 0x4210, R37 ;  /* 0x0000421000207816 */ /* 0x000fe40000000025 */
        /* <DEDUP_REMOVED lines=12> */
[----:B------:R-:W-:-:S02]  /*dde0*/  SHF.R.U32.HI R67, RZ, 0x8, R67 ;  /* 0x00000008ff437819 */ /* 0x000fc40000011643 */
[----:B------:R-:W-:Y:S02]  /*ddf0*/  SHF.R.U32.HI R98, RZ, 0x8, R98 ;  /* 0x00000008ff627819 */ /* 0x000fe40000011662 */
[----:B------:R-:W-:Y:S01]  /*de00*/  LOP3.LUT R194, R194, 0xffff, RZ, 0xc0, !PT ;  /* 0x0000ffffc2c27812 */ /* 0x000fe200078ec0ff */
[----:B------:R-:W4:Y:S01]  /*de10*/  LDS.128 R28, [R83] ;  /* 0x00000000531c7984 */ /* 0x000f220000000c00 */
[----:B------:R-:W-:Y:S02]  /*de20*/  LOP3.LUT R59, R59, 0xffff, RZ, 0xc0, !PT ;  /* 0x0000ffff3b3b7812 */ /* 0x000fe400078ec0ff */
[----:B------:R-:W-:Y:S02]  /*de30*/  SHF.R.U32.HI R238, RZ, 0x8, R238 ;  /* 0x00000008ffee7819 */ /* 0x000fe400000116ee */
[----:B------:R-:W-:Y:S02]  /*de40*/  SHF.R.U32.HI R103, RZ, 0x8, R103 ;  /* 0x00000008ff677819 */ /* 0x000fe40000011667 */
[----:B------:R-:W-:-:S02]  /*de50*/  LOP3.LUT R65, R65, 0xffff, RZ, 0xc0, !PT ;  /* 0x0000ffff41417812 */ /* 0x000fc400078ec0ff */
[----:B------:R-:W-:Y:S02]  /*de60*/  LOP3.LUT R224, R224, 0xffff, RZ, 0xc0, !PT ;  /* 0x0000ffffe0e07812 */ /* 0x000fe400078ec0ff */
[----:B------:R-:W-:Y:S02]  /*de70*/  LOP3.LUT R96, R96, 0xffff, RZ, 0xc0, !PT ;  /* 0x0000ffff60607812 */ /* 0x000fe400078ec0ff */
[----:B------:R-:W-:Y:S02]  /*de80*/  LOP3.LUT R67, R67, 0xffff, RZ, 0xc0, !PT ;  /* 0x0000ffff43437812 */ /* 0x000fe400078ec0ff */
[----:B------:R-:W-:Y:S02]  /*de90*/  LOP3.LUT R226, R226, 0xffff, RZ, 0xc0, !PT ;  /* 0x0000ffffe2e27812 */ /* 0x000fe400078ec0ff */
[----:B------:R-:W-:Y:S02]  /*dea0*/  LOP3.LUT R98, R98, 0xffff, RZ, 0xc0, !PT ;  /* 0x0000ffff62627812 */ /* 0x000fe400078ec0ff */
[----:B------:R-:W-:-:S02]  /*deb0*/  PRMT R59, R59, 0x3340, R194 ;  /* 0x000033403b3b7816 */ /* 0x000fc400000000c2 */
[--C-:B------:R-:W-:Y:S02]  /*dec0*/  PRMT R128, R128, 0x3340, R1.reuse ;  /* 0x0000334080807816 */ /* 0x100fe40000000001 */
[----:B------:R-:W-:Y:S02]  /*ded0*/  LOP3.LUT R103, R103, 0xffff, RZ, 0xc0, !PT ;  /* 0x0000ffff67677812 */ /* 0x000fe400078ec0ff */
[----:B------:R-:W-:Y:S02]  /*dee0*/  LOP3.LUT R238, R238, 0xffff, RZ, 0xc0, !PT ;  /* 0x0000ffffeeee7812 */ /* 0x000fe400078ec0ff */
[----:B------:R-:W-:Y:S02]  /*def0*/  PRMT R126, R126, 0x3340, R1 ;  /* 0x000033407e7e7816 */ /* 0x000fe40000000001 */
[----:B------:R-:W-:Y:S02]  /*df00*/  PRMT R65, R224, 0x3340, R65 ;  /* 0x00003340e0417816 */ /* 0x000fe40000000041 */
[----:B------:R-:W-:-:S02]  /*df10*/  PRMT R96, R96, 0x3340, R1 ;  /* 0x0000334060607816 */ /* 0x000fc40000000001 */
[----:B------:R-:W-:Y:S02]  /*df20*/  PRMT R67, R226, 0x3340, R67 ;  /* 0x00003340e2437816 */ /* 0x000fe40000000043 */
[----:B------:R-:W-:Y:S02]  /*df30*/  PRMT R98, R98, 0x3340, R1 ;  /* 0x0000334062627816 */ /* 0x000fe40000000001 */
[----:B------:R-:W-:Y:S02]  /*df40*/  PRMT R238, R238, 0x3340, R103 ;  /* 0x00003340eeee7816 */ /* 0x000fe40000000067 */
        /* <DEDUP_REMOVED lines=9> */
[----:B------:R5:W-:Y:S02]  /*dfe0*/  STSM.16.M88.4 [R8], R64 ;  /* 0x0000004008007844 */ /* 0x000be40000000200 */
[----:B------:R-:W-:Y:S01]  /*dff0*/  BAR.SYNC.DEFER_BLOCKING 0x0 ;  /* 0x0000000000007b1d */ /* 0x000fe20000010000 */
[----:B------:R-:W-:-:S02]  /*e000*/  LOP3.LUT R41, R68, 0xffff, RZ, 0xc0, !PT ;  /* 0x0000ffff44297812 */ /* 0x000fc400078ec0ff */
[----:B------:R-:W-:Y:S02]  /*e010*/  LOP3.LUT R70, R70, 0xffff, RZ, 0xc0, !PT ;  /* 0x0000ffff46467812 */ /* 0x000fe400078ec0ff */
[----:B------:R-:W-:Y:S02]  /*e020*/  LOP3.LUT R58, R36, 0xffff, RZ, 0xc0, !PT ;  /* 0x0000ffff243a7812 */ /* 0x000fe400078ec0ff */
[----:B------:R-:W-:Y:S01]  /*e030*/  LOP3.LUT R0, R38, 0xffff, RZ, 0xc0, !PT ;  /* 0x0000ffff26007812 */ /* 0x000fe200078ec0ff */
[----:B------:R-:W4:Y:S01]  /*e040*/  LDS.128 R32, [R83] ;  /* 0x0000000053207984 */ /* 0x000f220000000c00 */
        /* <DEDUP_REMOVED lines=9> */
[----:B------:R-:W-:Y:S02]  /*e0e0*/  LOP3.LUT R228, R228, 0xffff, RZ, 0xc0, !PT ;  /* 0x0000ffffe4e47812 */ /* 0x000fe400078ec0ff */
[----:B------:R-:W-:Y:S02]  /*e0f0*/  LOP3.LUT R100, R100, 0xffff, RZ, 0xc0, !PT ;  /* 0x0000ffff64647812 */ /* 0x000fe400078ec0ff */
[----:B------:R-:W-:Y:S02]  /*e100*/  PRMT R130, R130, 0x3340, R1 ;  /* 0x0000334082827816 */ /* 0x000fe40000000001 */
[----:B------:R-:W-:Y:S01]  /*e110*/  PRMT R121, R228, 0x3340, R121 ;  /* 0x00003340e4797816 */ /* 0x000fe20000000079 */
[----:B------:R-:W4:Y:S01]  /*e120*/  LDS.128 R36, [R83] ;  /* 0x0000000053247984 */ /* 0x000f220000000c00 */
[----:B------:R-:W-:-:S02]  /*e130*/  PRMT R100, R100, 0x3340, R1 ;  /* 0x0000334064647816 */ /* 0x000fc40000000001 */
[----:B------:R-:W-:Y:S02]  /*e140*/  PRMT R130, R119, 0x5410, R130 ;  /* 0x0000541077827816 */ /* 0x000fe40000000082 */
        /* <DEDUP_REMOVED lines=10> */
[----:B------:R-:W-:Y:S02]  /*e1f0*/  PRMT R3, R3, 0x5410, R158 ;  /* 0x0000541003037816 */ /* 0x000fe4000000009e */
[----:B------:R-:W-:Y:S01]  /*e200*/  LOP3.LUT R72, R72, 0xffff, RZ, 0xc0, !PT ;  /* 0x0000ffff48487812 */ /* 0x000fe200078ec0ff */
[----:B------:R-:W4:Y:S01]  /*e210*/  LDS.128 R40, [R83] ;  /* 0x0000000053287984 */ /* 0x000f220000000c00 */
[----:B------:R-:W-:Y:S02]  /*e220*/  LOP3.LUT R74, R74, 0xffff, RZ, 0xc0, !PT ;  /* 0x0000ffff4a4a7812 */ /* 0x000fe400078ec0ff */
[----:B-----5:R-:W-:Y:S02]  /*e230*/  PRMT R64, R3, 0x4210, R72 ;  /* 0x0000421003407816 */ /* 0x020fe40000000048 */
[----:B------:R-:W-:-:S02]  /*e240*/  PRMT R65, R11, 0x4210, R74 ;  /* 0x000042100b417816 */ /* 0x000fc4000000004a */
[----:B------:R-:W-:Y:S01]  /*e250*/  PRMT R66, R61, 0x4210, R62 ;  /* 0x000042103d427816 */ /* 0x000fe2000000003e */
[----:B------:R-:W5:Y:S01]  /*e260*/  LDC R11, c[0x0][0x244] ;  /* 0x00009100ff0b7b82 */ /* 0x000f620000000800 */
[----:B------:R-:W-:-:S07]  /*e270*/  PRMT R67, R63, 0x4210, R0 ;  /* 0x000042103f437816 */ /* 0x000fce0000000000 */
[----:B------:R-:W-:Y:S01]  /*e280*/  BAR.SYNC.DEFER_BLOCKING 0x0 ;  /* 0x0000000000007b1d */ /* 0x000fe20000010000 */
[----:B------:R-:W-:-:S04]  /*e290*/  SHF.R.U32.HI R106, RZ, 0x8, R106 ;  /* 0x00000008ff6a7819 */ /* 0x000fc8000001166a */
[----:B------:R-:W-:-:S04]  /*e2a0*/  LOP3.LUT R106, R106, 0xffff, RZ, 0xc0, !PT ;  /* 0x0000ffff6a6a7812 */ /* 0x000fc800078ec0ff */
[----:B------:R-:W-:Y:S01]  /*e2b0*/  PRMT R106, R106, 0x3340, R1 ;  /* 0x000033406a6a7816 */ /* 0x000fe20000000001 */
[----:B------:R1:W-:Y:S03]  /*e2c0*/  STSM.16.M88.4 [R8], R64 ;  /* 0x0000004008007844 */ /* 0x0003e60000000200 */
[----:B------:R-:W-:Y:S02]  /*e2d0*/  PRMT R91, R91, 0x5410, R106 ;  /* 0x000054105b5b7816 */ /* 0x000fe4000000006a */
[----:B------:R-:W-:Y:S02]  /*e2e0*/  LOP3.LUT R2, R46, 0xffff, RZ, 0xc0, !PT ;  /* 0x0000ffff2e027812 */ /* 0x000fe400078ec0ff */
[----:B------:R-:W-:Y:S02]  /*e2f0*/  PRMT R63, R91, 0x5210, R0 ;  /* 0x000052105b3f7816 */ /* 0x000fe40000000000 */
[----:B------:R-:W-:Y:S01]  /*e300*/  LOP3.LUT R0, R44, 0xffff, RZ, 0xc0, !PT ;  /* 0x0000ffff2c007812 */ /* 0x000fe200078ec0ff */
[----:B------:R-:W-:Y:S01]  /*e310*/  BAR.SYNC.DEFER_BLOCKING 0x0 ;  /* 0x0000000000007b1d */ /* 0x000fe20000010000 */
[----:B------:R-:W-:-:S02]  /*e320*/  SHF.R.U32.HI R89, RZ, 0x8, R89 ;  /* 0x00000008ff597819 */ /* 0x000fc40000011659 */
[----:B------:R-:W-:Y:S02]  /*e330*/  SHF.R.U32.HI R202, RZ, 0x8, R202 ;  /* 0x00000008ffca7819 */ /* 0x000fe400000116ca */
[----:B------:R-:W-:Y:S02]  /*e340*/  SHF.R.U32.HI R232, RZ, 0x8, R232 ;  /* 0x00000008ffe87819 */ /* 0x000fe400000116e8 */
[----:B------:R-:W-:Y:S02]  /*e350*/  SHF.R.U32.HI R93, RZ, 0x8, R93 ;  /* 0x00000008ff5d7819 */ /* 0x000fe4000001165d */
[----:B------:R-:W-:Y:S02]  /*e360*/  SHF.R.U32.HI R104, RZ, 0x8, R104 ;  /* 0x00000008ff687819 */ /* 0x000fe40000011668 */
[----:B------:R-:W-:Y:S02]  /*e370*/  LOP3.LUT R202, R202, 0xffff, RZ, 0xc0, !PT ;  /* 0x0000ffffcaca7812 */ /* 0x000fe400078ec0ff */
[----:B------:R-:W-:-:S02]  /*e380*/  LOP3.LUT R89, R89, 0xffff, RZ, 0xc0, !PT ;  /* 0x0000ffff59597812 */ /* 0x000fc400078ec0ff */
[----:B------:R-:W-:Y:S01]  /*e390*/  LOP3.LUT R93, R93, 0xffff, RZ, 0xc0, !PT ;  /* 0x0000ffff5d5d7812 */ /* 0x000fe200078ec0ff */
[----:B------:R-:W4:Y:S01]  /*e3a0*/  LDS.128 R44, [R83] ;  /* 0x00000000532c7984 */ /* 0x000f220000000c00 */
[----:B------:R-:W-:Y:S02]  /*e3b0*/  LOP3.LUT R232, R232, 0xffff, RZ, 0xc0, !PT ;  /* 0x0000ffffe8e87812 */ /* 0x000fe400078ec0ff */
        /* <DEDUP_REMOVED lines=11> */
[----:B------:R-:W-:Y:S01]  /*e470*/  PRMT R62, R93, 0x5210, R62 ;  /* 0x000052105d3e7816 */ /* 0x000fe2000000003e */
[----:B------:R-:W-:Y:S06]  /*e480*/  BAR.SYNC.DEFER_BLOCKING 0x0 ;  /* 0x0000000000007b1d */ /* 0x000fec0000010000 */
[----:B------:R-:W-:Y:S02]  /*e490*/  STSM.16.M88.4 [R8], R60 ;  /* 0x0000003c08007844 */ /* 0x000fe40000000200 */
[----:B------:R-:W-:Y:S01]  /*e4a0*/  BAR.SYNC.DEFER_BLOCKING 0x0 ;  /* 0x0000000000007b1d */ /* 0x000fe20000010000 */
[----:B------:R-:W-:-:S02]  /*e4b0*/  LOP3.LUT R3, R76, 0xffff, RZ, 0xc0, !PT ;  /* 0x0000ffff4c037812 */ /* 0x000fc400078ec0ff */
[----:B------:R-:W-:-:S03]  /*e4c0*/  LOP3.LUT R78, R78, 0xffff, RZ, 0xc0, !PT ;  /* 0x0000ffff4e4e7812 */ /* 0x000fc600078ec0ff */
[----:B------:R-:W4:Y:S01]  /*e4d0*/  LDS.128 R56, [R83] ;  /* 0x0000000053387984 */ /* 0x000f220000000c00 */
[----:B------:R-:W-:Y:S02]  /*e4e0*/  PRMT R88, R10, 0x4210, R3 ;  /* 0x000042100a587816 */ /* 0x000fe40000000003 */
[----:B------:R-:W-:Y:S01]  /*e4f0*/  PRMT R89, R13, 0x4210, R78 ;  /* 0x000042100d597816 */ /* 0x000fe2000000004e */
[----:B------:R-:W0:Y:S01]  /*e500*/  LDC R10, c[0x0][0x244] ;  /* 0x00009100ff0a7b82 */ /* 0x000e220000000800 */
[----:B------:R-:W-:Y:S02]  /*e510*/  PRMT R90, R69, 0x4210, R0 ;  /* 0x00004210455a7816 */ /* 0x000fe40000000000 */
[----:B------:R-:W-:-:S05]  /*e520*/  PRMT R91, R71, 0x4210, R2 ;  /* 0x00004210475b7816 */ /* 0x000fca0000000002 */
[----:B------:R-:W-:Y:S06]  /*e530*/  BAR.SYNC.DEFER_BLOCKING 0x0 ;  /* 0x0000000000007b1d */ /* 0x000fec0000010000 */
[----:B------:R-:W-:Y:S02]  /*e540*/  STSM.16.M88.4 [R8], R88 ;  /* 0x0000005808007844 */ /* 0x000fe40000000200 */
[----:B------:R-:W-:Y:S01]  /*e550*/  BAR.SYNC.DEFER_BLOCKING 0x0 ;  /* 0x0000000000007b1d */ /* 0x000fe20000010000 */
[----:B------:R-:W-:Y:S02]  /*e560*/  SHF.R.U32.HI R97, RZ, 0x8, R97 ;  /* 0x00000008ff617819 */ /* 0x000fe40000011661 */
[----:B------:R-:W-:-:S02]  /*e570*/  SHF.R.U32.HI R206, RZ, 0x8, R206 ;  /* 0x00000008ffce7819 */ /* 0x000fc400000116ce */
[----:B------:R-:W-:Y:S02]  /*e580*/  SHF.R.U32.HI R142, RZ, 0x8, R142 ;  /* 0x00000008ff8e7819 */ /* 0x000fe4000001168e */
[----:B------:R-:W-:Y:S02]  /*e590*/  SHF.R.U32.HI R236, RZ, 0x8, R236 ;  /* 0x00000008ffec7819 */ /* 0x000fe400000116ec */
[----:B------:R-:W-:Y:S02]  /*e5a0*/  SHF.R.U32.HI R101, RZ, 0x8, R101 ;  /* 0x00000008ff657819 */ /* 0x000fe40000011665 */
[----:B------:R-:W-:Y:S02]  /*e5b0*/  SHF.R.U32.HI R108, RZ, 0x8, R108 ;  /* 0x00000008ff6c7819 */ /* 0x000fe4000001166c */
[----:B------:R-:W-:Y:S02]  /*e5c0*/  LOP3.LUT R206, R206, 0xffff, RZ, 0xc0, !PT ;  /* 0x0000ffffcece7812 */ /* 0x000fe400078ec0ff */
[----:B------:R-:W-:Y:S01]  /*e5d0*/  LOP3.LUT R97, R97, 0xffff, RZ, 0xc0, !PT ;  /* 0x0000ffff61617812 */ /* 0x000fe200078ec0ff */
[----:B------:R-:W4:Y:S01]  /*e5e0*/  LDS.128 R60, [R83] ;  /* 0x00000000533c7984 */ /* 0x000f220000000c00 */
[----:B------:R-:W-:-:S02]  /*e5f0*/  LOP3.LUT R140, R142, 0xffff, RZ, 0xc0, !PT ;  /* 0x0000ffff8e8c7812 */ /* 0x000fc400078ec0ff */
[----:B------:R-:W-:Y:S02]  /*e600*/  LOP3.LUT R101, R101, 0xffff, RZ, 0xc0, !PT ;  /* 0x0000ffff65657812 */ /* 0x000fe400078ec0ff */
        /* <DEDUP_REMOVED lines=9> */
[----:B-1----:R-:W-:Y:S02]  /*e6a0*/  PRMT R64, R138, 0x5210, R3 ;  /* 0x000052108a407816 */ /* 0x002fe40000000003 */
[----:B------:R-:W-:-:S02]  /*e6b0*/  PRMT R65, R97, 0x5210, R78 ;  /* 0x0000521061417816 */ /* 0x000fc4000000004e */
[----:B------:R-:W-:Y:S02]  /*e6c0*/  PRMT R66, R101, 0x5210, R0 ;  /* 0x0000521065427816 */ /* 0x000fe40000000000 */
[----:B------:R-:W-:Y:S01]  /*e6d0*/  PRMT R67, R123, 0x5210, R2 ;  /* 0x000052107b437816 */ /* 0x000fe20000000002 */
[----:B------:R-:W-:Y:S06]  /*e6e0*/  BAR.SYNC.DEFER_BLOCKING 0x0 ;  /* 0x0000000000007b1d */ /* 0x000fec0000010000 */
[----:B------:R-:W-:Y:S02]  /*e6f0*/  STSM.16.M88.4 [R8], R64 ;  /* 0x0000004008007844 */ /* 0x000fe40000000200 */
[----:B------:R-:W-:Y:S01]  /*e700*/  BAR.SYNC.DEFER_BLOCKING 0x0 ;  /* 0x0000000000007b1d */ /* 0x000fe20000010000 */
[----:B------:R-:W-:-:S02]  /*e710*/  F2FP.SATFINITE.E5M2.F32.PACK_AB_MERGE_C R80, R81, R80, RZ ;  /* 0x000000505150723e */ /* 0x000fc400048060ff */
[----:B------:R-:W-:Y:S02]  /*e720*/  LOP3.LUT R82, R82, 0xffff, RZ, 0xc0, !PT ;  /* 0x0000ffff52527812 */ /* 0x000fe400078ec0ff */
[----:B------:R-:W-:Y:S02]  /*e730*/  LOP3.LUT R3, R80, 0xffff, RZ, 0xc0, !PT ;  /* 0x0000ffff50037812 */ /* 0x000fe400078ec0ff */
[----:B------:R-:W-:Y:S01]  /*e740*/  LOP3.LUT R48, R48, 0xffff, RZ, 0xc0, !PT ;  /* 0x0000ffff30307812 */ /* 0x000fe200078ec0ff */
[----:B------:R-:W1:Y:S01]  /*e750*/  LDS.128 R64, [R83] ;  /* 0x0000000053407984 */ /* 0x000e620000000c00 */
[----:B------:R-:W-:Y:S02]  /*e760*/  LOP3.LUT R50, R50, 0xffff, RZ, 0xc0, !PT ;  /* 0x0000ffff32327812 */ /* 0x000fe400078ec0ff */
[----:B------:R-:W-:Y:S02]  /*e770*/  PRMT R68, R12, 0x4210, R3 ;  /* 0x000042100c447816 */ /* 0x000fe40000000003 */
[----:B------:R-:W-:-:S02]  /*e780*/  PRMT R69, R75, 0x4210, R82 ;  /* 0x000042104b457816 */ /* 0x000fc40000000052 */
[----:B------:R-:W-:Y:S02]  /*e790*/  PRMT R70, R15, 0x4210, R48 ;  /* 0x000042100f467816 */ /* 0x000fe40000000030 */
[----:B------:R-:W-:Y:S01]  /*e7a0*/  PRMT R71, R73, 0x4210, R50 ;  /* 0x0000421049477816 */ /* 0x000fe20000000032 */
[----:B------:R-:W-:Y:S01]  /*e7b0*/  BAR.SYNC.DEFER_BLOCKING 0x0 ;  /* 0x0000000000007b1d */ /* 0x000fe20000010000 */
[----:B------:R-:W-:-:S04]  /*e7c0*/  SHF.R.U32.HI R146, RZ, 0x8, R146 ;  /* 0x00000008ff927819 */ /* 0x000fc80000011692 */
[----:B------:R-:W-:Y:S01]  /*e7d0*/  LOP3.LUT R146, R146, 0xffff, RZ, 0xc0, !PT ;  /* 0x0000ffff92927812 */ /* 0x000fe200078ec0ff */
[----:B------:R-:W-:Y:S03]  /*e7e0*/  STSM.16.M88.4 [R8], R68 ;  /* 0x0000004408007844 */ /* 0x000fe60000000200 */
[----:B------:R-:W-:Y:S02]  /*e7f0*/  PRMT R125, R146, 0x3340, R1 ;  /* 0x00003340927d7816 */ /* 0x000fe40000000001 */
[----:B------:R-:W-:Y:S02]  /*e800*/  PRMT R111, R110, 0x5410, R111 ;  /* 0x000054106e6f7816 */ /* 0x000fe4000000006f */
[----:B------:R-:W-:Y:S02]  /*e810*/  PRMT R127, R112, 0x5410, R127 ;  /* 0x00005410707f7816 */ /* 0x000fe4000000007f */
[----:B------:R-:W-:-:S02]  /*e820*/  PRMT R125, R210, 0x5410, R125 ;  /* 0x00005410d27d7816 */ /* 0x000fc4000000007d */
[----:B------:R-:W-:Y:S02]  /*e830*/  PRMT R210, R111, 0x5210, R48 ;  /* 0x000052106fd27816 */ /* 0x000fe40000000030 */
[----:B------:R-:W-:Y:S01]  /*e840*/  PRMT R211, R127, 0x5210, R50 ;  /* 0x000052107fd37816 */ /* 0x000fe20000000032 */
[----:B------:R-:W-:Y:S01]  /*e850*/  BAR.SYNC.DEFER_BLOCKING 0x0 ;  /* 0x0000000000007b1d */ /* 0x000fe20000010000 */
[----:B------:R-:W-:-:S04]  /*e860*/  SHF.R.U32.HI R144, RZ, 0x8, R144 ;  /* 0x00000008ff907819 */ /* 0x000fc80000011690 */
[----:B------:R-:W-:-:S04]  /*e870*/  LOP3.LUT R144, R144, 0xffff, RZ, 0xc0, !PT ;  /* 0x0000ffff90907812 */ /* 0x000fc800078ec0ff */
[----:B------:R-:W-:Y:S01]  /*e880*/  PRMT R109, R144, 0x3340, R1 ;  /* 0x00003340906d7816 */ /* 0x000fe20000000001 */
[----:B------:R-:W1:Y:S03]  /*e890*/  LDS.128 R48, [R83] ;  /* 0x0000000053307984 */ /* 0x000e660000000c00 */
[----:B------:R-:W-:Y:S02]  /*e8a0*/  PRMT R208, R208, 0x5410, R109 ;  /* 0x00005410d0d07816 */ /* 0x000fe4000000006d */
[----:B------:R-:W-:Y:S02]  /*e8b0*/  PRMT R209, R125, 0x5210, R82 ;  /* 0x000052107dd17816 */ /* 0x000fe40000000052 */
[----:B------:R-:W-:Y:S01]  /*e8c0*/  PRMT R208, R208, 0x5210, R3 ;  /* 0x00005210d0d07816 */ /* 0x000fe20000000003 */
[----:B------:R-:W-:Y:S01]  /*e8d0*/  BAR.SYNC.DEFER_BLOCKING 0x0 ;  /* 0x0000000000007b1d */ /* 0x000fe20000010000 */
[----:B------:R-:W-:-:S05]  /*e8e0*/  LOP3.LUT R3, R84, 0xffff, RZ, 0xc0, !PT ;  /* 0x0000ffff54037812 */ /* 0x000fca00078ec0ff */
[----:B------:R-:W-:Y:S01]  /*e8f0*/  STSM.16.M88.4 [R8], R208 ;  /* 0x000000d008007844 */ /* 0x000fe20000000200 */
[----:B------:R-:W-:Y:S01]  /*e900*/  PRMT R76, R14, 0x4210, R3 ;  /* 0x000042100e4c7816 */ /* 0x000fe20000000003 */
[----:B------:R-:W-:Y:S01]  /*e910*/  BAR.SYNC.DEFER_BLOCKING 0x0 ;  /* 0x0000000000007b1d */ /* 0x000fe20000010000 */
[----:B------:R-:W-:Y:S02]  /*e920*/  F2FP.SATFINITE.E5M2.F32.PACK_AB_MERGE_C R246, R247, R246, RZ ;  /* 0x000000f6f7f6723e */ /* 0x000fe400048060ff */
[----:B------:R-:W-:Y:S02]  /*e930*/  F2FP.SATFINITE.E5M2.F32.PACK_AB_MERGE_C R182, R183, R182, RZ ;  /* 0x000000b6b7b6723e */ /* 0x000fe400048060ff */
[----:B------:R-:W-:Y:S02]  /*e940*/  LOP3.LUT R246, R246, 0xffff, RZ, 0xc0, !PT ;  /* 0x0000fffff6f67812 */ /* 0x000fe400078ec0ff */
[----:B------:R-:W-:Y:S02]  /*e950*/  LOP3.LUT R117, R182, 0xffff, RZ, 0xc0, !PT ;  /* 0x0000ffffb6757812 */ /* 0x000fe400078ec0ff */
[----:B------:R-:W-:-:S02]  /*e960*/  LOP3.LUT R118, R118, 0xffff, RZ, 0xc0, !PT ;  /* 0x0000ffff76767812 */ /* 0x000fc400078ec0ff */
[----:B------:R-:W-:Y:S01]  /*e970*/  PRMT R81, R246, 0x3340, R117 ;  /* 0x00003340f6517816 */ /* 0x000fe20000000075 */
[----:B------:R-:W1:Y:S01]  /*e980*/  LDS.128 R12, [R83] ;  /* 0x00000000530c7984 */ /* 0x000e620000000c00 */
[----:B------:R-:W-:Y:S02]  /*e990*/  PRMT R156, R118, 0x3340, R1 ;  /* 0x00003340769c7816 */ /* 0x000fe40000000001 */
[----:B------:R-:W-:Y:S02]  /*e9a0*/  PRMT R79, R79, 0x5410, R154 ;  /* 0x000054104f4f7816 */ /* 0x000fe4000000009a */
[----:B------:R-:W-:Y:S02]  /*e9b0*/  LOP3.LUT R52, R52, 0xffff, RZ, 0xc0, !PT ;  /* 0x0000ffff34347812 */ /* 0x000fe400078ec0ff */
[----:B------:R-:W-:Y:S02]  /*e9c0*/  PRMT R77, R77, 0x5410, R152 ;  /* 0x000054104d4d7816 */ /* 0x000fe40000000098 */
[----:B------:R-:W-:-:S02]  /*e9d0*/  PRMT R81, R81, 0x5410, R156 ;  /* 0x0000541051517816 */ /* 0x000fc4000000009c */
[----:B------:R-:W-:Y:S02]  /*e9e0*/  LOP3.LUT R86, R86, 0xffff, RZ, 0xc0, !PT ;  /* 0x0000ffff56567812 */ /* 0x000fe400078ec0ff */
[----:B------:R-:W-:Y:S02]  /*e9f0*/  LOP3.LUT R54, R54, 0xffff, RZ, 0xc0, !PT ;  /* 0x0000ffff36367812 */ /* 0x000fe400078ec0ff */
[----:B------:R-:W-:Y:S02]  /*ea00*/  PRMT R78, R79, 0x4210, R52 ;  /* 0x000042104f4e7816 */ /* 0x000fe40000000034 */
[----:B------:R-:W-:Y:S02]  /*ea10*/  PRMT R77, R77, 0x4210, R86 ;  /* 0x000042104d4d7816 */ /* 0x000fe40000000056 */
[----:B------:R-:W-:Y:S01]  /*ea20*/  PRMT R79, R81, 0x4210, R54 ;  /* 0x00004210514f7816 */ /* 0x000fe20000000036 */
[----:B------:R-:W-:Y:S01]  /*ea30*/  BAR.SYNC.DEFER_BLOCKING 0x0 ;  /* 0x0000000000007b1d */ /* 0x000fe20000010000 */
[----:B------:R-:W-:-:S02]  /*ea40*/  SHF.R.U32.HI R117, RZ, 0x8, R117 ;  /* 0x00000008ff757819 */ /* 0x000fc40000011675 */
[----:B------:R-:W-:Y:S02]  /*ea50*/  SHF.R.U32.HI R246, RZ, 0x8, R246 ;  /* 0x00000008fff67819 */ /* 0x000fe400000116f6 */
[----:B------:R-:W-:Y:S02]  /*ea60*/  SHF.R.U32.HI R118, RZ, 0x8, R118 ;  /* 0x00000008ff767819 */ /* 0x000fe40000011676 */
[----:B------:R-:W-:Y:S02]  /*ea70*/  LOP3.LUT R117, R117, 0xffff, RZ, 0xc0, !PT ;  /* 0x0000ffff75757812 */ /* 0x000fe400078ec0ff */
[----:B------:R-:W-:Y:S02]  /*ea80*/  LOP3.LUT R246, R246, 0xffff, RZ, 0xc0, !PT ;  /* 0x0000fffff6f67812 */ /* 0x000fe400078ec0ff */
[----:B------:R-:W-:Y:S01]  /*ea90*/  LOP3.LUT R118, R118, 0xffff, RZ, 0xc0, !PT ;  /* 0x0000ffff76767812 */ /* 0x000fe200078ec0ff */
[----:B------:R2:W-:Y:S01]  /*eaa0*/  STSM.16.M88.4 [R8], R76 ;  /* 0x0000004c08007844 */ /* 0x0005e20000000200 */
[----:B------:R-:W-:-:S02]  /*eab0*/  PRMT R117, R246, 0x3340, R117 ;  /* 0x00003340f6757816 */ /* 0x000fc40000000075 */
[----:B------:R-:W-:-:S04]  /*eac0*/  PRMT R118, R118, 0x3340, R1 ;  /* 0x0000334076767816 */ /* 0x000fc80000000001 */
[----:B------:R-:W-:Y:S02]  /*ead0*/  PRMT R53, R117, 0x5410, R118 ;  /* 0x0000541075357816 */ /* 0x000fe40000000076 */
[----:B------:R-:W-:Y:S02]  /*eae0*/  PRMT R85, R85, 0x5210, R86 ;  /* 0x0000521055557816 */ /* 0x000fe40000000056 */
[----:B------:R-:W-:Y:S02]  /*eaf0*/  PRMT R86, R95, 0x5210, R52 ;  /* 0x000052105f567816 */ /* 0x000fe40000000034 */
[----:B------:R-:W-:Y:S01]  /*eb00*/  PRMT R87, R53, 0x5210, R54 ;  /* 0x0000521035577816 */ /* 0x000fe20000000036 */
[----:B------:R-:W-:Y:S01]  /*eb10*/  BAR.SYNC.DEFER_BLOCKING 0x0 ;  /* 0x0000000000007b1d */ /* 0x000fe20000010000 */
[----:B------:R-:W-:-:S04]  /*eb20*/  SHF.R.U32.HI R148, RZ, 0x8, R148 ;  /* 0x00000008ff947819 */ /* 0x000fc80000011694 */
[----:B------:R-:W-:Y:S01]  /*eb30*/  LOP3.LUT R148, R148, 0xffff, RZ, 0xc0, !PT ;  /* 0x0000ffff94947812 */ /* 0x000fe200078ec0ff */
[----:B------:R-:W-:Y:S02]  /*eb40*/  IMAD R2, R251, UR4, RZ ;  /* 0x00000004fb027c24 */ /* 0x000fe4000f8e02ff */
[----:B--2---:R-:W2:Y:S01]  /*eb50*/  LDC R76, c[0x0][0x244] ;  /* 0x00009100ff4c7b82 */ /* 0x004ea20000000800 */
[----:B------:R-:W-:Y:S01]  /*eb60*/  ULDC UR4, c[0x0][0x248] ;  /* 0x0000920000047ab9 */ /* 0x000fe20000000800 */
[----:B------:R-:W-:Y:S01]  /*eb70*/  PRMT R113, R148, 0x3340, R1 ;  /* 0x0000334094717816 */ /* 0x000fe20000000001 */
[----:B------:R-:W1:Y:S03]  /*eb80*/  LDS.128 R52, [R83] ;  /* 0x0000000053347984 */ /* 0x000e660000000c00 */
[----:B------:R-:W-:-:S04]  /*eb90*/  PRMT R212, R212, 0x5410, R113 ;  /* 0x00005410d4d47816 */ /* 0x000fc80000000071 */
[----:B------:R-:W-:Y:S01]  /*eba0*/  PRMT R84, R212, 0x5210, R3 ;  /* 0x00005210d4547816 */ /* 0x000fe20000000003 */
[----:B------:R-:W-:Y:S01]  /*ebb0*/  BAR.SYNC.DEFER_BLOCKING 0x0 ;  /* 0x0000000000007b1d */ /* 0x000fe20000010000 */
[----:B------:R-:W-:Y:S01]  /*ebc0*/  IADD3 R0, P1, R2, UR6, RZ ;  /* 0x0000000602007c10 */ /* 0x000fe2000ff3e0ff */
[----:B-----5:R-:W-:-:S03]  /*ebd0*/  IMAD R11, R11, 0x80, R2 ;  /* 0x000000800b0b7824 */ /* 0x020fc600078e0202 */
[----:B------:R-:W-:Y:S01]  /*ebe0*/  LEA.HI.X.SX32 R2, R2, UR7, 0x1, P1 ;  /* 0x0000000702027c11 */ /* 0x000fe200088f0eff */
[----:B------:R-:W-:Y:S01]  /*ebf0*/  ULDC.64 UR6, c[0x0][0x228] ;  /* 0x00008a0000067ab9 */ /* 0x000fe20000000a00 */
[----:B------:R-:W-:Y:S01]  /*ec00*/  IMAD R74, R252, UR4, RZ ;  /* 0x00000004fc4a7c24 */ /* 0x000fe2000f8e02ff */
[----:B------:R-:W-:Y:S01]  /*ec10*/  ISETP.GE.AND P1, PT, R251, UR6, PT ;  /* 0x00000006fb007c0c */ /* 0x000fe2000bf26270 */
[----:B0-----:R-:W-:Y:S01]  /*ec20*/  IMAD R73, R10, 0x80, R11 ;  /* 0x000000800a497824 */ /* 0x001fe200078e020b */
[----:B------:R-:W-:Y:S02]  /*ec30*/  ULDC.64 UR4, c[0x0][0x220] ;  /* 0x0000880000047ab9 */ /* 0x000fe40000000a00 */
[----:B------:R-:W-:Y:S01]  /*ec40*/  ISETP.LT.AND P1, PT, R252, UR29, !P1 ;  /* 0x0000001dfc007c0c */ /* 0x000fe2000cf21270 */
[----:B------:R0:W-:Y:S01]  /*ec50*/  STSM.16.M88.4 [R8], R84 ;  /* 0x0000005408007844 */ /* 0x0001e20000000200 */
[----:B------:R-:W-:Y:S01]  /*ec60*/  SHF.R.S32.HI R75, RZ, 0x1f, R74 ;  /* 0x0000001fff4b7819 */ /* 0x000fe2000001144a */
[----:B------:R-:W-:Y:S01]  /*ec70*/  BAR.SYNC.DEFER_BLOCKING 0x0 ;  /* 0x0000000000007b1d */ /* 0x000fe20000010000 */
[----:B------:R-:W-:-:S02]  /*ec80*/  IADD3 R68, P2, R74, R0, RZ ;  /* 0x000000004a447210 */ /* 0x000fc40007f5e0ff */
[----:B------:R-:W-:-:S03]  /*ec90*/  IADD3 R3, P3, R11, UR4, RZ ;  /* 0x000000040b037c10 */ /* 0x000fc6000ff7e0ff */
[----:B------:R-:W-:Y:S01]  /*eca0*/  IMAD.X R69, R75, 0x1, R2, P2 ;  /* 0x000000014b457824 */ /* 0x000fe200010e0602 */
[----:B------:R-:W-:Y:S01]  /*ecb0*/  ISETP.GE.AND P2, PT, R252, UR7, PT ;  /* 0x00000007fc007c0c */ /* 0x000fe2000bf46270 */
[----:B------:R-:W-:Y:S01]  /*ecc0*/  ULDC.64 UR6, c[0x0][0x228] ;  /* 0x00008a0000067ab9 */ /* 0x000fe20000000a00 */
[----:B------:R-:W-:Y:S02]  /*ecd0*/  PRMT R71, R16, 0x7770, RZ ;  /* 0x0000777010477816 */ /* 0x000fe400000000ff */
[----:B------:R-:W-:Y:S02]  /*ece0*/  IADD3 R10, P5, R73, UR8, RZ ;  /* 0x00000008490a7c10 */ /* 0x000fe4000ffbe0ff */
[----:B------:R-:W-:Y:S01]  /*ecf0*/  LEA.HI.X.SX32 R11, R11, UR5, 0x1, P3 ;  /* 0x000000050b0b7c11 */ /* 0x000fe200098f0eff */
[----:B------:R-:W-:Y:S01]  /*ed00*/  VIADD R9, R252, 0x1 ;  /* 0x00000001fc097836 */ /* 0x000fe20000000000 */
[----:B------:R-:W-:Y:S01]  /*ed10*/  ISETP.LT.AND P3, PT, R250, UR6, !P2 ;  /* 0x00000006fa007c0c */ /* 0x000fe2000d761270 */
[----:B------:R-:W-:Y:S01]  /*ed20*/  ULDC.64 UR4, c[0x0][0x228] ;  /* 0x00008a0000047ab9 */ /* 0x000fe20000000a00 */
[----:B0-----:R-:W-:Y:S01]  /*ed30*/  LEA.HI.X.SX32 R8, R73, UR9, 0x1, P5 ;  /* 0x0000000949087c11 */ /* 0x001fe2000a8f0eff */
[----:B------:R-:W-:Y:S01]  /*ed40*/  ULDC.64 UR8, c[0x0][0x220] ;  /* 0x0000880000087ab9 */ /* 0x000fe20000000a00 */
[C---:B------:R-:W-:Y:S01]  /*ed50*/  IADD3 R72, P5, R74.reuse, R10, RZ ;  /* 0x0000000a4a487210 */ /* 0x040fe20007fbe0ff */
[----:B------:R-:W-:Y:S01]  /*ed60*/  ULDC UR6, c[0x0][0x228] ;  /* 0x00008a0000067ab9 */ /* 0x000fe20000000800 */
[----:B------:R-:W-:Y:S01]  /*ed70*/  IADD3 R70, P6, R74, R3, RZ ;  /* 0x000000034a467210 */ /* 0x000fe20007fde0ff */
[----:B------:R2:W-:Y:S01]  /*ed80*/  @P1 STG.E.U8 desc[UR14][R68.64], R71 ;  /* 0x0000004744001986 */ /* 0x0005e2000c10110e */
[----:B------:R-:W-:Y:S01]  /*ed90*/  ISETP.LT.AND P4, PT, R249, UR4, !P2 ;  /* 0x00000004f9007c0c */ /* 0x000fe2000d781270 */
[----:B------:R-:W-:Y:S01]  /*eda0*/  ULDC UR4, c[0x0][0x248] ;  /* 0x0000920000047ab9 */ /* 0x000fe20000000800 */
[----:B------:R-:W-:Y:S01]  /*edb0*/  ISETP.GE.AND P1, PT, R9, UR10, PT ;  /* 0x0000000a09007c0c */ /* 0x000fe2000bf26270 */
[----:B------:R-:W-:Y:S01]  /*edc0*/  ULDC.64 UR10, c[0x0][0x228] ;  /* 0x00008a00000a7ab9 */ /* 0x000fe20000000a00 */
[----:B------:R-:W-:Y:S01]  /*edd0*/  PRMT R79, R16, 0x7771, RZ ;  /* 0x00007771104f7816 */ /* 0x000fe200000000ff */
[----:B--2---:R-:W-:-:S02]  /*ede0*/  IMAD R68, R76, 0x80, R73 ;  /* 0x000000804c447824 */ /* 0x004fc400078e0249 */
[C---:B------:R-:W-:Y:S02]  /*edf0*/  IMAD.X R73, R75.reuse, 0x1, R8, P5 ;  /* 0x000000014b497824 */ /* 0x040fe400028e0608 */
[----:B------:R-:W-:Y:S01]  /*ee00*/  IMAD.X R71, R75, 0x1, R11, P6 ;  /* 0x000000014b477824 */ /* 0x000fe200030e060b */
[----:B------:R-:W-:Y:S01]  /*ee10*/  IADD3 R9, P5, R68, UR8, RZ ;  /* 0x0000000844097c10 */ /* 0x000fe2000ffbe0ff */
[----:B------:R-:W-:Y:S01]  /*ee20*/  VIADD R78, R74, UR4 ;  /* 0x000000044a4e7c36 */ /* 0x000fe20008000000 */
[----:B------:R-:W-:Y:S01]  /*ee30*/  PRMT R77, R16, 0x7772, RZ ;  /* 0x00007772104d7816 */ /* 0x000fe200000000ff */
[----:B------:R-:W-:Y:S01]  /*ee40*/  VIADD R69, R252, 0x2 ;  /* 0x00000002fc457836 */ /* 0x000fe20000000000 */
[----:B------:R-:W-:Y:S01]  /*ee50*/  LEA.HI.X.SX32 R68, R68, UR9, 0x1, P5 ;  /* 0x0000000944447c11 */ /* 0x000fe2000a8f0eff */
[----:B------:R0:W-:Y:S01]  /*ee60*/  @P3 STG.E.U8 desc[UR14][R70.64], R79 ;  /* 0x0000004f46003986 */ /* 0x0001e2000c10110e */
[----:B------:R-:W-:Y:S01]  /*ee70*/  ULDC.64 UR8, c[0x0][0x228] ;  /* 0x00008a0000087ab9 */ /* 0x000fe20000000a00 */
[----:B------:R-:W-:Y:S01]  /*ee80*/  ISETP.LT.AND P3, PT, R248, UR10, !P2 ;  /* 0x0000000af8007c0c */ /* 0x000fe2000d761270 */
[----:B------:R-:W-:Y:S01]  /*ee90*/  ULDC UR4, c[0x0][0x22c] ;  /* 0x00008b0000047ab9 */ /* 0x000fe20000000800 */
[----:B------:R-:W-:Y:S01]  /*eea0*/  ISETP.LT.AND P5, PT, R251, UR8, !P1 ;  /* 0x00000008fb007c0c */ /* 0x000fe2000cfa1270 */
[----:B------:R2:W-:Y:S01]  /*eeb0*/  @P4 STG.E.U8 desc[UR14][R72.64], R77 ;  /* 0x0000004d48004986 */ /* 0x0005e2000c10110e */
[----:B------:R-:W-:Y:S01]  /*eec0*/  IADD3 R74, P2, R74, R9, RZ ;  /* 0x000000094a4a7210 */ /* 0x000fe20007f5e0ff */
[----:B------:R-:W-:Y:S01]  /*eed0*/  ULDC UR8, c[0x0][0x228] ;  /* 0x00008a0000087ab9 */ /* 0x000fe20000000800 */
[----:B------:R-:W-:Y:S01]  /*eee0*/  SHF.R.S32.HI R81, RZ, 0x1f, R78 ;  /* 0x0000001fff517819 */ /* 0x000fe2000001144e */
[----:B------:R-:W-:Y:S01]  /*eef0*/  ULDC UR10, c[0x0][0x228] ;  /* 0x00008a00000a7ab9 */ /* 0x000fe20000000800 */
[----:B0-----:R-:W-:Y:S01]  /*ef00*/  IADD3 R70, P4, R78, R0, RZ ;  /* 0x000000004e467210 */ /* 0x001fe20007f9e0ff */
[----:B------:R-:W-:Y:S01]  /*ef10*/  IMAD.X R75, R75, 0x1, R68, P2 ;  /* 0x000000014b4b7824 */ /* 0x000fe200010e0644 */
[----:B------:R-:W-:-:S02]  /*ef20*/  PRMT R79, R16, 0x7773, RZ ;  /* 0x00007773104f7816 */ /* 0x000fc400000000ff */
[----:B------:R-:W-:Y:S01]  /*ef30*/  ISETP.GE.AND P2, PT, R69, UR4, PT ;  /* 0x0000000445007c0c */ /* 0x000fe2000bf46270 */
[----:B------:R-:W-:Y:S01]  /*ef40*/  IMAD.X R71, R81, 0x1, R2, P4 ;  /* 0x0000000151477824 */ /* 0x000fe200020e0602 */
[----:B------:R-:W-:Y:S01]  /*ef50*/  PRMT R69, R20, 0x7770, RZ ;  /* 0x0000777014457816 */ /* 0x000fe200000000ff */
[----:B------:R0:W-:Y:S01]  /*ef60*/  @P3 STG.E.U8 desc[UR14][R74.64], R79 ;  /* 0x0000004f4a003986 */ /* 0x0001e2000c10110e */
[----:B------:R-:W-:Y:S02]  /*ef70*/  ISETP.LT.AND P4, PT, R249, UR20, !P1 ;  /* 0x00000014f9007c0c */ /* 0x000fe4000cf81270 */
[----:B------:R-:W-:Y:S01]  /*ef80*/  IADD3 R76, P6, R78, R10, RZ ;  /* 0x0000000a4e4c7210 */ /* 0x000fe20007fde0ff */
[----:B------:R5:W-:Y:S01]  /*ef90*/  @P5 STG.E.U8 desc[UR14][R70.64], R69 ;  /* 0x0000004546005986 */ /* 0x000be2000c10110e */
[----:B------:R-:W-:Y:S01]  /*efa0*/  ISETP.LT.AND P5, PT, R250, UR22, !P1 ;  /* 0x00000016fa007c0c */ /* 0x000fe2000cfa1270 */
[----:B------:R-:W-:Y:S01]  /*efb0*/  VIADD R16, R252, 0x3 ;  /* 0x00000003fc107836 */ /* 0x000fe20000000000 */
[----:B--2---:R-:W-:Y:S01]  /*efc0*/  IADD3 R72, P3, R78, R3, RZ ;  /* 0x000000034e487210 */ /* 0x004fe20007f7e0ff */
[----:B------:R-:W-:Y:S01]  /*efd0*/  IMAD.X R77, R81, 0x1, R8, P6 ;  /* 0x00000001514d7824 */ /* 0x000fe200030e0608 */
[----:B------:R-:W-:-:S03]  /*efe0*/  ULDC UR4, c[0x0][0x22c] ;  /* 0x00008b0000047ab9 */ /* 0x000fc60000000800 */
[----:B------:R-:W-:Y:S01]  /*eff0*/  IMAD.X R73, R81, 0x1, R11, P3 ;  /* 0x0000000151497824 */ /* 0x000fe200018e060b */
[C---:B0-----:R-:W-:Y:S02]  /*f000*/  PRMT R75, R20.reuse, 0x7771, RZ ;  /* 0x00007771144b7816 */ /* 0x041fe400000000ff */
[----:B-----5:R-:W-:Y:S02]  /*f010*/  PRMT R69, R20, 0x7772, RZ ;  /* 0x0000777214457816 */ /* 0x020fe400000000ff */
[----:B------:R-:W-:Y:S01]  /*f020*/  ISETP.LT.AND P1, PT, R248, UR18, !P1 ;  /* 0x00000012f8007c0c */ /* 0x000fe2000cf21270 */
[----:B------:R0:W-:Y:S01]  /*f030*/  @P5 STG.E.U8 desc[UR14][R72.64], R75 ;  /* 0x0000004b48005986 */ /* 0x0001e2000c10110e */
[----:B------:R-:W-:Y:S01]  /*f040*/  ISETP.GE.AND P3, PT, R16, UR4, PT ;  /* 0x0000000410007c0c */ /* 0x000fe2000bf66270 */
[----:B------:R-:W-:Y:S02]  /*f050*/  ULDC UR4, c[0x0][0x248] ;  /* 0x0000920000047ab9 */ /* 0x000fe40000000800 */
[----:B------:R2:W-:Y:S01]  /*f060*/  @P4 STG.E.U8 desc[UR14][R76.64], R69 ;  /* 0x000000454c004986 */ /* 0x0005e2000c10110e */
[C---:B------:R-:W-:Y:S01]  /*f070*/  IADD3 R70, P4, R78.reuse, R9, RZ ;  /* 0x000000094e467210 */ /* 0x040fe20007f9e0ff */
[----:B------:R-:W-:Y:S01]  /*f080*/  VIADD R78, R78, UR4 ;  /* 0x000000044e4e7c36 */ /* 0x000fe20008000000 */
[----:B------:R-:W-:Y:S01]  /*f090*/  ISETP.LT.AND P5, PT, R251, UR16, !P2 ;  /* 0x00000010fb007c0c */ /* 0x000fe2000d7a1270 */
[----:B------:R-:W-:Y:S01]  /*f0a0*/  ULDC UR4, c[0x0][0x248] ;  /* 0x0000920000047ab9 */ /* 0x000fe20000000800 */
[----:B------:R-:W-:Y:S01]  /*f0b0*/  PRMT R79, R20, 0x7773, RZ ;  /* 0x00007773144f7816 */ /* 0x000fe200000000ff */
[----:B------:R-:W-:Y:S01]  /*f0c0*/  IMAD.X R71, R81, 0x1, R68, P4 ;  /* 0x0000000151477824 */ /* 0x000fe200020e0644 */
[----:B------:R-:W-:-:S02]  /*f0d0*/  SHF.R.S32.HI R85, RZ, 0x1f, R78 ;  /* 0x0000001fff557819 */ /* 0x000fc4000001144e */
[----:B0-----:R-:W-:Y:S02]  /*f0e0*/  IADD3 R72, P6, R78, R0, RZ ;  /* 0x000000004e487210 */ /* 0x001fe40007fde0ff */
[----:B------:R-:W-:Y:S01]  /*f0f0*/  ISETP.LT.AND P4, PT, R250, UR12, !P2 ;  /* 0x0000000cfa007c0c */ /* 0x000fe2000d781270 */
[----:B------:R0:W-:Y:S01]  /*f100*/  @P1 STG.E.U8 desc[UR14][R70.64], R79 ;  /* 0x0000004f46001986 */ /* 0x0001e2000c10110e */
[----:B------:R-:W-:Y:S01]  /*f110*/  IADD3 R74, P1, R78, R3, RZ ;  /* 0x000000034e4a7210 */ /* 0x000fe20007f3e0ff */
[----:B------:R-:W-:Y:S01]  /*f120*/  IMAD.X R73, R85, 0x1, R2, P6 ;  /* 0x0000000155497824 */ /* 0x000fe200030e0602 */
[C---:B------:R-:W-:Y:S02]  /*f130*/  PRMT R81, R17.reuse, 0x7770, RZ ;  /* 0x0000777011517816 */ /* 0x040fe400000000ff */
[----:B--2---:R-:W-:Y:S01]  /*f140*/  PRMT R69, R17, 0x7771, RZ ;  /* 0x0000777111457816 */ /* 0x004fe200000000ff */
[----:B------:R-:W-:Y:S01]  /*f150*/  IMAD.X R75, R85, 0x1, R11, P1 ;  /* 0x00000001554b7824 */ /* 0x000fe200008e060b */
[----:B------:R-:W-:Y:S01]  /*f160*/  ULDC UR12, c[0x0][0x228] ;  /* 0x00008a00000c7ab9 */ /* 0x000fe20000000800 */
[----:B------:R2:W-:Y:S01]  /*f170*/  @P5 STG.E.U8 desc[UR14][R72.64], R81 ;  /* 0x0000005148005986 */ /* 0x0005e2000c10110e */
[----:B------:R-:W-:-:S02]  /*f180*/  ISETP.LT.AND P1, PT, R249, UR24, !P2 ;  /* 0x00000018f9007c0c */ /* 0x000fc4000d721270 */
[C---:B0-----:R-:W-:Y:S01]  /*f190*/  IADD3 R70, P5, R78.reuse, R10, RZ ;  /* 0x0000000a4e467210 */ /* 0x041fe20007fbe0ff */
[----:B------:R-:W-:Y:S01]  /*f1a0*/  VIADD R79, R78, UR4 ;  /* 0x000000044e4f7c36 */ /* 0x000fe20008000000 */
[----:B------:R0:W-:Y:S01]  /*f1b0*/  @P4 STG.E.U8 desc[UR14][R74.64], R69 ;  /* 0x000000454a004986 */ /* 0x0001e2000c10110e */
[----:B------:R-:W-:Y:S01]  /*f1c0*/  ISETP.LT.AND P2, PT, R248, UR26, !P2 ;  /* 0x0000001af8007c0c */ /* 0x000fe2000d741270 */
[----:B------:R-:W-:Y:S01]  /*f1d0*/  ULDC UR4, c[0x0][0x228] ;  /* 0x00008a0000047ab9 */ /* 0x000fe20000000800 */
[----:B------:R-:W-:Y:S01]  /*f1e0*/  ISETP.LT.AND P4, PT, R251, UR28, !P3 ;  /* 0x0000001cfb007c0c */ /* 0x000fe2000df81270 */
[----:B------:R-:W-:Y:S01]  /*f1f0*/  IMAD.X R71, R85, 0x1, R8, P5 ;  /* 0x0000000155477824 */ /* 0x000fe200028e0608 */
[----:B------:R-:W-:Y:S02]  /*f200*/  IADD3 R76, P5, R78, R9, RZ ;  /* 0x000000094e4c7210 */ /* 0x000fe40007fbe0ff */
[----:B------:R-:W-:Y:S02]  /*f210*/  SHF.R.S32.HI R87, RZ, 0x1f, R79 ;  /* 0x0000001fff577819 */ /* 0x000fe4000001144f */
[----:B------:R-:W-:Y:S01]  /*f220*/  IADD3 R16, P6, R79, R0, RZ ;  /* 0x000000004f107210 */ /* 0x000fe20007fde0ff */
[----:B------:R-:W-:Y:S01]  /*f230*/  IMAD.X R77, R85, 0x1, R68, P5 ;  /* 0x00000001554d7824 */ /* 0x000fe200028e0644 */
[----:B--2---:R-:W-:-:S02]  /*f240*/  PRMT R73, R17, 0x7772, RZ ;  /* 0x0000777211497816 */ /* 0x004fc400000000ff */
[----:B0-----:R-:W-:Y:S01]  /*f250*/  PRMT R69, R17, 0x7773, RZ ;  /* 0x0000777311457816 */ /* 0x001fe200000000ff */
[----:B------:R-:W-:Y:S01]  /*f260*/  IMAD.X R17, R87, 0x1, R2, P6 ;  /* 0x0000000157117824 */ /* 0x000fe200030e0602 */
[----:B------:R-:W-:Y:S01]  /*f270*/  PRMT R75, R21, 0x7770, RZ ;  /* 0x00007770154b7816 */ /* 0x000fe200000000ff */
[----:B------:R0:W-:Y:S01]  /*f280*/  @P1 STG.E.U8 desc[UR14][R70.64], R73 ;  /* 0x0000004946001986 */ /* 0x0001e2000c10110e */
[----:B------:R-:W-:Y:S02]  /*f290*/  IADD3 R72, P5, R79, R10, RZ ;  /* 0x0000000a4f487210 */ /* 0x000fe40007fbe0ff */
[----:B------:R-:W-:Y:S01]  /*f2a0*/  ISETP.LT.AND P1, PT, R250, UR4, !P3 ;  /* 0x00000004fa007c0c */ /* 0x000fe2000df21270 */
[----:B------:R-:W-:Y:S01]  /*f2b0*/  @P2 STG.E.U8 desc[UR14][R76.64], R69 ;  /* 0x000000454c002986 */ /* 0x000fe2000c10110e */
[----:B------:R-:W-:Y:S01]  /*f2c0*/  VIADD R20, R252, 0x4 ;  /* 0x00000004fc147836 */ /* 0x000fe20000000000 */
[----:B------:R-:W-:Y:S02]  /*f2d0*/  ULDC UR4, c[0x0][0x22c] ;  /* 0x00008b0000047ab9 */ /* 0x000fe40000000800 */
[----:B------:R2:W-:Y:S01]  /*f2e0*/  @P4 STG.E.U8 desc[UR14][R16.64], R75 ;  /* 0x0000004b10004986 */ /* 0x0005e2000c10110e */
[----:B------:R-:W-:Y:S01]  /*f2f0*/  ISETP.LT.AND P4, PT, R249, UR6, !P3 ;  /* 0x00000006f9007c0c */ /* 0x000fe2000df81270 */
[----:B------:R-:W-:Y:S01]  /*f300*/  ULDC UR6, c[0x0][0x228] ;  /* 0x00008a0000067ab9 */ /* 0x000fe20000000800 */
[----:B------:R-:W-:Y:S01]  /*f310*/  ISETP.LT.AND P3, PT, R248, UR8, !P3 ;  /* 0x00000008f8007c0c */ /* 0x000fe2000df61270 */
[----:B0-----:R-:W-:Y:S01]  /*f320*/  IMAD.X R73, R87, 0x1, R8, P5 ;  /* 0x0000000157497824 */ /* 0x001fe200028e0608 */
[----:B------:R-:W-:Y:S01]  /*f330*/  IADD3 R70, P2, R79, R3, RZ ;  /* 0x000000034f467210 */ /* 0x000fe20007f5e0ff */
[----:B------:R-:W-:Y:S01]  /*f340*/  ULDC UR8, c[0x0][0x228] ;  /* 0x00008a0000087ab9 */ /* 0x000fe20000000800 */
[----:B------:R-:W-:-:S02]  /*f350*/  PRMT R81, R21, 0x7771, RZ ;  /* 0x0000777115517816 */ /* 0x000fc400000000ff */
[----:B--2---:R-:W-:Y:S01]  /*f360*/  IADD3 R16, P5, R79, R9, RZ ;  /* 0x000000094f107210 */ /* 0x004fe20007fbe0ff */
[----:B------:R-:W-:Y:S01]  /*f370*/  IMAD.X R71, R87, 0x1, R11, P2 ;  /* 0x0000000157477824 */ /* 0x000fe200010e060b */
[----:B------:R-:W-:Y:S01]  /*f380*/  ISETP.GE.AND P2, PT, R20, UR4, PT ;  /* 0x0000000414007c0c */ /* 0x000fe2000bf46270 */
[----:B------:R-:W-:Y:S01]  /*f390*/  ULDC UR4, c[0x0][0x248] ;  /* 0x0000920000047ab9 */ /* 0x000fe20000000800 */
[----:B------:R-:W-:Y:S01]  /*f3a0*/  PRMT R77, R21, 0x7772, RZ ;  /* 0x00007772154d7816 */ /* 0x000fe200000000ff */
[----:B------:R-:W-:Y:S01]  /*f3b0*/  IMAD.X R17, R87, 0x1, R68, P5 ;  /* 0x0000000157117824 */ /* 0x000fe200028e0644 */
[----:B------:R-:W-:Y:S01]  /*f3c0*/  PRMT R75, R21, 0x7773, RZ ;  /* 0x00007773154b7816 */ /* 0x000fe200000000ff */
[----:B------:R-:W-:Y:S01]  /*f3d0*/  VIADD R79, R79, UR4 ;  /* 0x000000044f4f7c36 */ /* 0x000fe20008000000 */
[----:B------:R0:W-:Y:S01]  /*f3e0*/  @P1 STG.E.U8 desc[UR14][R70.64], R81 ;  /* 0x0000005146001986 */ /* 0x0001e2000c10110e */
[----:B------:R-:W-:Y:S01]  /*f3f0*/  VIADD R69, R252, 0x5 ;  /* 0x00000005fc457836 */ /* 0x000fe20000000000 */
[----:B------:R-:W-:Y:S01]  /*f400*/  ISETP.LT.AND P5, PT, R249, UR10, !P2 ;  /* 0x0000000af9007c0c */ /* 0x000fe2000d7a1270 */
[----:B------:R-:W-:Y:S01]  /*f410*/  ULDC UR4, c[0x0][0x22c] ;  /* 0x00008b0000047ab9 */ /* 0x000fe20000000800 */
[----:B------:R-:W-:Y:S01]  /*f420*/  @P4 STG.E.U8 desc[UR14][R72.64], R77 ;  /* 0x0000004d48004986 */ /* 0x000fe2000c10110e */
[----:B------:R-:W-:Y:S01]  /*f430*/  ISETP.LT.AND P4, PT, R251, UR6, !P2 ;  /* 0x00000006fb007c0c */ /* 0x000fe2000d781270 */
[----:B------:R-:W-:Y:S01]  /*f440*/  ULDC UR10, c[0x0][0x228] ;  /* 0x00008a00000a7ab9 */ /* 0x000fe20000000800 */
[----:B------:R-:W-:Y:S01]  /*f450*/  IADD3 R20, P6, R79, R0, RZ ;  /* 0x000000004f147210 */ /* 0x000fe20007fde0ff */
[----:B------:R2:W-:Y:S01]  /*f460*/  @P3 STG.E.U8 desc[UR14][R16.64], R75 ;  /* 0x0000004b10003986 */ /* 0x0005e2000c10110e */
[----:B------:R-:W-:Y:S01]  /*f470*/  ISETP.LT.AND P3, PT, R250, UR8, !P2 ;  /* 0x00000008fa007c0c */ /* 0x000fe2000d761270 */
[----:B------:R-:W-:Y:S01]  /*f480*/  ULDC UR8, c[0x0][0x228] ;  /* 0x00008a0000087ab9 */ /* 0x000fe20000000800 */
[----:B------:R-:W-:Y:S01]  /*f490*/  ULDC UR6, c[0x0][0x22c] ;  /* 0x00008b0000067ab9 */ /* 0x000fe20000000800 */
[----:B0-----:R-:W-:-:S02]  /*f4a0*/  SHF.R.S32.HI R81, RZ, 0x1f, R79 ;  /* 0x0000001fff517819 */ /* 0x001fc4000001144f */
[----:B--2---:R-:W-:-:S03]  /*f4b0*/  IADD3 R16, P1, R79, R3, RZ ;  /* 0x000000034f107210 */ /* 0x004fc60007f3e0ff */
[----:B------:R-:W-:Y:S01]  /*f4c0*/  IMAD.X R21, R81, 0x1, R2, P6 ;  /* 0x0000000151157824 */ /* 0x000fe200030e0602 */
[----:B------:R-:W-:Y:S02]  /*f4d0*/  IADD3 R70, P6, R79, R10, RZ ;  /* 0x0000000a4f467210 */ /* 0x000fe40007fde0ff */
[C---:B------:R-:W-:Y:S01]  /*f4e0*/  PRMT R77, R18.reuse, 0x7770, RZ ;  /* 0x00007770124d7816 */ /* 0x040fe200000000ff */
[----:B------:R-:W-:Y:S01]  /*f4f0*/  IMAD.X R17, R81, 0x1, R11, P1 ;  /* 0x0000000151117824 */ /* 0x000fe200008e060b */
[----:B------:R-:W-:Y:S01]  /*f500*/  ISETP.GE.AND P1, PT, R69, UR4, PT ;  /* 0x0000000445007c0c */ /* 0x000fe2000bf26270 */
[----:B------:R-:W-:Y:S01]  /*f510*/  ULDC UR4, c[0x0][0x248] ;  /* 0x0000920000047ab9 */ /* 0x000fe20000000800 */
[C---:B------:R-:W-:Y:S01]  /*f520*/  PRMT R75, R18.reuse, 0x7771, RZ ;  /* 0x00007771124b7816 */ /* 0x040fe200000000ff */
[----:B------:R-:W-:Y:S01]  /*f530*/  VIADD R72, R79, UR4 ;  /* 0x000000044f487c36 */ /* 0x000fe20008000000 */
[----:B------:R-:W-:Y:S01]  /*f540*/  PRMT R73, R18, 0x7772, RZ ;  /* 0x0000777212497816 */ /* 0x000fe200000000ff */
[----:B------:R-:W-:Y:S01]  /*f550*/  IMAD.X R71, R81, 0x1, R8, P6 ;  /* 0x0000000151477824 */ /* 0x000fe200030e0608 */
[----:B------:R0:W-:Y:S01]  /*f560*/  @P4 STG.E.U8 desc[UR14][R20.64], R77 ;  /* 0x0000004d14004986 */ /* 0x0001e2000c10110e */
[----:B------:R-:W-:Y:S01]  /*f570*/  ISETP.LT.AND P4, PT, R251, UR10, !P1 ;  /* 0x0000000afb007c0c */ /* 0x000fe2000cf81270 */
[----:B------:R-:W-:Y:S01]  /*f580*/  VIADD R69, R252, 0x6 ;  /* 0x00000006fc457836 */ /* 0x000fe20000000000 */
[----:B------:R-:W-:Y:S01]  /*f590*/  ULDC UR4, c[0x0][0x248] ;  /* 0x0000920000047ab9 */ /* 0x000fe20000000800 */
[----:B------:R2:W-:Y:S01]  /*f5a0*/  @P3 STG.E.U8 desc[UR14][R16.64], R75 ;  /* 0x0000004b10003986 */ /* 0x0005e2000c10110e */
[----:B------:R-:W-:Y:S01]  /*f5b0*/  ISETP.LT.AND P3, PT, R248, UR8, !P2 ;  /* 0x00000008f8007c0c */ /* 0x000fe2000d761270 */
[----:B------:R-:W-:Y:S01]  /*f5c0*/  ULDC UR8, c[0x0][0x228] ;  /* 0x00008a0000087ab9 */ /* 0x000fe20000000800 */
[----:B------:R-:W-:Y:S01]  /*f5d0*/  ULDC UR10, c[0x0][0x228] ;  /* 0x00008a00000a7ab9 */ /* 0x000fe20000000800 */
[----:B------:R5:W-:Y:S01]  /*f5e0*/  @P5 STG.E.U8 desc[UR14][R70.64], R73 ;  /* 0x0000004946005986 */ /* 0x000be2000c10110e */
[----:B------:R-:W-:Y:S01]  /*f5f0*/  ISETP.LT.AND P5, PT, R250, UR12, !P1 ;  /* 0x0000000cfa007c0c */ /* 0x000fe2000cfa1270 */
[----:B------:R-:W-:Y:S01]  /*f600*/  ULDC UR12, c[0x0][0x228] ;  /* 0x00008a00000c7ab9 */ /* 0x000fe20000000800 */
[----:B0-----:R-:W-:-:S02]  /*f610*/  SHF.R.S32.HI R77, RZ, 0x1f, R72 ;  /* 0x0000001fff4d7819 */ /* 0x001fc40000011448 */
[----:B------:R-:W-:Y:S02]  /*f620*/  IADD3 R20, P2, R72, R0, RZ ;  /* 0x0000000048147210 */ /* 0x000fe40007f5e0ff */
[----:B--2---:R-:W-:-:S03]  /*f630*/  IADD3 R16, P6, R79, R9, RZ ;  /* 0x000000094f107210 */ /* 0x004fc60007fde0ff */
[----:B------:R-:W-:Y:S01]  /*f640*/  IMAD.X R21, R77, 0x1, R2, P2 ;  /* 0x000000014d157824 */ /* 0x000fe200010e0602 */
[----:B------:R-:W-:Y:S01]  /*f650*/  ISETP.GE.AND P2, PT, R69, UR6, PT ;  /* 0x0000000645007c0c */ /* 0x000fe2000bf46270 */
[----:B------:R-:W-:Y:S01]  /*f660*/  IMAD.X R17, R81, 0x1, R68, P6 ;  /* 0x0000000151117824 */ /* 0x000fe200030e0644 */
[----:B-----5:R-:W-:Y:S01]  /*f670*/  IADD3 R70, P6, R72, R3, RZ ;  /* 0x0000000348467210 */ /* 0x020fe20007fde0ff */
[----:B------:R-:W-:Y:S01]  /*f680*/  ULDC UR6, c[0x0][0x22c] ;  /* 0x00008b0000067ab9 */ /* 0x000fe20000000800 */
[----:B------:R-:W-:Y:S02]  /*f690*/  PRMT R69, R18, 0x7773, RZ ;  /* 0x0000777312457816 */ /* 0x000fe400000000ff */
[C---:B------:R-:W-:Y:S01]  /*f6a0*/  PRMT R75, R22.reuse, 0x7770, RZ ;  /* 0x00007770164b7816 */ /* 0x040fe200000000ff */
[----:B------:R-:W-:Y:S01]  /*f6b0*/  IMAD.X R71, R77, 0x1, R11, P6 ;  /* 0x000000014d477824 */ /* 0x000fe200030e060b */
[----:B------:R-:W-:Y:S01]  /*f6c0*/  PRMT R73, R22, 0x7771, RZ ;  /* 0x0000777116497816 */ /* 0x000fe200000000ff */
[----:B------:R0:W-:Y:S01]  /*f6d0*/  @P3 STG.E.U8 desc[UR14][R16.64], R69 ;  /* 0x0000004510003986 */ /* 0x0001e2000c10110e */
[----:B------:R-:W-:Y:S01]  /*f6e0*/  ISETP.LT.AND P3, PT, R248, UR10, !P1 ;  /* 0x0000000af8007c0c */ /* 0x000fe2000cf61270 */
[----:B------:R-:W-:Y:S01]  /*f6f0*/  VIADD R18, R252, 0x7 ;  /* 0x00000007fc127836 */ /* 0x000fe20000000000 */
[C---:B------:R-:W-:Y:S01]  /*f700*/  PRMT R81, R22.reuse, 0x7772, RZ ;  /* 0x0000777216517816 */ /* 0x040fe200000000ff */
[----:B------:R2:W-:Y:S01]  /*f710*/  @P4 STG.E.U8 desc[UR14][R20.64], R75 ;  /* 0x0000004b14004986 */ /* 0x0005e2000c10110e */
[----:B------:R-:W-:Y:S01]  /*f720*/  ISETP.LT.AND P4, PT, R249, UR8, !P1 ;  /* 0x00000008f9007c0c */ /* 0x000fe2000cf81270 */
[----:B------:R-:W-:Y:S01]  /*f730*/  ULDC UR8, c[0x0][0x228] ;  /* 0x00008a0000087ab9 */ /* 0x000fe20000000800 */
[----:B------:R-:W-:Y:S01]  /*f740*/  PRMT R79, R22, 0x7773, RZ ;  /* 0x00007773164f7816 */ /* 0x000fe200000000ff */
[----:B------:R5:W-:Y:S01]  /*f750*/  @P5 STG.E.U8 desc[UR14][R70.64], R73 ;  /* 0x0000004946005986 */ /* 0x000be2000c10110e */
[----:B------:R-:W-:Y:S01]  /*f760*/  ISETP.LT.AND P5, PT, R251, UR12, !P2 ;  /* 0x0000000cfb007c0c */ /* 0x000fe2000d7a1270 */
[----:B------:R-:W-:Y:S01]  /*f770*/  ULDC UR10, c[0x0][0x228] ;  /* 0x00008a00000a7ab9 */ /* 0x000fe20000000800 */
[----:B------:R-:W-:Y:S01]  /*f780*/  ULDC UR12, c[0x0][0x228] ;  /* 0x00008a00000c7ab9 */ /* 0x000fe20000000800 */
[C---:B0-----:R-:W-:Y:S01]  /*f790*/  VIADD R69, R72.reuse, UR4 ;  /* 0x0000000448457c36 */ /* 0x041fe20008000000 */
[C---:B--2---:R-:W-:Y:S01]  /*f7a0*/  IADD3 R20, P6, R72.reuse, R9, RZ ;  /* 0x0000000948147210 */ /* 0x044fe20007fde0ff */
[----:B------:R-:W-:Y:S01]  /*f7b0*/  ULDC UR4, c[0x0][0x228] ;  /* 0x00008a0000047ab9 */ /* 0x000fe20000000800 */
[----:B------:R-:W-:-:S02]  /*f7c0*/  IADD3 R16, P1, R72, R10, RZ ;  /* 0x0000000a48107210 */ /* 0x000fc40007f3e0ff */
[----:B------:R-:W-:Y:S01]  /*f7d0*/  SHF.R.S32.HI R85, RZ, 0x1f, R69 ;  /* 0x0000001fff557819 */ /* 0x000fe20000011445 */
[----:B------:R-:W-:Y:S01]  /*f7e0*/  IMAD.X R21, R77, 0x1, R68, P6 ;  /* 0x000000014d157824 */ /* 0x000fe200030e0644 */
[----:B-----5:R-:W-:Y:S01]  /*f7f0*/  IADD3 R70, P6, R69, R0, RZ ;  /* 0x0000000045467210 */ /* 0x020fe20007fde0ff */
[----:B------:R-:W-:Y:S01]  /*f800*/  IMAD.X R17, R77, 0x1, R8, P1 ;  /* 0x000000014d117824 */ /* 0x000fe200008e0608 */
[----:B------:R-:W-:-:S03]  /*f810*/  PRMT R77, R19, 0x7770, RZ ;  /* 0x00007770134d7816 */ /* 0x000fc600000000ff */
[----:B------:R-:W-:Y:S01]  /*f820*/  IMAD.X R71, R85, 0x1, R2, P6 ;  /* 0x0000000155477824 */ /* 0x000fe200030e0602 */
[----:B------:R-:W-:Y:S01]  /*f830*/  ISETP.GE.AND P1, PT, R18, UR6, PT ;  /* 0x0000000612007c0c */ /* 0x000fe2000bf26270 */
[----:B------:R0:W-:Y:S01]  /*f840*/  @P4 STG.E.U8 desc[UR14][R16.64], R81 ;  /* 0x0000005110004986 */ /* 0x0001e2000c10110e */
[----:B------:R-:W-:Y:S01]  /*f850*/  ULDC UR6, c[0x0][0x228] ;  /* 0x00008a0000067ab9 */ /* 0x000fe20000000800 */
[----:B------:R-:W-:Y:S01]  /*f860*/  ISETP.LT.AND P4, PT, R250, UR4, !P2 ;  /* 0x00000004fa007c0c */ /* 0x000fe2000d781270 */
[----:B------:R-:W-:Y:S01]  /*f870*/  ULDC UR4, c[0x0][0x228] ;  /* 0x00008a0000047ab9 */ /* 0x000fe20000000800 */
[----:B------:R-:W-:Y:S01]  /*f880*/  @P3 STG.E.U8 desc[UR14][R20.64], R79 ;  /* 0x0000004f14003986 */ /* 0x000fe2000c10110e */
[----:B------:R-:W-:Y:S01]  /*f890*/  ISETP.LT.AND P3, PT, R249, UR6, !P2 ;  /* 0x00000006f9007c0c */ /* 0x000fe2000d761270 */
[----:B------:R-:W-:Y:S02]  /*f8a0*/  ULDC UR6, c[0x0][0x228] ;  /* 0x00008a0000067ab9 */ /* 0x000fe40000000800 */
[----:B------:R2:W-:Y:S01]  /*f8b0*/  @P5 STG.E.U8 desc[UR14][R70.64], R77 ;  /* 0x0000004d46005986 */ /* 0x0005e2000c10110e */
[----:B------:R-:W-:-:S02]  /*f8c0*/  IADD3 R72, P5, R69, R3, RZ ;  /* 0x0000000345487210 */ /* 0x000fc40007fbe0ff */
[----:B------:R-:W-:Y:S01]  /*f8d0*/  ISETP.LT.AND P2, PT, R248, UR4, !P2 ;  /* 0x00000004f8007c0c */ /* 0x000fe2000d741270 */
[----:B------:R-:W-:Y:S01]  /*f8e0*/  ULDC UR4, c[0x0][0x248] ;  /* 0x0000920000047ab9 */ /* 0x000fe20000000800 */
[----:B0-----:R-:W-:Y:S01]  /*f8f0*/  IADD3 R16, P6, R69, R10, RZ ;  /* 0x0000000a45107210 */ /* 0x001fe20007fde0ff */
[----:B------:R-:W-:Y:S01]  /*f900*/  IMAD.X R73, R85, 0x1, R11, P5 ;  /* 0x0000000155497824 */ /* 0x000fe200028e060b */
[----:B------:R-:W-:Y:S02]  /*f910*/  IADD3 R18, P5, R69, R9, RZ ;  /* 0x0000000945127210 */ /* 0x000fe40007fbe0ff */
[----:B------:R-:W-:Y:S01]  /*f920*/  PRMT R75, R19, 0x7773, RZ ;  /* 0x00007773134b7816 */ /* 0x000fe200000000ff */
[----:B------:R-:W-:Y:S01]  /*f930*/  IMAD.X R17, R85, 0x1, R8, P6 ;  /* 0x0000000155117824 */ /* 0x000fe200030e0608 */
[----:B------:R-:W0:Y:S01]  /*f940*/  LDS.128 R80, [R83] ;  /* 0x0000000053507984 */ /* 0x000e220000000c00 */
[C---:B--2---:R-:W-:Y:S02]  /*f950*/  PRMT R77, R19.reuse, 0x7771, RZ ;  /* 0x00007771134d7816 */ /* 0x044fe400000000ff */
[----:B------:R-:W-:Y:S01]  /*f960*/  PRMT R71, R19, 0x7772, RZ ;  /* 0x0000777213477816 */ /* 0x000fe200000000ff */
[----:B------:R-:W-:-:S02]  /*f970*/  IMAD.X R19, R85, 0x1, R68, P5 ;  /* 0x0000000155137824 */ /* 0x000fc400028e0644 */
[----:B------:R-:W-:Y:S01]  /*f980*/  VIADD R69, R69, UR4 ;  /* 0x0000000445457c36 */ /* 0x000fe20008000000 */
[----:B------:R2:W-:Y:S01]  /*f990*/  @P4 STG.E.U8 desc[UR14][R72.64], R77 ;  /* 0x0000004d48004986 */ /* 0x0005e2000c10110e */
[----:B------:R-:W-:Y:S01]  /*f9a0*/  ISETP.LT.AND P4, PT, R251, UR6, !P1 ;  /* 0x00000006fb007c0c */ /* 0x000fe2000cf81270 */
[----:B------:R-:W-:Y:S01]  /*f9b0*/  VIADD R21, R252, 0x8 ;  /* 0x00000008fc157836 */ /* 0x000fe20000000000 */
[----:B------:R-:W-:Y:S01]  /*f9c0*/  ISETP.LT.AND P5, PT, R249, UR10, !P1 ;  /* 0x0000000af9007c0c */ /* 0x000fe2000cfa1270 */
[----:B------:R5:W-:Y:S01]  /*f9d0*/  @P3 STG.E.U8 desc[UR14][R16.64], R71 ;  /* 0x0000004710003986 */ /* 0x000be2000c10110e */
[----:B------:R-:W-:Y:S01]  /*f9e0*/  ISETP.LT.AND P3, PT, R250, UR8, !P1 ;  /* 0x00000008fa007c0c */ /* 0x000fe2000cf61270 */
[----:B------:R-:W-:Y:S01]  /*f9f0*/  ULDC UR4, c[0x0][0x22c] ;  /* 0x00008b0000047ab9 */ /* 0x000fe20000000800 */
[----:B------:R-:W-:Y:S01]  /*fa00*/  ULDC UR8, c[0x0][0x228] ;  /* 0x00008a0000087ab9 */ /* 0x000fe20000000800 */
[----:B------:R3:W-:Y:S01]  /*fa10*/  @P2 STG.E.U8 desc[UR14][R18.64], R75 ;  /* 0x0000004b12002986 */ /* 0x0007e2000c10110e */
[----:B------:R-:W-:Y:S01]  /*fa20*/  ULDC UR10, c[0x0][0x228] ;  /* 0x00008a00000a7ab9 */ /* 0x000fe20000000800 */
[----:B------:R-:W-:Y:S01]  /*fa30*/  VIADD R22, R252, 0x9 ;  /* 0x00000009fc167836 */ /* 0x000fe20000000000 */
[----:B------:R-:W-:Y:S01]  /*fa40*/  ULDC UR6, c[0x0][0x22c] ;  /* 0x00008b0000067ab9 */ /* 0x000fe20000000800 */
[----:B--2---:R-:W-:-:S02]  /*fa50*/  SHF.R.S32.HI R77, RZ, 0x1f, R69 ;  /* 0x0000001fff4d7819 */ /* 0x004fc40000011445 */
[C---:B-----5:R-:W-:Y:S02]  /*fa60*/  IADD3 R16, P6, R69.reuse, R0, RZ ;  /* 0x0000000045107210 */ /* 0x060fe40007fde0ff */
[----:B---3--:R-:W-:-:S03]  /*fa70*/  IADD3 R18, P2, R69, R3, RZ ;  /* 0x0000000345127210 */ /* 0x008fc60007f5e0ff */
[----:B------:R-:W-:Y:S01]  /*fa80*/  IMAD.X R17, R77, 0x1, R2, P6 ;  /* 0x000000014d117824 */ /* 0x000fe200030e0602 */
[C---:B------:R-:W-:Y:S02]  /*fa90*/  PRMT R75, R23.reuse, 0x7770, RZ ;  /* 0x00007770174b7816 */ /* 0x040fe400000000ff */
[----:B------:R-:W-:Y:S01]  /*faa0*/  PRMT R73, R23, 0x7771, RZ ;  /* 0x0000777117497816 */ /* 0x000fe200000000ff */
[----:B------:R-:W-:Y:S01]  /*fab0*/  IMAD.X R19, R77, 0x1, R11, P2 ;  /* 0x000000014d137824 */ /* 0x000fe200010e060b */
[----:B------:R-:W-:Y:S01]  /*fac0*/  IADD3 R20, P6, R69, R10, RZ ;  /* 0x0000000a45147210 */ /* 0x000fe20007fde0ff */
[----:B------:R2:W-:Y:S01]  /*fad0*/  @P4 STG.E.U8 desc[UR14][R16.64], R75 ;  /* 0x0000004b10004986 */ /* 0x0005e2000c10110e */
[----:B------:R-:W-:Y:S01]  /*fae0*/  ISETP.GE.AND P2, PT, R21, UR4, PT ;  /* 0x0000000415007c0c */ /* 0x000fe2000bf46270 */
[----:B------:R-:W-:Y:S01]  /*faf0*/  ULDC UR4, c[0x0][0x248] ;  /* 0x0000920000047ab9 */ /* 0x000fe20000000800 */
[----:B------:R-:W-:Y:S01]  /*fb00*/  PRMT R71, R23, 0x7772, RZ ;  /* 0x0000777217477816 */ /* 0x000fe200000000ff */
[----:B------:R3:W-:Y:S01]  /*fb10*/  @P3 STG.E.U8 desc[UR14][R18.64], R73 ;  /* 0x0000004912003986 */ /* 0x0007e2000c10110e */
[----:B------:R-:W-:Y:S01]  /*fb20*/  IMAD.X R21, R77, 0x1, R8, P6 ;  /* 0x000000014d157824 */ /* 0x000fe200030e0608 */
[----:B------:R-:W-:Y:S01]  /*fb30*/  ISETP.LT.AND P3, PT, R248, UR8, !P1 ;  /* 0x00000008f8007c0c */ /* 0x000fe2000cf61270 */
[----:B------:R-:W-:Y:S01]  /*fb40*/  VIADD R70, R69, UR4 ;  /* 0x0000000445467c36 */ /* 0x000fe20008000000 */
[----:B------:R-:W-:Y:S01]  /*fb50*/  ISETP.LT.AND P4, PT, R251, UR10, !P2 ;  /* 0x0000000afb007c0c */ /* 0x000fe2000d781270 */
[----:B------:R-:W-:Y:S01]  /*fb60*/  ULDC UR4, c[0x0][0x248] ;  /* 0x0000920000047ab9 */ /* 0x000fe20000000800 */
[----:B------:R5:W-:Y:S01]  /*fb70*/  @P5 STG.E.U8 desc[UR14][R20.64], R71 ;  /* 0x0000004714005986 */ /* 0x000be2000c10110e */
[----:B--2---:R-:W-:Y:S01]  /*fb80*/  IADD3 R16, P6, R69, R9, RZ ;  /* 0x0000000945107210 */ /* 0x004fe20007fde0ff */
[----:B------:R-:W-:Y:S01]  /*fb90*/  ULDC UR8, c[0x0][0x228] ;  /* 0x00008a0000087ab9 */ /* 0x000fe20000000800 */
[----:B------:R-:W-:Y:S01]  /*fba0*/  SHF.R.S32.HI R79, RZ, 0x1f, R70 ;  /* 0x0000001fff4f7819 */ /* 0x000fe20000011446 */
[----:B------:R-:W-:Y:S01]  /*fbb0*/  ULDC UR10, c[0x0][0x228] ;  /* 0x00008a00000a7ab9 */ /* 0x000fe20000000800 */
[----:B---3--:R-:W-:-:S02]  /*fbc0*/  IADD3 R18, P1, R70, R0, RZ ;  /* 0x0000000046127210 */ /* 0x008fc40007f3e0ff */
[----:B------:R-:W-:Y:S01]  /*fbd0*/  ISETP.LT.AND P5, PT, R250, UR12, !P2 ;  /* 0x0000000cfa007c0c */ /* 0x000fe2000d7a1270 */
[----:B------:R-:W-:Y:S01]  /*fbe0*/  IMAD.X R17, R77, 0x1, R68, P6 ;  /* 0x000000014d117824 */ /* 0x000fe200030e0644 */
[----:B------:R-:W-:Y:S02]  /*fbf0*/  PRMT R75, R4, 0x7770, RZ ;  /* 0x00007770044b7816 */ /* 0x000fe400000000ff */
[----:B-----5:R-:W-:Y:S01]  /*fc00*/  PRMT R71, R23, 0x7773, RZ ;  /* 0x0000777317477816 */ /* 0x020fe200000000ff */
[C---:B------:R-:W-:Y:S01]  /*fc10*/  IMAD.X R19, R79.reuse, 0x1, R2, P1 ;  /* 0x000000014f137824 */ /* 0x040fe200008e0602 */
[----:B------:R-:W-:Y:S02]  /*fc20*/  IADD3 R20, P6, R70, R3, RZ ;  /* 0x0000000346147210 */ /* 0x000fe40007fde0ff */
[----:B------:R-:W-:Y:S01]  /*fc30*/  PRMT R73, R4, 0x7771, RZ ;  /* 0x0000777104497816 */ /* 0x000fe200000000ff */
[----:B------:R-:W-:Y:S01]  /*fc40*/  VIADD R69, R70, UR4 ;  /* 0x0000000446457c36 */ /* 0x000fe20008000000 */
[----:B------:R-:W-:Y:S01]  /*fc50*/  ISETP.GE.AND P1, PT, R22, UR6, PT ;  /* 0x0000000616007c0c */ /* 0x000fe2000bf26270 */
[----:B------:R-:W-:Y:S01]  /*fc60*/  ULDC UR6, c[0x0][0x228] ;  /* 0x00008a0000067ab9 */ /* 0x000fe20000000800 */
[----:B------:R2:W-:Y:S01]  /*fc70*/  @P3 STG.E.U8 desc[UR14][R16.64], R71 ;  /* 0x0000004710003986 */ /* 0x0005e2000c10110e */
[----:B------:R-:W-:Y:S01]  /*fc80*/  IMAD.X R21, R79, 0x1, R11, P6 ;  /* 0x000000014f157824 */ /* 0x000fe200030e060b */
[----:B------:R-:W-:Y:S01]  /*fc90*/  ISETP.LT.AND P3, PT, R249, UR6, !P2 ;  /* 0x00000006f9007c0c */ /* 0x000fe2000d761270 */
[----:B------:R-:W-:Y:S01]  /*fca0*/  ULDC UR6, c[0x0][0x228] ;  /* 0x00008a0000067ab9 */ /* 0x000fe20000000800 */
[----:B------:R-:W-:Y:S01]  /*fcb0*/  IADD3 R22, P6, R70, R10, RZ ;  /* 0x0000000a46167210 */ /* 0x000fe20007fde0ff */
[----:B------:R3:W-:Y:S01]  /*fcc0*/  @P4 STG.E.U8 desc[UR14][R18.64], R75 ;  /* 0x0000004b12004986 */ /* 0x0007e2000c10110e */
[----:B------:R-:W-:Y:S01]  /*fcd0*/  ISETP.LT.AND P2, PT, R248, UR6, !P2 ;  /* 0x00000006f8007c0c */ /* 0x000fe2000d741270 */
[----:B------:R-:W-:Y:S01]  /*fce0*/  ULDC UR4, c[0x0][0x228] ;  /* 0x00008a0000047ab9 */ /* 0x000fe20000000800 */
[----:B------:R-:W-:Y:S01]  /*fcf0*/  ISETP.LT.AND P4, PT, R251, UR8, !P1 ;  /* 0x00000008fb007c0c */ /* 0x000fe2000cf81270 */
[----:B------:R5:W-:Y:S01]  /*fd00*/  @P5 STG.E.U8 desc[UR14][R20.64], R73 ;  /* 0x0000004914005986 */ /* 0x000be2000c10110e */
[----:B------:R-:W-:Y:S01]  /*fd10*/  IMAD.X R23, R79, 0x1, R8, P6 ;  /* 0x000000014f177824 */ /* 0x000fe200030e0608 */
[----:B------:R-:W-:Y:S01]  /*fd20*/  ULDC UR6, c[0x0][0x228] ;  /* 0x00008a0000067ab9 */ /* 0x000fe20000000800 */
[----:B--2---:R-:W-:Y:S01]  /*fd30*/  IADD3 R16, P5, R70, R9, RZ ;  /* 0x0000000946107210 */ /* 0x004fe20007fbe0ff */
[----:B------:R-:W-:Y:S01]  /*fd40*/  ULDC UR8, c[0x0][0x228] ;  /* 0x00008a0000087ab9 */ /* 0x000fe20000000800 */
[----:B------:R-:W-:Y:S01]  /*fd50*/  ULDC UR12, c[0x0][0x228] ;  /* 0x00008a00000c7ab9 */ /* 0x000fe20000000800 */
[----:B---3--:R-:W-:-:S02]  /*fd60*/  SHF.R.S32.HI R75, RZ, 0x1f, R69 ;  /* 0x0000001fff4b7819 */ /* 0x008fc40000011445 */
[----:B------:R-:W-:Y:S01]  /*fd70*/  IADD3 R18, P6, R69, R0, RZ ;  /* 0x0000000045127210 */ /* 0x000fe20007fde0ff */
[----:B------:R-:W-:Y:S01]  /*fd80*/  IMAD.X R17, R79, 0x1, R68, P5 ;  /* 0x000000014f117824 */ /* 0x000fe200028e0644 */
[C---:B-----5:R-:W-:Y:S02]  /*fd90*/  PRMT R21, R4.reuse, 0x7772, RZ ;  /* 0x0000777204157816 */ /* 0x060fe400000000ff */
[----:B------:R-:W-:Y:S01]  /*fda0*/  PRMT R71, R4, 0x7773, RZ ;  /* 0x0000777304477816 */ /* 0x000fe200000000ff */
[----:B------:R-:W-:Y:S01]  /*fdb0*/  IMAD.X R19, R75, 0x1, R2, P6 ;  /* 0x000000014b137824 */ /* 0x000fe200030e0602 */
[----:B------:R-:W-:Y:S01]  /*fdc0*/  PRMT R73, R24, 0x7770, RZ ;  /* 0x0000777018497816 */ /* 0x000fe200000000ff */
[----:B------:R2:W-:Y:S01]  /*fdd0*/  @P3 STG.E.U8 desc[UR14][R22.64], R21 ;  /* 0x0000001516003986 */ /* 0x0005e2000c10110e */
[----:B------:R-:W-:Y:S01]  /*fde0*/  ISETP.LT.AND P3, PT, R250, UR4, !P1 ;  /* 0x00000004fa007c0c */ /* 0x000fe2000cf61270 */
[----:B------:R-:W-:Y:S01]  /*fdf0*/  VIADD R4, R252, 0xa ;  /* 0x0000000afc047836 */ /* 0x000fe20000000000 */
[----:B------:R-:W-:Y:S01]  /*fe00*/  ULDC UR4, c[0x0][0x22c] ;  /* 0x00008b0000047ab9 */ /* 0x000fe20000000800 */
[----:B------:R3:W-:Y:S01]  /*fe10*/  @P2 STG.E.U8 desc[UR14][R16.64], R71 ;  /* 0x0000004710002986 */ /* 0x0007e2000c10110e */
[----:B------:R-:W-:-:S03]  /*fe20*/  IADD3 R20, P2, R69, R3, RZ ;  /* 0x0000000345147210 */ /* 0x000fc60007f5e0ff */
[----:B------:R5:W-:Y:S01]  /*fe30*/  @P4 STG.E.U8 desc[UR14][R18.64], R73 ;  /* 0x0000004912004986 */ /* 0x000be2000c10110e */
[----:B------:R-:W-:Y:S01]  /*fe40*/  ISETP.LT.AND P4, PT, R249, UR6, !P1 ;  /* 0x00000006f9007c0c */ /* 0x000fe2000cf81270 */
[----:B------:R-:W-:Y:S01]  /*fe50*/  ULDC UR6, c[0x0][0x228] ;  /* 0x00008a0000067ab9 */ /* 0x000fe20000000800 */
[----:B------:R-:W-:Y:S01]  /*fe60*/  ISETP.LT.AND P1, PT, R248, UR8, !P1 ;  /* 0x00000008f8007c0c */ /* 0x000fe2000cf21270 */
[----:B--2---:R-:W-:Y:S01]  /*fe70*/  IMAD.X R21, R75, 0x1, R11, P2 ;  /* 0x000000014b157824 */ /* 0x004fe200010e060b */
[C---:B------:R-:W-:Y:S01]  /*fe80*/  IADD3 R22, P6, R69.reuse, R9, RZ ;  /* 0x0000000945167210 */ /* 0x040fe20007fde0ff */
[----:B------:R-:W-:Y:S01]  /*fe90*/  ULDC UR8, c[0x0][0x228] ;  /* 0x00008a0000087ab9 */ /* 0x000fe20000000800 */
[----:B---3--:R-:W-:Y:S02]  /*fea0*/  IADD3 R16, P5, R69, R10, RZ ;  /* 0x0000000a45107210 */ /* 0x008fe40007fbe0ff */
[----:B------:R-:W-:Y:S01]  /*feb0*/  ISETP.GE.AND P2, PT, R4, UR4, PT ;  /* 0x0000000404007c0c */ /* 0x000fe2000bf46270 */
[----:B------:R-:W-:Y:S01]  /*fec0*/  ULDC UR4, c[0x0][0x248] ;  /* 0x0000920000047ab9 */ /* 0x000fe20000000800 */
[C---:B-----5:R-:W-:Y:S01]  /*fed0*/  PRMT R73, R24.reuse, 0x7771, RZ ;  /* 0x0000777118497816 */ /* 0x060fe200000000ff */
[----:B------:R-:W-:Y:S01]  /*fee0*/  IMAD.X R17, R75, 0x1, R8, P5 ;  /* 0x000000014b117824 */ /* 0x000fe200028e0608 */
[C---:B------:R-:W-:Y:S01]  /*fef0*/  PRMT R71, R24.reuse, 0x7772, RZ ;  /* 0x0000777218477816 */ /* 0x040fe200000000ff */
[----:B------:R-:W-:Y:S01]  /*ff00*/  VIADD R69, R69, UR4 ;  /* 0x0000000445457c36 */ /* 0x000fe20008000000 */
[----:B------:R-:W-:Y:S01]  /*ff10*/  PRMT R19, R24, 0x7773, RZ ;  /* 0x0000777318137816 */ /* 0x000fe200000000ff */
[----:B------:R-:W-:Y:S01]  /*ff20*/  IMAD.X R23, R75, 0x1, R68, P6 ;  /* 0x000000014b177824 */ /* 0x000fe200030e0644 */
[----:B------:R-:W-:Y:S01]  /*ff30*/  @P3 STG.E.U8 desc[UR14][R20.64], R73 ;  /* 0x0000004914003986 */ /* 0x000fe2000c10110e */
[----:B------:R-:W-:Y:S01]  /*ff40*/  VIADD R4, R252, 0xb ;  /* 0x0000000bfc047836 */ /* 0x000fe20000000000 */
[----:B------:R-:W-:Y:S01]  /*ff50*/  SHF.R.S32.HI R77, RZ, 0x1f, R69 ;  /* 0x0000001fff4d7819 */ /* 0x000fe20000011445 */
[----:B------:R-:W-:Y:S01]  /*ff60*/  ULDC UR4, c[0x0][0x22c] ;  /* 0x00008b0000047ab9 */ /* 0x000fe20000000800 */
[----:B------:R2:W-:Y:S01]  /*ff70*/  @P4 STG.E.U8 desc[UR14][R16.64], R71 ;  /* 0x0000004710004986 */ /* 0x0005e2000c10110e */
[----:B------:R-:W-:Y:S01]  /*ff80*/  ISETP.LT.AND P4, PT, R251, UR6, !P2 ;  /* 0x00000006fb007c0c */ /* 0x000fe2000d781270 */
[----:B------:R-:W-:Y:S01]  /*ff90*/  ULDC UR6, c[0x0][0x22c] ;  /* 0x00008b0000067ab9 */ /* 0x000fe20000000800 */
[----:B------:R-:W-:Y:S01]  /*ffa0*/  IADD3 R18, P3, R69, R3, RZ ;  /* 0x0000000345127210 */ /* 0x000fe20007f7e0ff */
[----:B------:R3:W-:Y:S01]  /*ffb0*/  @P1 STG.E.U8 desc[UR14][R22.64], R19 ;  /* 0x0000001316001986 */ /* 0x0007e2000c10110e */
[----:B------:R-:W-:Y:S01]  /*ffc0*/  ISETP.LT.AND P1, PT, R250, UR8, !P2 ;  /* 0x00000008fa007c0c */ /* 0x000fe2000d721270 */
[----:B------:R-:W-:Y:S01]  /*ffd0*/  ULDC UR8, c[0x0][0x228] ;  /* 0x00008a0000087ab9 */ /* 0x000fe20000000800 */
[----:B------:R-:W-:Y:S01]  /*ffe0*/  ISETP.LT.AND P5, PT, R249, UR10, !P2 ;  /* 0x0000000af9007c0c */ /* 0x000fe2000d7a1270 */
[----:B------:R-:W-:Y:S01]  /*fff0*/  ULDC UR10, c[0x0][0x228] ;  /* 0x00008a00000a7ab9 */ /* 0x000fe20000000800 */
[----:B--2---:R-:W-:-:S02]  /*10000*/  IADD3 R16, P6, R69, R0, RZ ;  /* 0x0000000045107210 */ /* 0x004fc40007fde0ff */
[----:B------:R-:W-:-:S03]  /*10010*/  PRMT R75, R5, 0x7770, RZ ;  /* 0x00007770054b7816 */ /* 0x000fc600000000ff */
[----:B------:R-:W-:Y:S01]  /*10020*/  IMAD.X R17, R77, 0x1, R2, P6 ;  /* 0x000000014d117824 */ /* 0x000fe200030e0602 */
[----:B------:R-:W-:Y:S01]  /*10030*/  IADD3 R20, P6, R69, R10, RZ ;  /* 0x0000000a45147210 */ /* 0x000fe20007fde0ff */
[----:B---3--:R-:W-:Y:S01]  /*10040*/  IMAD.X R19, R77, 0x1, R11, P3 ;  /* 0x000000014d137824 */ /* 0x008fe200018e060b */
[----:B------:R-:W-:Y:S01]  /*10050*/  ISETP.GE.AND P3, PT, R4, UR4, PT ;  /* 0x0000000404007c0c */ /* 0x000fe2000bf66270 */
[----:B------:R-:W-:Y:S01]  /*10060*/  ULDC UR4, c[0x0][0x248] ;  /* 0x0000920000047ab9 */ /* 0x000fe20000000800 */
[----:B------:R-:W-:Y:S01]  /*10070*/  PRMT R73, R5, 0x7771, RZ ;  /* 0x0000777105497816 */ /* 0x000fe200000000ff */
[----:B------:R-:W-:Y:S01]  /*10080*/  IMAD.X R21, R77, 0x1, R8, P6 ;  /* 0x000000014d157824 */ /* 0x000fe200030e0608 */
[----:B------:R-:W-:Y:S01]  /*10090*/  PRMT R71, R5, 0x7772, RZ ;  /* 0x0000777205477816 */ /* 0x000fe200000000ff */
[----:B------:R-:W-:Y:S01]  /*100a0*/  VIADD R23, R69, UR4 ;  /* 0x0000000445177c36 */ /* 0x000fe20008000000 */
[----:B------:R-:W-:Y:S01]  /*100b0*/  ISETP.LT.AND P2, PT, R248, UR8, !P2 ;  /* 0x00000008f8007c0c */ /* 0x000fe2000d741270 */
[----:B------:R2:W-:Y:S01]  /*100c0*/  @P4 STG.E.U8 desc[UR14][R16.64], R75 ;  /* 0x0000004b10004986 */ /* 0x0005e2000c10110e */
[----:B------:R-:W-:Y:S01]  /*100d0*/  ISETP.LT.AND P4, PT, R251, UR10, !P3 ;  /* 0x0000000afb007c0c */ /* 0x000fe2000df81270 */
[----:B------:R-:W-:Y:S01]  /*100e0*/  VIADD R22, R252, 0xc ;  /* 0x0000000cfc167836 */ /* 0x000fe20000000000 */
[----:B------:R-:W-:Y:S01]  /*100f0*/  ULDC UR4, c[0x0][0x248] ;  /* 0x0000920000047ab9 */ /* 0x000fe20000000800 */
[----:B------:R3:W-:Y:S01]  /*10100*/  @P1 STG.E.U8 desc[UR14][R18.64], R73 ;  /* 0x0000004912001986 */ /* 0x0007e2000c10110e */
[----:B------:R-:W-:Y:S01]  /*10110*/  ULDC UR8, c[0x0][0x228] ;  /* 0x00008a0000087ab9 */ /* 0x000fe20000000800 */
[----:B------:R-:W-:-:S02]  /*10120*/  ULDC UR10, c[0x0][0x228] ;  /* 0x00008a00000a7ab9 */ /* 0x000fc40000000800 */
[----:B------:R5:W-:Y:S01]  /*10130*/  @P5 STG.E.U8 desc[UR14][R20.64], R71 ;  /* 0x0000004714005986 */ /* 0x000be2000c10110e */
[----:B------:R-:W-:Y:S02]  /*10140*/  ISETP.LT.AND P5, PT, R250, UR12, !P3 ;  /* 0x0000000cfa007c0c */ /* 0x000fe4000dfa1270 */
[----:B--2---:R-:W-:Y:S02]  /*10150*/  IADD3 R16, P6, R69, R9, RZ ;  /* 0x0000000945107210 */ /* 0x004fe40007fde0ff */
[----:B------:R-:W-:Y:S01]  /*10160*/  SHF.R.S32.HI R75, RZ, 0x1f, R23 ;  /* 0x0000001fff4b7819 */ /* 0x000fe20000011417 */
[C---:B------:R-:W-:Y:S01]  /*10170*/  VIADD R24, R23.reuse, UR4 ;  /* 0x0000000417187c36 */ /* 0x040fe20008000000 */
[----:B---3--:R-:W-:Y:S01]  /*10180*/  IADD3 R18, P1, R23, R0, RZ ;  /* 0x0000000017127210 */ /* 0x008fe20007f3e0ff */
[----:B------:R-:W-:Y:S01]  /*10190*/  IMAD.X R17, R77, 0x1, R68, P6 ;  /* 0x000000014d117824 */ /* 0x000fe200030e0644 */
[----:B------:R-:W-:Y:S01]  /*101a0*/  PRMT R69, R5, 0x7773, RZ ;  /* 0x0000777305457816 */ /* 0x000fe200000000ff */
[----:B------:R-:W-:Y:S01]  /*101b0*/  ULDC UR4, c[0x0][0x22c] ;  /* 0x00008b0000047ab9 */ /* 0x000fe20000000800 */
[----:B------:R-:W-:Y:S01]  /*101c0*/  IADD3 R4, P6, R23, R3, RZ ;  /* 0x0000000317047210 */ /* 0x000fe20007fde0ff */
[----:B------:R-:W-:Y:S01]  /*101d0*/  IMAD.X R19, R75, 0x1, R2, P1 ;  /* 0x000000014b137824 */ /* 0x000fe200008e0602 */
[----:B------:R-:W-:Y:S01]  /*101e0*/  ISETP.GE.AND P1, PT, R22, UR6, PT ;  /* 0x0000000616007c0c */ /* 0x000fe2000bf26270 */
[----:B------:R-:W-:Y:S01]  /*101f0*/  ULDC UR6, c[0x0][0x228] ;  /* 0x00008a0000067ab9 */ /* 0x000fe20000000800 */
[----:B------:R-:W-:Y:S01]  /*10200*/  PRMT R73, R25, 0x7770, RZ ;  /* 0x0000777019497816 */ /* 0x000fe200000000ff */
[----:B------:R2:W-:Y:S01]  /*10210*/  @P2 STG.E.U8 desc[UR14][R16.64], R69 ;  /* 0x0000004510002986 */ /* 0x0005e2000c10110e */
[----:B------:R-:W-:Y:S01]  /*10220*/  IMAD.X R5, R75, 0x1, R11, P6 ;  /* 0x000000014b057824 */ /* 0x000fe200030e060b */
[----:B-----5:R-:W-:Y:S01]  /*10230*/  PRMT R71, R25, 0x7771, RZ ;  /* 0x0000777119477816 */ /* 0x020fe200000000ff */
[----:B------:R-:W-:Y:S01]  /*10240*/  ULDC UR12, c[0x0][0x228] ;  /* 0x00008a00000c7ab9 */ /* 0x000fe20000000800 */
        /* <DEDUP_REMOVED lines=8> */
[----:B--2---:R-:W-:Y:S01]  /*102d0*/  IADD3 R16, P5, R23, R9, RZ ;  /* 0x0000000917107210 */ /* 0x004fe20007fbe0ff */
[C---:B------:R-:W-:Y:S01]  /*102e0*/  IMAD.X R21, R75.reuse, 0x1, R8, P6 ;  /* 0x000000014b157824 */ /* 0x040fe200030e0608 */
[----:B------:R-:W-:Y:S01]  /*102f0*/  SHF.R.S32.HI R69, RZ, 0x1f, R24 ;  /* 0x0000001fff457819 */ /* 0x000fe20000011418 */
[----:B------:R-:W-:Y:S01]  /*10300*/  ULDC UR8, c[0x0][0x228] ;  /* 0x00008a0000087ab9 */ /* 0x000fe20000000800 */
[----:B------:R-:W-:Y:S01]  /*10310*/  PRMT R23, R6, 0x7770, RZ ;  /* 0x0000777006177816 */ /* 0x000fe200000000ff */
[----:B------:R-:W-:Y:S01]  /*10320*/  IMAD.X R17, R75, 0x1, R68, P5 ;  /* 0x000000014b117824 */ /* 0x000fe200028e0644 */
[----:B---3--:R-:W-:-:S02]  /*10330*/  PRMT R19, R25, 0x7772, RZ ;  /* 0x0000777219137816 */ /* 0x008fc400000000ff */
[----:B-----5:R-:W-:Y:S02]  /*10340*/  IADD3 R4, P6, R24, R0, RZ ;  /* 0x0000000018047210 */ /* 0x020fe40007fde0ff */
[----:B------:R-:W-:-:S03]  /*10350*/  PRMT R25, R25, 0x7773, RZ ;  /* 0x0000777319197816 */ /* 0x000fc600000000ff */
[----:B------:R-:W-:Y:S01]  /*10360*/  IMAD.X R5, R69, 0x1, R2, P6 ;  /* 0x0000000145057824 */ /* 0x000fe200030e0602 */
[----:B------:R2:W-:Y:S01]  /*10370*/  @P2 STG.E.U8 desc[UR14][R20.64], R19 ;  /* 0x0000001314002986 */ /* 0x0005e2000c10110e */
[----:B------:R-:W-:Y:S01]  /*10380*/  IADD3 R18, P2, R24, R3, RZ ;  /* 0x0000000318127210 */ /* 0x000fe20007f5e0ff */
[----:B------:R-:W-:Y:S02]  /*10390*/  VIADD R22, R252, 0xd ;  /* 0x0000000dfc167836 */ /* 0x000fe40000000000 */
[----:B------:R3:W-:Y:S01]  /*103a0*/  @P3 STG.E.U8 desc[UR14][R16.64], R25 ;  /* 0x0000001910003986 */ /* 0x0007e2000c10110e */
[----:B------:R-:W-:Y:S01]  /*103b0*/  ISETP.LT.AND P3, PT, R250, UR6, !P1 ;  /* 0x00000006fa007c0c */ /* 0x000fe2000cf61270 */
[----:B------:R-:W-:Y:S02]  /*103c0*/  ULDC UR6, c[0x0][0x228] ;  /* 0x00008a0000067ab9 */ /* 0x000fe40000000800 */
[----:B------:R5:W-:Y:S01]  /*103d0*/  @P4 STG.E.U8 desc[UR14][R4.64], R23 ;  /* 0x0000001704004986 */ /* 0x000be2000c10110e */
[----:B------:R-:W-:Y:S01]  /*103e0*/  ISETP.LT.AND P4, PT, R249, UR8, !P1 ;  /* 0x00000008f9007c0c */ /* 0x000fe2000cf81270 */
[----:B------:R-:W-:Y:S01]  /*103f0*/  ULDC UR8, c[0x0][0x228] ;  /* 0x00008a0000087ab9 */ /* 0x000fe20000000800 */
[----:B------:R-:W-:Y:S01]  /*10400*/  ISETP.LT.AND P1, PT, R248, UR10, !P1 ;  /* 0x0000000af8007c0c */ /* 0x000fe2000cf21270 */
[----:B--2---:R-:W-:Y:S01]  /*10410*/  IMAD.X R19, R69, 0x1, R11, P2 ;  /* 0x0000000145137824 */ /* 0x004fe200010e060b */
[C---:B------:R-:W-:Y:S01]  /*10420*/  IADD3 R20, P6, R24.reuse, R9, RZ ;  /* 0x0000000918147210 */ /* 0x040fe20007fde0ff */
[----:B------:R-:W-:Y:S01]  /*10430*/  ULDC UR10, c[0x0][0x228] ;  /* 0x00008a00000a7ab9 */ /* 0x000fe20000000800 */
[----:B---3--:R-:W-:-:S02]  /*10440*/  IADD3 R16, P5, R24, R10, RZ ;  /* 0x0000000a18107210 */ /* 0x008fc40007fbe0ff */
[----:B------:R-:W-:Y:S01]  /*10450*/  ISETP.GE.AND P2, PT, R22, UR4, PT ;  /* 0x0000000416007c0c */ /* 0x000fe2000bf46270 */
[----:B------:R-:W-:Y:S01]  /*10460*/  ULDC UR4, c[0x0][0x248] ;  /* 0x0000920000047ab9 */ /* 0x000fe20000000800 */
[C---:B------:R-:W-:Y:S01]  /*10470*/  PRMT R25, R6.reuse, 0x7771, RZ ;  /* 0x0000777106197816 */ /* 0x040fe200000000ff */
[C---:B------:R-:W-:Y:S01]  /*10480*/  IMAD.X R17, R69.reuse, 0x1, R8, P5 ;  /* 0x0000000145117824 */ /* 0x040fe200028e0608 */
[----:B-----5:R-:W-:Y:S01]  /*10490*/  PRMT R5, R6, 0x7772, RZ ;  /* 0x0000777206057816 */ /* 0x020fe200000000ff */
[----:B------:R-:W-:Y:S01]  /*104a0*/  VIADD R24, R24, UR4 ;  /* 0x0000000418187c36 */ /* 0x000fe20008000000 */
[----:B------:R-:W-:Y:S01]  /*104b0*/  PRMT R23, R6, 0x7773, RZ ;  /* 0x0000777306177816 */ /* 0x000fe200000000ff */
[----:B------:R-:W-:Y:S01]  /*104c0*/  IMAD.X R21, R69, 0x1, R68, P6 ;  /* 0x0000000145157824 */ /* 0x000fe200030e0644 */
[----:B------:R2:W-:Y:S01]  /*104d0*/  @P3 STG.E.U8 desc[UR14][R18.64], R25 ;  /* 0x0000001912003986 */ /* 0x0005e2000c10110e */
[----:B------:R-:W-:Y:S01]  /*104e0*/  ISETP.LT.AND P5, PT, R249, UR10, !P2 ;  /* 0x0000000af9007c0c */ /* 0x000fe2000d7a1270 */
[----:B------:R-:W-:Y:S01]  /*104f0*/  ULDC UR4, c[0x0][0x22c] ;  /* 0x00008b0000047ab9 */ /* 0x000fe20000000800 */
[----:B------:R-:W-:Y:S01]  /*10500*/  SHF.R.S32.HI R71, RZ, 0x1f, R24 ;  /* 0x0000001fff477819 */ /* 0x000fe20000011418 */
[----:B------:R3:W-:Y:S01]  /*10510*/  @P4 STG.E.U8 desc[UR14][R16.64], R5 ;  /* 0x0000000510004986 */ /* 0x0007e2000c10110e */
[----:B------:R-:W-:Y:S01]  /*10520*/  IADD3 R4, P6, R24, R0, RZ ;  /* 0x0000000018047210 */ /* 0x000fe20007fde0ff */
[----:B------:R-:W-:Y:S01]  /*10530*/  VIADD R6, R252, 0xe ;  /* 0x0000000efc067836 */ /* 0x000fe20000000000 */
[----:B------:R-:W-:Y:S01]  /*10540*/  ISETP.LT.AND P4, PT, R251, UR6, !P2 ;  /* 0x00000006fb007c0c */ /* 0x000fe2000d781270 */
[----:B------:R5:W-:Y:S01]  /*10550*/  @P1 STG.E.U8 desc[UR14][R20.64], R23 ;  /* 0x0000001714001986 */ /* 0x000be2000c10110e */
[----:B------:R-:W-:Y:S01]  /*10560*/  ISETP.LT.AND P3, PT, R250, UR8, !P2 ;  /* 0x00000008fa007c0c */ /* 0x000fe2000d761270 */
[----:B------:R-:W-:Y:S01]  /*10570*/  ULDC UR8, c[0x0][0x228] ;  /* 0x00008a0000087ab9 */ /* 0x000fe20000000800 */
[C---:B------:R-:W-:Y:S01]  /*10580*/  PRMT R69, R26.reuse, 0x7770, RZ ;  /* 0x000077701a457816 */ /* 0x040fe200000000ff */
[----:B------:R-:W-:Y:S01]  /*10590*/  ULDC UR10, c[0x0][0x228] ;  /* 0x00008a00000a7ab9 */ /* 0x000fe20000000800 */
[----:B--2---:R-:W-:Y:S01]  /*105a0*/  PRMT R25, R26, 0x7771, RZ ;  /* 0x000077711a197816 */ /* 0x004fe200000000ff */
[----:B------:R-:W-:Y:S01]  /*105b0*/  ULDC UR6, c[0x0][0x22c] ;  /* 0x00008b0000067ab9 */ /* 0x000fe20000000800 */
[C---:B---3--:R-:W-:Y:S01]  /*105c0*/  IADD3 R16, P1, R24.reuse, R3, RZ ;  /* 0x0000000318107210 */ /* 0x048fe20007f3e0ff */
[----:B------:R-:W-:Y:S01]  /*105d0*/  IMAD.X R5, R71, 0x1, R2, P6 ;  /* 0x0000000147057824 */ /* 0x000fe200030e0602 */
[----:B------:R-:W-:-:S03]  /*105e0*/  IADD3 R18, P6, R24, R10, RZ ;  /* 0x0000000a18127210 */ /* 0x000fc60007fde0ff */
[C---:B------:R-:W-:Y:S01]  /*105f0*/  IMAD.X R17, R71.reuse, 0x1, R11, P1 ;  /* 0x0000000147117824 */ /* 0x040fe200008e060b */
[----:B------:R-:W-:Y:S01]  /*10600*/  ISETP.GE.AND P1, PT, R6, UR4, PT ;  /* 0x0000000406007c0c */ /* 0x000fe2000bf26270 */
[----:B------:R-:W-:Y:S01]  /*10610*/  ULDC UR4, c[0x0][0x248] ;  /* 0x0000920000047ab9 */ /* 0x000fe20000000800 */
[----:B------:R-:W-:Y:S01]  /*10620*/  IMAD.X R19, R71, 0x1, R8, P6 ;  /* 0x0000000147137824 */ /* 0x000fe200030e0608 */
[----:B-----5:R-:W-:Y:S01]  /*10630*/  PRMT R23, R26, 0x7772, RZ ;  /* 0x000077721a177816 */ /* 0x020fe200000000ff */
[----:B------:R-:W-:Y:S01]  /*10640*/  VIADD R21, R24, UR4 ;  /* 0x0000000418157c36 */ /* 0x000fe20008000000 */
[----:B------:R2:W-:Y:S01]  /*10650*/  @P4 STG.E.U8 desc[UR14][R4.64], R69 ;  /* 0x0000004504004986 */ /* 0x0005e2000c10110e */
[----:B------:R-:W-:Y:S01]  /*10660*/  ISETP.LT.AND P6, PT, R250, UR12, !P1 ;  /* 0x0000000cfa007c0c */ /* 0x000fe2000cfc1270 */
[----:B------:R-:W-:Y:S01]  /*10670*/  VIADD R6, R252, 0xf ;  /* 0x0000000ffc067836 */ /* 0x000fe20000000000 */
[----:B------:R-:W-:Y:S01]  /*10680*/  ULDC UR4, c[0x0][0x248] ;  /* 0x0000920000047ab9 */ /* 0x000fe20000000800 */
[----:B------:R3:W-:Y:S01]  /*10690*/  @P3 STG.E.U8 desc[UR14][R16.64], R25 ;  /* 0x0000001910003986 */ /* 0x0007e2000c10110e */
[----:B------:R-:W-:Y:S01]  /*106a0*/  SHF.R.S32.HI R73, RZ, 0x1f, R21 ;  /* 0x0000001fff497819 */ /* 0x000fe20000011415 */
[----:B------:R-:W-:-:S02]  /*106b0*/  ULDC UR12, c[0x0][0x228] ;  /* 0x00008a00000c7ab9 */ /* 0x000fc40000000800 */
[----:B------:R5:W-:Y:S01]  /*106c0*/  @P5 STG.E.U8 desc[UR14][R18.64], R23 ;  /* 0x0000001712005986 */ /* 0x000be2000c10110e */
[----:B------:R-:W-:Y:S01]  /*106d0*/  ISETP.LT.AND P3, PT, R248, UR8, !P2 ;  /* 0x00000008f8007c0c */ /* 0x000fe2000d761270 */
[----:B------:R-:W-:Y:S01]  /*106e0*/  ULDC UR8, c[0x0][0x228] ;  /* 0x00008a0000087ab9 */ /* 0x000fe20000000800 */
[----:B------:R-:W-:Y:S02]  /*106f0*/  ISETP.LT.AND P4, PT, R251, UR10, !P1 ;  /* 0x0000000afb007c0c */ /* 0x000fe4000cf81270 */
[----:B--2---:R-:W-:Y:S01]  /*10700*/  PRMT R69, R26, 0x7773, RZ ;  /* 0x000077731a457816 */ /* 0x004fe200000000ff */
[C---:B------:R-:W-:Y:S01]  /*10710*/  VIADD R22, R21.reuse, UR4 ;  /* 0x0000000415167c36 */ /* 0x040fe20008000000 */
[----:B---3--:R-:W-:Y:S01]  /*10720*/  IADD3 R16, P5, R21, R0, RZ ;  /* 0x0000000015107210 */ /* 0x008fe20007fbe0ff */
[----:B------:R-:W-:Y:S01]  /*10730*/  ULDC UR10, c[0x0][0x228] ;  /* 0x00008a00000a7ab9 */ /* 0x000fe20000000800 */
[----:B------:R-:W-:Y:S01]  /*10740*/  IADD3 R4, P2, R24, R9, RZ ;  /* 0x0000000918047210 */ /* 0x000fe20007f5e0ff */
[----:B------:R-:W-:-:S02]  /*10750*/  ULDC UR4, c[0x0][0x22c] ;  /* 0x00008b0000047ab9 */ /* 0x000fc40000000800 */
[----:B------:R-:W-:Y:S01]  /*10760*/  IMAD.X R17, R73, 0x1, R2, P5 ;  /* 0x0000000149117824 */ /* 0x000fe200028e0602 */
[----:B-----5:R-:W-:Y:S01]  /*10770*/  IADD3 R18, P5, R21, R3, RZ ;  /* 0x0000000315127210 */ /* 0x020fe20007fbe0ff */
[----:B------:R-:W-:Y:S01]  /*10780*/  IMAD.X R5, R71, 0x1, R68, P2 ;  /* 0x0000000147057824 */ /* 0x000fe200010e0644 */
[C---:B------:R-:W-:Y:S02]  /*10790*/  PRMT R23, R7.reuse, 0x7770, RZ ;  /* 0x0000777007177816 */ /* 0x040fe400000000ff */
[----:B------:R-:W-:Y:S01]  /*107a0*/  PRMT R25, R7, 0x7771, RZ ;  /* 0x0000777107197816 */ /* 0x000fe200000000ff */
[----:B------:R-:W-:Y:S01]  /*107b0*/  IMAD.X R19, R73, 0x1, R11, P5 ;  /* 0x0000000149137824 */ /* 0x000fe200028e060b */
[----:B------:R-:W-:Y:S01]  /*107c0*/  ISETP.GE.AND P2, PT, R6, UR6, PT ;  /* 0x0000000606007c0c */ /* 0x000fe2000bf46270 */
[----:B------:R2:W-:Y:S01]  /*107d0*/  @P3 STG.E.U8 desc[UR14][R4.64], R69 ;  /* 0x0000004504003986 */ /* 0x0005e2000c10110e */
[----:B------:R-:W-:-:S03]  /*107e0*/  ULDC UR6, c[0x0][0x228] ;  /* 0x00008a0000067ab9 */ /* 0x000fc60000000800 */
[----:B------:R-:W-:Y:S01]  /*107f0*/  @P4 STG.E.U8 desc[UR14][R16.64], R23 ;  /* 0x0000001710004986 */ /* 0x000fe2000c10110e */
[----:B------:R-:W-:Y:S01]  /*10800*/  ISETP.LT.AND P3, PT, R249, UR6, !P1 ;  /* 0x00000006f9007c0c */ /* 0x000fe2000cf61270 */
[----:B------:R-:W-:Y:S02]  /*10810*/  ULDC UR6, c[0x0][0x228] ;  /* 0x00008a0000067ab9 */ /* 0x000fe40000000800 */
[----:B------:R3:W-:Y:S01]  /*10820*/  @P6 STG.E.U8 desc[UR14][R18.64], R25 ;  /* 0x0000001912006986 */ /* 0x0007e2000c10110e */
[----:B------:R-:W-:Y:S02]  /*10830*/  IADD3 R20, P6, R21, R10, RZ ;  /* 0x0000000a15147210 */ /* 0x000fe40007fde0ff */
[----:B------:R-:W-:Y:S01]  /*10840*/  ISETP.LT.AND P1, PT, R248, UR8, !P1 ;  /* 0x00000008f8007c0c */ /* 0x000fe2000cf21270 */
[----:B------:R-:W-:Y:S01]  /*10850*/  ULDC UR8, c[0x0][0x228] ;  /* 0x00008a0000087ab9 */ /* 0x000fe20000000800 */
[----:B------:R-:W-:Y:S01]  /*10860*/  ISETP.LT.AND P4, PT, R251, UR6, !P2 ;  /* 0x00000006fb007c0c */ /* 0x000fe2000d781270 */
[----:B------:R-:W-:Y:S01]  /*10870*/  ULDC UR6, c[0x0][0x228] ;  /* 0x00008a0000067ab9 */ /* 0x000fe20000000800 */
[----:B--2---:R-:W-:Y:S01]  /*10880*/  IADD3 R4, P5, R21, R9, RZ ;  /* 0x0000000915047210 */ /* 0x004fe20007fbe0ff */
[----:B------:R-:W-:Y:S01]  /*10890*/  IMAD.X R21, R73, 0x1, R8, P6 ;  /* 0x0000000149157824 */ /* 0x000fe200030e0608 */
[----:B------:R-:W-:-:S02]  /*108a0*/  SHF.R.S32.HI R69, RZ, 0x1f, R22 ;  /* 0x0000001fff457819 */ /* 0x000fc40000011416 */
[----:B------:R-:W-:Y:S01]  /*108b0*/  IADD3 R6, P6, R22, R0, RZ ;  /* 0x0000000016067210 */ /* 0x000fe20007fde0ff */
[----:B------:R-:W-:Y:S01]  /*108c0*/  IMAD.X R5, R73, 0x1, R68, P5 ;  /* 0x0000000149057824 */ /* 0x000fe200028e0644 */
[C---:B---3--:R-:W-:Y:S02]  /*108d0*/  PRMT R19, R7.reuse, 0x7772, RZ ;  /* 0x0000777207137816 */ /* 0x048fe400000000ff */
[----:B------:R-:W-:Y:S01]  /*108e0*/  PRMT R23, R7, 0x7773, RZ ;  /* 0x0000777307177816 */ /* 0x000fe200000000ff */
[----:B------:R-:W-:Y:S01]  /*108f0*/  IMAD.X R7, R69, 0x1, R2, P6 ;  /* 0x0000000145077824 */ /* 0x000fe200030e0602 */
[----:B------:R-:W-:Y:S01]  /*10900*/  PRMT R25, R27, 0x7770, RZ ;  /* 0x000077701b197816 */ /* 0x000fe200000000ff */
[----:B------:R-:W-:Y:S01]  /*10910*/  @P3 STG.E.U8 desc[UR14][R20.64], R19 ;  /* 0x0000001314003986 */ /* 0x000fe2000c10110e */
[----:B------:R-:W-:Y:S01]  /*10920*/  ISETP.LT.AND P5, PT, R250, UR6, !P2 ;  /* 0x00000006fa007c0c */ /* 0x000fe2000d7a1270 */
[----:B------:R-:W-:Y:S01]  /*10930*/  VIADD R17, R252, 0x10 ;  /* 0x00000010fc117836 */ /* 0x000fe20000000000 */
[----:B------:R-:W-:Y:S01]  /*10940*/  IADD3 R16, P3, R22, R3, RZ ;  /* 0x0000000316107210 */ /* 0x000fe20007f7e0ff */
[----:B------:R2:W-:Y:S01]  /*10950*/  @P1 STG.E.U8 desc[UR14][R4.64], R23 ;  /* 0x0000001704001986 */ /* 0x0005e2000c10110e */
[----:B------:R-:W-:-:S03]  /*10960*/  ULDC UR6, c[0x0][0x228] ;  /* 0x00008a0000067ab9 */ /* 0x000fc60000000800 */
[----:B------:R3:W-:Y:S01]  /*10970*/  @P4 STG.E.U8 desc[UR14][R6.64], R25 ;  /* 0x0000001906004986 */ /* 0x0007e2000c10110e */
[----:B------:R-:W-:Y:S01]  /*10980*/  ISETP.LT.AND P4, PT, R249, UR8, !P2 ;  /* 0x00000008f9007c0c */ /* 0x000fe2000d781270 */
[----:B------:R-:W-:Y:S01]  /*10990*/  ULDC UR8, c[0x0][0x228] ;  /* 0x00008a0000087ab9 */ /* 0x000fe20000000800 */
[----:B------:R-:W-:Y:S01]  /*109a0*/  ISETP.LT.AND P2, PT, R248, UR10, !P2 ;  /* 0x0000000af8007c0c */ /* 0x000fe2000d741270 */
[----:B------:R-:W-:Y:S01]  /*109b0*/  ULDC UR10, c[0x0][0x228] ;  /* 0x00008a00000a7ab9 */ /* 0x000fe20000000800 */
[----:B------:R-:W-:Y:S02]  /*109c0*/  ISETP.GE.AND P1, PT, R17, UR4, PT ;  /* 0x0000000411007c0c */ /* 0x000fe4000bf26270 */
[C---:B--2---:R-:W-:Y:S01]  /*109d0*/  IADD3 R4, P6, R22.reuse, R10, RZ ;  /* 0x0000000a16047210 */ /* 0x044fe20007fde0ff */
[----:B------:R-:W-:Y:S01]  /*109e0*/  IMAD.X R17, R69, 0x1, R11, P3 ;  /* 0x0000000145117824 */ /* 0x000fe200018e060b */
[----:B------:R-:W-:Y:S01]  /*109f0*/  PRMT R21, R27, 0x7771, RZ ;  /* 0x000077711b157816 */ /* 0x000fe200000000ff */
[----:B------:R-:W-:Y:S01]  /*10a00*/  ULDC UR4, c[0x0][0x248] ;  /* 0x0000920000047ab9 */ /* 0x000fe20000000800 */
[----:B---3--:R-:W-:Y:S01]  /*10a10*/  IADD3 R6, P3, R22, R9, RZ ;  /* 0x0000000916067210 */ /* 0x008fe20007f7e0ff */
[----:B------:R-:W-:Y:S01]  /*10a20*/  IMAD.X R5, R69, 0x1, R8, P6 ;  /* 0x0000000145057824 */ /* 0x000fe200030e0608 */
[----:B------:R-:W-:-:S02]  /*10a30*/  PRMT R19, R27, 0x7773, RZ ;  /* 0x000077731b137816 */ /* 0x000fc400000000ff */
[----:B------:R-:W-:Y:S01]  /*10a40*/  PRMT R27, R27, 0x7772, RZ ;  /* 0x000077721b1b7816 */ /* 0x000fe200000000ff */
[----:B------:R-:W-:Y:S01]  /*10a50*/  IMAD.X R7, R69, 0x1, R68, P3 ;  /* 0x0000000145077824 */ /* 0x000fe200018e0644 */
[----:B------:R-:W-:Y:S01]  /*10a60*/  @P5 STG.E.U8 desc[UR14][R16.64], R21 ;  /* 0x0000001510005986 */ /* 0x000fe2000c10110e */
[----:B------:R-:W-:Y:S01]  /*10a70*/  VIADD R22, R22, UR4 ;  /* 0x0000000416167c36 */ /* 0x000fe20008000000 */
[----:B------:R-:W-:Y:S01]  /*10a80*/  ISETP.LT.AND P3, PT, R250, UR8, !P1 ;  /* 0x00000008fa007c0c */ /* 0x000fe2000cf61270 */
[----:B------:R-:W-:Y:S01]  /*10a90*/  VIADD R18, R252, 0x11 ;  /* 0x00000011fc127836 */ /* 0x000fe20000000000 */
[----:B------:R2:W-:Y:S01]  /*10aa0*/  @P4 STG.E.U8 desc[UR14][R4.64], R27 ;  /* 0x0000001b04004986 */ /* 0x0005e2000c10110e */
[----:B------:R-:W-:Y:S01]  /*10ab0*/  ISETP.LT.AND P4, PT, R251, UR6, !P1 ;  /* 0x00000006fb007c0c */ /* 0x000fe2000cf81270 */
[----:B------:R-:W-:Y:S01]  /*10ac0*/  ULDC UR4, c[0x0][0x22c] ;  /* 0x00008b0000047ab9 */ /* 0x000fe20000000800 */
[----:B------:R-:W-:Y:S01]  /*10ad0*/  SHF.R.S32.HI R69, RZ, 0x1f, R22 ;  /* 0x0000001fff457819 */ /* 0x000fe20000011416 */
[----:B------:R3:W-:Y:S01]  /*10ae0*/  @P2 STG.E.U8 desc[UR14][R6.64], R19 ;  /* 0x0000001306002986 */ /* 0x0007e2000c10110e */
[----:B------:R-:W-:Y:S01]  /*10af0*/  ISETP.LT.AND P5, PT, R249, UR10, !P1 ;  /* 0x0000000af9007c0c */ /* 0x000fe2000cfa1270 */
[----:B------:R-:W-:Y:S01]  /*10b00*/  ULDC UR8, c[0x0][0x228] ;  /* 0x00008a0000087ab9 */ /* 0x000fe20000000800 */
[C---:B----4-:R-:W-:Y:S01]  /*10b10*/  PRMT R25, R28.reuse, 0x7770, RZ ;  /* 0x000077701c197816 */ /* 0x050fe200000000ff */
[----:B------:R-:W-:Y:S01]  /*10b20*/  ULDC UR10, c[0x0][0x228] ;  /* 0x00008a00000a7ab9 */ /* 0x000fe20000000800 */
[----:B------:R-:W-:Y:S01]  /*10b30*/  PRMT R23, R28, 0x7771, RZ ;  /* 0x000077711c177816 */ /* 0x000fe200000000ff */
[----:B------:R-:W-:Y:S01]  /*10b40*/  ULDC UR6, c[0x0][0x22c] ;  /* 0x00008b0000067ab9 */ /* 0x000fe20000000800 */
[----:B--2---:R-:W-:-:S02]  /*10b50*/  IADD3 R4, P6, R22, R0, RZ ;  /* 0x0000000016047210 */ /* 0x004fc40007fde0ff */
[----:B---3--:R-:W-:-:S03]  /*10b60*/  IADD3 R6, P2, R22, R3, RZ ;  /* 0x0000000316067210 */ /* 0x008fc60007f5e0ff */
[C---:B------:R-:W-:Y:S01]  /*10b70*/  IMAD.X R5, R69.reuse, 0x1, R2, P6 ;  /* 0x0000000145057824 */ /* 0x040fe200030e0602 */
[----:B------:R-:W-:Y:S01]  /*10b80*/  IADD3 R16, P6, R22, R10, RZ ;  /* 0x0000000a16107210 */ /* 0x000fe20007fde0ff */
[C---:B------:R-:W-:Y:S01]  /*10b90*/  IMAD.X R7, R69.reuse, 0x1, R11, P2 ;  /* 0x0000000145077824 */ /* 0x040fe200010e060b */
[----:B------:R-:W-:Y:S02]  /*10ba0*/  ISETP.GE.AND P2, PT, R18, UR4, PT ;  /* 0x0000000412007c0c */ /* 0x000fe4000bf46270 */
[----:B------:R2:W-:Y:S01]  /*10bb0*/  @P4 STG.E.U8 desc[UR14][R4.64], R25 ;  /* 0x0000001904004986 */ /* 0x0005e2000c10110e */
[----:B------:R-:W-:Y:S01]  /*10bc0*/  ULDC UR4, c[0x0][0x248] ;  /* 0x0000920000047ab9 */ /* 0x000fe20000000800 */
[----:B------:R-:W-:Y:S01]  /*10bd0*/  IMAD.X R17, R69, 0x1, R8, P6 ;  /* 0x0000000145117824 */ /* 0x000fe200030e0608 */
[----:B------:R-:W-:Y:S01]  /*10be0*/  PRMT R21, R28, 0x7772, RZ ;  /* 0x000077721c157816 */ /* 0x000fe200000000ff */
[----:B------:R3:W-:Y:S01]  /*10bf0*/  @P3 STG.E.U8 desc[UR14][R6.64], R23 ;  /* 0x0000001706003986 */ /* 0x0007e2000c10110e */
[----:B------:R-:W-:Y:S01]  /*10c00*/  VIADD R19, R22, UR4 ;  /* 0x0000000416137c36 */ /* 0x000fe20008000000 */
[----:B------:R-:W-:Y:S01]  /*10c10*/  ISETP.LT.AND P3, PT, R248, UR8, !P1 ;  /* 0x00000008f8007c0c */ /* 0x000fe2000cf61270 */
[----:B------:R-:W-:Y:S01]  /*10c20*/  VIADD R18, R252, 0x12 ;  /* 0x00000012fc127836 */ /* 0x000fe20000000000 */
[----:B------:R4:W-:Y:S01]  /*10c30*/  @P5 STG.E.U8 desc[UR14][R16.64], R21 ;  /* 0x0000001510005986 */ /* 0x0009e2000c10110e */
[----:B------:R-:W-:Y:S01]  /*10c40*/  ISETP.LT.AND P4, PT, R251, UR10, !P2 ;  /* 0x0000000afb007c0c */ /* 0x000fe2000d781270 */
[----:B------:R-:W-:Y:S01]  /*10c50*/  ULDC UR4, c[0x0][0x248] ;  /* 0x0000920000047ab9 */ /* 0x000fe20000000800 */
[----:B--2---:R-:W-:Y:S01]  /*10c60*/  IADD3 R4, P6, R22, R9, RZ ;  /* 0x0000000916047210 */ /* 0x004fe20007fde0ff */
[----:B------:R-:W-:Y:S01]  /*10c70*/  ULDC UR8, c[0x0][0x228] ;  /* 0x00008a0000087ab9 */ /* 0x000fe20000000800 */
[----:B------:R-:W-:Y:S01]  /*10c80*/  SHF.R.S32.HI R71, RZ, 0x1f, R19 ;  /* 0x0000001fff477819 */ /* 0x000fe20000011413 */
[----:B------:R-:W-:Y:S01]  /*10c90*/  VIADD R20, R252, 0x13 ;  /* 0x00000013fc147836 */ /* 0x000fe20000000000 */
[----:B---3--:R-:W-:-:S02]  /*10ca0*/  IADD3 R6, P1, R19, R0, RZ ;  /* 0x0000000013067210 */ /* 0x008fc40007f3e0ff */
[----:B------:R-:W-:Y:S01]  /*10cb0*/  ISETP.LT.AND P5, PT, R250, UR12, !P2 ;  /* 0x0000000cfa007c0c */ /* 0x000fe2000d7a1270 */
[----:B------:R-:W-:Y:S01]  /*10cc0*/  IMAD.X R5, R69, 0x1, R68, P6 ;  /* 0x0000000145057824 */ /* 0x000fe200030e0644 */
[----:B----4-:R-:W-:Y:S02]  /*10cd0*/  IADD3 R16, P6, R19, R3, RZ ;  /* 0x0000000313107210 */ /* 0x010fe40007fde0ff */
[----:B------:R-:W-:Y:S01]  /*10ce0*/  PRMT R23, R28, 0x7773, RZ ;  /* 0x000077731c177816 */ /* 0x000fe200000000ff */
[C---:B------:R-:W-:Y:S01]  /*10cf0*/  IMAD.X R7, R71.reuse, 0x1, R2, P1 ;  /* 0x0000000147077824 */ /* 0x040fe200008e0602 */
[----:B------:R-:W-:Y:S01]  /*10d00*/  ISETP.GE.AND P1, PT, R18, UR6, PT ;  /* 0x0000000612007c0c */ /* 0x000fe2000bf26270 */
[----:B------:R-:W-:Y:S01]  /*10d10*/  ULDC UR6, c[0x0][0x228] ;  /* 0x00008a0000067ab9 */ /* 0x000fe20000000800 */
[C---:B------:R-:W-:Y:S01]  /*10d20*/  PRMT R27, R32.reuse, 0x7770, RZ ;  /* 0x00007770201b7816 */ /* 0x040fe200000000ff */
[----:B------:R-:W-:Y:S01]  /*10d30*/  IMAD.X R17, R71, 0x1, R11, P6 ;  /* 0x0000000147117824 */ /* 0x000fe200030e060b */
[----:B------:R-:W-:Y:S01]  /*10d40*/  PRMT R25, R32, 0x7771, RZ ;  /* 0x0000777120197816 */ /* 0x000fe200000000ff */
[----:B------:R2:W-:Y:S01]  /*10d50*/  @P3 STG.E.U8 desc[UR14][R4.64], R23 ;  /* 0x0000001704003986 */ /* 0x0005e2000c10110e */
[----:B------:R-:W-:Y:S01]  /*10d60*/  ISETP.LT.AND P3, PT, R249, UR6, !P2 ;  /* 0x00000006f9007c0c */ /* 0x000fe2000d761270 */
[----:B------:R-:W-:Y:S01]  /*10d70*/  ULDC UR6, c[0x0][0x228] ;  /* 0x00008a0000067ab9 */ /* 0x000fe20000000800 */
[C---:B------:R-:W-:Y:S01]  /*10d80*/  IADD3 R18, P6, R19.reuse, R10, RZ ;  /* 0x0000000a13127210 */ /* 0x040fe20007fde0ff */
[----:B------:R-:W-:Y:S01]  /*10d90*/  VIADD R21, R19, UR4 ;  /* 0x0000000413157c36 */ /* 0x000fe20008000000 */
[----:B------:R3:W-:Y:S01]  /*10da0*/  @P4 STG.E.U8 desc[UR14][R6.64], R27 ;  /* 0x0000001b06004986 */ /* 0x0007e2000c10110e */
[----:B------:R-:W-:Y:S01]  /*10db0*/  ISETP.LT.AND P2, PT, R248, UR6, !P2 ;  /* 0x00000006f8007c0c */ /* 0x000fe2000d741270 */
[----:B------:R-:W-:Y:S01]  /*10dc0*/  ULDC UR4, c[0x0][0x228] ;  /* 0x00008a0000047ab9 */ /* 0x000fe20000000800 */
[----:B------:R-:W-:Y:S01]  /*10dd0*/  ISETP.LT.AND P4, PT, R251, UR8, !P1 ;  /* 0x00000008fb007c0c */ /* 0x000fe2000cf81270 */
[----:B------:R4:W-:Y:S01]  /*10de0*/  @P5 STG.E.U8 desc[UR14][R16.64], R25 ;  /* 0x0000001910005986 */ /* 0x0009e2000c10110e */
[----:B------:R-:W-:Y:S01]  /*10df0*/  ULDC UR6, c[0x0][0x228] ;  /* 0x00008a0000067ab9 */ /* 0x000fe20000000800 */
[----:B------:R-:W-:Y:S01]  /*10e00*/  ULDC UR8, c[0x0][0x228] ;  /* 0x00008a0000087ab9 */ /* 0x000fe20000000800 */
[----:B--2---:R-:W-:Y:S01]  /*10e10*/  IADD3 R4, P5, R19, R9, RZ ;  /* 0x0000000913047210 */ /* 0x004fe20007fbe0ff */
[----:B------:R-:W-:Y:S01]  /*10e20*/  IMAD.X R19, R71, 0x1, R8, P6 ;  /* 0x0000000147137824 */ /* 0x000fe200030e0608 */
[----:B------:R-:W-:Y:S01]  /*10e30*/  ULDC UR10, c[0x0][0x228] ;  /* 0x00008a00000a7ab9 */ /* 0x000fe20000000800 */
[----:B------:R-:W-:Y:S01]  /*10e40*/  ULDC UR12, c[0x0][0x228] ;  /* 0x00008a00000c7ab9 */ /* 0x000fe20000000800 */
[----:B---3--:R-:W-:-:S02]  /*10e50*/  SHF.R.S32.HI R27, RZ, 0x1f, R21 ;  /* 0x0000001fff1b7819 */ /* 0x008fc40000011415 */
[----:B------:R-:W-:Y:S01]  /*10e60*/  IADD3 R6, P6, R21, R0, RZ ;  /* 0x0000000015067210 */ /* 0x000fe20007fde0ff */
[----:B------:R-:W-:Y:S01]  /*10e70*/  IMAD.X R5, R71, 0x1, R68, P5 ;  /* 0x0000000147057824 */ /* 0x000fe200028e0644 */
[C---:B----4-:R-:W-:Y:S02]  /*10e80*/  PRMT R17, R32.reuse, 0x7772, RZ ;  /* 0x0000777220117816 */ /* 0x050fe400000000ff */
[----:B------:R-:W-:Y:S01]  /*10e90*/  PRMT R25, R32, 0x7773, RZ ;  /* 0x0000777320197816 */ /* 0x000fe200000000ff */
[----:B------:R-:W-:Y:S01]  /*10ea0*/  IMAD.X R7, R27, 0x1, R2, P6 ;  /* 0x000000011b077824 */ /* 0x000fe200030e0602 */
[----:B------:R-:W-:Y:S01]  /*10eb0*/  PRMT R23, R29, 0x7770, RZ ;  /* 0x000077701d177816 */ /* 0x000fe200000000ff */
[----:B------:R2:W-:Y:S01]  /*10ec0*/  @P3 STG.E.U8 desc[UR14][R18.64], R17 ;  /* 0x0000001112003986 */ /* 0x0005e2000c10110e */
[----:B------:R-:W-:Y:S01]  /*10ed0*/  ISETP.LT.AND P3, PT, R250, UR4, !P1 ;  /* 0x00000004fa007c0c */ /* 0x000fe2000cf61270 */
[----:B------:R-:W-:Y:S02]  /*10ee0*/  ULDC UR4, c[0x0][0x22c] ;  /* 0x00008b0000047ab9 */ /* 0x000fe40000000800 */
        /* <DEDUP_REMOVED lines=12> */
[----:B----4-:R-:W-:Y:S01]  /*10fb0*/  PRMT R23, R29, 0x7771, RZ ;  /* 0x000077711d177816 */ /* 0x010fe200000000ff */
[----:B------:R-:W-:Y:S01]  /*10fc0*/  IMAD.X R5, R27, 0x1, R8, P5 ;  /* 0x000000011b057824 */ /* 0x000fe200028e0608 */
[----:B------:R-:W-:Y:S01]  /*10fd0*/  PRMT R7, R29, 0x7772, RZ ;  /* 0x000077721d077816 */ /* 0x000fe200000000ff */
[----:B------:R-:W-:Y:S01]  /*10fe0*/  VIADD R21, R21, UR4 ;  /* 0x0000000415157c36 */ /* 0x000fe20008000000 */
[----:B------:R-:W-:Y:S01]  /*10ff0*/  PRMT R29, R29, 0x7773, RZ ;  /* 0x000077731d1d7816 */ /* 0x000fe200000000ff */
[----:B------:R-:W-:Y:S01]  /*11000*/  IMAD.X R19, R27, 0x1, R68, P6 ;  /* 0x000000011b137824 */ /* 0x000fe200030e0644 */
[----:B------:R-:W-:Y:S01]  /*11010*/  @P3 STG.E.U8 desc[UR14][R16.64], R23 ;  /* 0x0000001710003986 */ /* 0x000fe2000c10110e */
[----:B------:R-:W-:Y:S01]  /*11020*/  ISETP.LT.AND P5, PT, R249, UR10, !P2 ;  /* 0x0000000af9007c0c */ /* 0x000fe2000d7a1270 */
[----:B------:R-:W-:Y:S01]  /*11030*/  VIADD R20, R252, 0x14 ;  /* 0x00000014fc147836 */ /* 0x000fe20000000000 */
[----:B------:R-:W-:Y:S01]  /*11040*/  SHF.R.S32.HI R69, RZ, 0x1f, R21 ;  /* 0x0000001fff457819 */ /* 0x000fe20000011415 */
[----:B------:R2:W-:Y:S01]  /*11050*/  @P4 STG.E.U8 desc[UR14][R4.64], R7 ;  /* 0x0000000704004986 */ /* 0x0005e2000c10110e */
[----:B------:R-:W-:Y:S01]  /*11060*/  ISETP.LT.AND P4, PT, R251, UR6, !P2 ;  /* 0x00000006fb007c0c */ /* 0x000fe2000d781270 */
[----:B------:R-:W-:Y:S01]  /*11070*/  ULDC UR4, c[0x0][0x22c] ;  /* 0x00008b0000047ab9 */ /* 0x000fe20000000800 */
[----:B------:R-:W-:Y:S01]  /*11080*/  IADD3 R6, P3, R21, R3, RZ ;  /* 0x0000000315067210 */ /* 0x000fe20007f7e0ff */
[----:B------:R3:W-:Y:S01]  /*11090*/  @P1 STG.E.U8 desc[UR14][R18.64], R29 ;  /* 0x0000001d12001986 */ /* 0x0007e2000c10110e */
[----:B------:R-:W-:Y:S01]  /*110a0*/  ISETP.LT.AND P1, PT, R250, UR8, !P2 ;  /* 0x00000008fa007c0c */ /* 0x000fe2000d721270 */
[----:B------:R-:W-:Y:S01]  /*110b0*/  ULDC UR8, c[0x0][0x228] ;  /* 0x00008a0000087ab9 */ /* 0x000fe20000000800 */
[C---:B------:R-:W-:Y:S01]  /*110c0*/  PRMT R27, R33.reuse, 0x7770, RZ ;  /* 0x00007770211b7816 */ /* 0x040fe200000000ff */
[----:B------:R-:W-:Y:S01]  /*110d0*/  ULDC UR10, c[0x0][0x228] ;  /* 0x00008a00000a7ab9 */ /* 0x000fe20000000800 */
[----:B------:R-:W-:Y:S01]  /*110e0*/  PRMT R25, R33, 0x7771, RZ ;  /* 0x0000777121197816 */ /* 0x000fe200000000ff */
[----:B------:R-:W-:Y:S01]  /*110f0*/  ULDC UR6, c[0x0][0x22c] ;  /* 0x00008b0000067ab9 */ /* 0x000fe20000000800 */
[----:B--2---:R-:W-:Y:S01]  /*11100*/  IADD3 R4, P6, R21, R0, RZ ;  /* 0x0000000015047210 */ /* 0x004fe20007fde0ff */
[----:B------:R-:W-:-:S04]  /*11110*/  IMAD.X R7, R69, 0x1, R11, P3 ;  /* 0x0000000145077824 */ /* 0x000fc800018e060b */
[----:B------:R-:W-:Y:S01]  /*11120*/  IMAD.X R5, R69, 0x1, R2, P6 ;  /* 0x0000000145057824 */ /* 0x000fe200030e0602 */
[----:B------:R-:W-:Y:S02]  /*11130*/  IADD3 R16, P6, R21, R10, RZ ;  /* 0x0000000a15107210 */ /* 0x000fe40007fde0ff */
[----:B------:R-:W-:Y:S01]  /*11140*/  ISETP.GE.AND P3, PT, R20, UR4, PT ;  /* 0x0000000414007c0c */ /* 0x000fe2000bf66270 */
[----:B------:R-:W-:Y:S01]  /*11150*/  ULDC UR4, c[0x0][0x248] ;  /* 0x0000920000047ab9 */ /* 0x000fe20000000800 */
[----:B------:R-:W-:Y:S01]  /*11160*/  PRMT R23, R33, 0x7772, RZ ;  /* 0x0000777221177816 */ /* 0x000fe200000000ff */
[----:B------:R-:W-:Y:S01]  /*11170*/  IMAD.X R17, R69, 0x1, R8, P6 ;  /* 0x0000000145117824 */ /* 0x000fe200030e0608 */
[----:B------:R2:W-:Y:S01]  /*11180*/  @P4 STG.E.U8 desc[UR14][R4.64], R27 ;  /* 0x0000001b04004986 */ /* 0x0005e2000c10110e */
[----:B---3--:R-:W-:Y:S01]  /*11190*/  VIADD R19, R21, UR4 ;  /* 0x0000000415137c36 */ /* 0x008fe20008000000 */
[----:B------:R-:W-:Y:S01]  /*111a0*/  ISETP.LT.AND P2, PT, R248, UR8, !P2 ;  /* 0x00000008f8007c0c */ /* 0x000fe2000d741270 */
[----:B------:R-:W-:Y:S01]  /*111b0*/  VIADD R18, R252, 0x15 ;  /* 0x00000015fc127836 */ /* 0x000fe20000000000 */
[----:B------:R3:W-:Y:S01]  /*111c0*/  @P1 STG.E.U8 desc[UR14][R6.64], R25 ;  /* 0x0000001906001986 */ /* 0x0007e2000c10110e */
[----:B------:R-:W-:Y:S01]  /*111d0*/  ISETP.LT.AND P4, PT, R251, UR10, !P3 ;  /* 0x0000000afb007c0c */ /* 0x000fe2000df81270 */
[----:B------:R-:W-:Y:S01]  /*111e0*/  ULDC UR4, c[0x0][0x248] ;  /* 0x0000920000047ab9 */ /* 0x000fe20000000800 */
[----:B------:R-:W-:Y:S01]  /*111f0*/  PRMT R33, R33, 0x7773, RZ ;  /* 0x0000777321217816 */ /* 0x000fe200000000ff */
[----:B------:R4:W-:Y:S01]  /*11200*/  @P5 STG.E.U8 desc[UR14][R16.64], R23 ;  /* 0x0000001710005986 */ /* 0x0009e2000c10110e */
[----:B------:R-:W-:Y:S01]  /*11210*/  ISETP.LT.AND P5, PT, R250, UR12, !P3 ;  /* 0x0000000cfa007c0c */ /* 0x000fe2000dfa1270 */
[----:B------:R-:W-:Y:S01]  /*11220*/  ULDC UR8, c[0x0][0x228] ;  /* 0x00008a0000087ab9 */ /* 0x000fe20000000800 */
[----:B------:R-:W-:Y:S01]  /*11230*/  VIADD R20, R252, 0x16 ;  /* 0x00000016fc147836 */ /* 0x000fe20000000000 */
[----:B--2---:R-:W-:Y:S01]  /*11240*/  IADD3 R4, P6, R21, R9, RZ ;  /* 0x0000000915047210 */ /* 0x004fe20007fde0ff */
[----:B------:R-:W-:Y:S01]  /*11250*/  ULDC UR10, c[0x0][0x228] ;  /* 0x00008a00000a7ab9 */ /* 0x000fe20000000800 */
[----:B------:R-:W-:Y:S01]  /*11260*/  SHF.R.S32.HI R27, RZ, 0x1f, R19 ;  /* 0x0000001fff1b7819 */ /* 0x000fe20000011413 */
[----:B------:R-:W-:Y:S01]  /*11270*/  ULDC UR12, c[0x0][0x228] ;  /* 0x00008a00000c7ab9 */ /* 0x000fe20000000800 */
[----:B---3--:R-:W-:Y:S01]  /*11280*/  IADD3 R6, P1, R19, R0, RZ ;  /* 0x0000000013067210 */ /* 0x008fe20007f3e0ff */
[----:B------:R-:W-:Y:S01]  /*11290*/  IMAD.X R5, R69, 0x1, R68, P6 ;  /* 0x0000000145057824 */ /* 0x000fe200030e0644 */
[----:B----4-:R-:W-:-:S03]  /*112a0*/  IADD3 R16, P6, R19, R3, RZ ;  /* 0x0000000313107210 */ /* 0x010fc60007fde0ff */
        /* <DEDUP_REMOVED lines=16> */
[----:B------:R-:W-:Y:S01]  /*113b0*/  SHF.R.S32.HI R29, RZ, 0x1f, R21 ;  /* 0x0000001fff1d7819 */ /* 0x000fe20000011415 */
[----:B------:R-:W-:Y:S01]  /*113c0*/  ULDC UR6, c[0x0][0x228] ;  /* 0x00008a0000067ab9 */ /* 0x000fe20000000800 */
[----:B--2---:R-:W-:Y:S01]  /*113d0*/  IADD3 R4, P5, R19, R9, RZ ;  /* 0x0000000913047210 */ /* 0x004fe20007fbe0ff */
[----:B------:R-:W-:Y:S01]  /*113e0*/  IMAD.X R19, R27, 0x1, R8, P6 ;  /* 0x000000011b137824 */ /* 0x000fe200030e0608 */
[----:B------:R-:W-:Y:S01]  /*113f0*/  ULDC UR8, c[0x0][0x228] ;  /* 0x00008a0000087ab9 */ /* 0x000fe20000000800 */
[----:B---3--:R-:W-:-:S02]  /*11400*/  IADD3 R6, P6, R21, R0, RZ ;  /* 0x0000000015067210 */ /* 0x008fc40007fde0ff */
[----:B------:R-:W-:Y:S01]  /*11410*/  IMAD.X R5, R27, 0x1, R68, P5 ;  /* 0x000000011b057824 */ /* 0x000fe200028e0644 */
[----:B------:R-:W-:Y:S02]  /*11420*/  PRMT R25, R34, 0x7770, RZ ;  /* 0x0000777022197816 */ /* 0x000fe400000000ff */
[C---:B----4-:R-:W-:Y:S01]  /*11430*/  PRMT R17, R30.reuse, 0x7772, RZ ;  /* 0x000077721e117816 */ /* 0x050fe200000000ff */
[----:B------:R-:W-:Y:S01]  /*11440*/  IMAD.X R7, R29, 0x1, R2, P6 ;  /* 0x000000011d077824 */ /* 0x000fe200030e0602 */
[----:B------:R-:W-:-:S03]  /*11450*/  PRMT R23, R30, 0x7773, RZ ;  /* 0x000077731e177816 */ /* 0x000fc600000000ff */
[----:B------:R2:W-:Y:S01]  /*11460*/  @P2 STG.E.U8 desc[UR14][R18.64], R17 ;  /* 0x0000001112002986 */ /* 0x0005e2000c10110e */
[----:B------:R-:W-:-:S03]  /*11470*/  IADD3 R16, P2, R21, R3, RZ ;  /* 0x0000000315107210 */ /* 0x000fc60007f5e0ff */
        /* <DEDUP_REMOVED lines=14> */
[----:B------:R-:W-:Y:S01]  /*11560*/  IMAD.X R5, R29, 0x1, R8, P5 ;  /* 0x000000011d057824 */ /* 0x000fe200028e0608 */
[C---:B----4-:R-:W-:Y:S01]  /*11570*/  PRMT R25, R34.reuse, 0x7772, RZ ;  /* 0x0000777222197816 */ /* 0x050fe200000000ff */
        /* <DEDUP_REMOVED lines=8> */
[----:B------:R-:W-:-:S03]  /*11600*/  IADD3 R6, P5, R21, R3, RZ ;  /* 0x0000000315067210 */ /* 0x000fc60007fbe0ff */
[----:B------:R3:W-:Y:S01]  /*11610*/  @P1 STG.E.U8 desc[UR14][R18.64], R23 ;  /* 0x0000001712001986 */ /* 0x0007e2000c10110e */
[----:B------:R-:W-:Y:S01]  /*11620*/  ISETP.LT.AND P1, PT, R251, UR6, !P2 ;  /* 0x00000006fb007c0c */ /* 0x000fe2000d721270 */
[----:B------:R-:W-:Y:S01]  /*11630*/  ULDC UR6, c[0x0][0x22c] ;  /* 0x00008b0000067ab9 */ /* 0x000fe20000000800 */
[----:B------:R-:W-:Y:S01]  /*11640*/  ISETP.LT.AND P4, PT, R250, UR8, !P2 ;  /* 0x00000008fa007c0c */ /* 0x000fe2000d781270 */
[----:B------:R-:W-:Y:S01]  /*11650*/  ULDC UR8, c[0x0][0x228] ;  /* 0x00008a0000087ab9 */ /* 0x000fe20000000800 */
[----:B--2---:R-:W-:Y:S02]  /*11660*/  IADD3 R4, P3, R21, R0, RZ ;  /* 0x0000000015047210 */ /* 0x004fe40007f7e0ff */
[----:B------:R-:W-:Y:S01]  /*11670*/  ISETP.LT.AND P6, PT, R249, UR10, !P2 ;  /* 0x0000000af9007c0c */ /* 0x000fe2000d7c1270 */
[----:B------:R-:W-:Y:S02]  /*11680*/  ULDC UR10, c[0x0][0x228] ;  /* 0x00008a00000a7ab9 */ /* 0x000fe40000000800 */
[----:B------:R-:W-:Y:S01]  /*11690*/  IMAD.X R5, R29, 0x1, R2, P3 ;  /* 0x000000011d057824 */ /* 0x000fe200018e0602 */
[----:B------:R-:W-:Y:S01]  /*116a0*/  ISETP.GE.AND P3, PT, R7, UR4, PT ;  /* 0x0000000407007c0c */ /* 0x000fe2000bf66270 */
[----:B------:R-:W-:Y:S01]  /*116b0*/  IMAD.X R7, R29, 0x1, R11, P5 ;  /* 0x000000011d077824 */ /* 0x000fe200028e060b */
[----:B------:R-:W-:Y:S01]  /*116c0*/  IADD3 R16, P5, R21, R10, RZ ;  /* 0x0000000a15107210 */ /* 0x000fe20007fbe0ff */
[----:B------:R-:W-:Y:S01]  /*116d0*/  ULDC UR4, c[0x0][0x248] ;  /* 0x0000920000047ab9 */ /* 0x000fe20000000800 */
[----:B------:R-:W-:-:S02]  /*116e0*/  PRMT R27, R31, 0x7770, RZ ;  /* 0x000077701f1b7816 */ /* 0x000fc400000000ff */
[----:B------:R-:W-:Y:S01]  /*116f0*/  PRMT R25, R31, 0x7771, RZ ;  /* 0x000077711f197816 */ /* 0x000fe200000000ff */
[----:B------:R-:W-:Y:S01]  /*11700*/  IMAD.X R17, R29, 0x1, R8, P5 ;  /* 0x000000011d117824 */ /* 0x000fe200028e0608 */
[----:B---3--:R-:W-:Y:S01]  /*11710*/  PRMT R23, R31, 0x7772, RZ ;  /* 0x000077721f177816 */ /* 0x008fe200000000ff */
[----:B------:R2:W-:Y:S01]  /*11720*/  @P1 STG.E.U8 desc[UR14][R4.64], R27 ;  /* 0x0000001b04001986 */ /* 0x0005e2000c10110e */
[----:B------:R-:W-:Y:S01]  /*11730*/  VIADD R19, R21, UR4 ;  /* 0x0000000415137c36 */ /* 0x000fe20008000000 */
[----:B------:R-:W-:Y:S01]  /*11740*/  ISETP.LT.AND P2, PT, R248, UR8, !P2 ;  /* 0x00000008f8007c0c */ /* 0x000fe2000d741270 */
[----:B------:R-:W-:Y:S01]  /*11750*/  VIADD R18, R252, 0x18 ;  /* 0x00000018fc127836 */ /* 0x000fe20000000000 */
[----:B------:R3:W-:Y:S01]  /*11760*/  @P4 STG.E.U8 desc[UR14][R6.64], R25 ;  /* 0x0000001906004986 */ /* 0x0007e2000c10110e */
[----:B------:R-:W-:Y:S01]  /*11770*/  ISETP.LT.AND P4, PT, R251, UR10, !P3 ;  /* 0x0000000afb007c0c */ /* 0x000fe2000df81270 */
[----:B------:R-:W-:Y:S01]  /*11780*/  ULDC UR4, c[0x0][0x248] ;  /* 0x0000920000047ab9 */ /* 0x000fe20000000800 */
[----:B------:R-:W-:Y:S01]  /*11790*/  ISETP.LT.AND P5, PT, R250, UR12, !P3 ;  /* 0x0000000cfa007c0c */ /* 0x000fe2000dfa1270 */
[----:B------:R4:W-:Y:S01]  /*117a0*/  @P6 STG.E.U8 desc[UR14][R16.64], R23 ;  /* 0x0000001710006986 */ /* 0x0009e2000c10110e */
[----:B------:R-:W-:Y:S01]  /*117b0*/  PRMT R31, R31, 0x7773, RZ ;  /* 0x000077731f1f7816 */ /* 0x000fe200000000ff */
        /* <DEDUP_REMOVED lines=9> */
[----:B------:R-:W-:Y:S01]  /*11850*/  IMAD.X R7, R27, 0x1, R2, P1 ;  /* 0x000000011b077824 */ /* 0x000fe200008e0602 */
[----:B------:R-:W-:Y:S01]  /*11860*/  ISETP.GE.AND P1, PT, R18, UR6, PT ;  /* 0x0000000612007c0c */ /* 0x000fe2000bf26270 */
[----:B------:R-:W-:Y:S01]  /*11870*/  ULDC UR6, c[0x0][0x228] ;  /* 0x00008a0000067ab9 */ /* 0x000fe20000000800 */
[----:B------:R-:W-:Y:S01]  /*11880*/  PRMT R25, R35, 0x7770, RZ ;  /* 0x0000777023197816 */ /* 0x000fe200000000ff */
        /* <DEDUP_REMOVED lines=19> */
[C---:B----4-:R-:W-:Y:S02]  /*119c0*/  PRMT R23, R35.reuse, 0x7773, RZ ;  /* 0x0000777323177816 */ /* 0x050fe400000000ff */
[----:B------:R-:W-:Y:S01]  /*119d0*/  PRMT R35, R35, 0x7772, RZ ;  /* 0x0000777223237816 */ /* 0x000fe200000000ff */
        /* <DEDUP_REMOVED lines=9> */
[----:B------:R-:W-:Y:S01]  /*11a70*/  IMAD.X R17, R29, 0x1, R11, P2 ;  /* 0x000000011d117824 */ /* 0x000fe200010e060b */
[----:B------:R-:W-:Y:S01]  /*11a80*/  ISETP.LT.AND P1, PT, R248, UR8, !P1 ;  /* 0x00000008f8007c0c */ /* 0x000fe2000cf21270 */
[----:B------:R-:W-:Y:S01]  /*11a90*/  ULDC UR6, c[0x0][0x228] ;  /* 0x00008a0000067ab9 */ /* 0x000fe20000000800 */
[C---:B--2---:R-:W-:Y:S01]  /*11aa0*/  IADD3 R18, P6, R21.reuse, R9, RZ ;  /* 0x0000000915127210 */ /* 0x044fe20007fde0ff */
[----:B------:R-:W-:Y:S01]  /*11ab0*/  ULDC UR8, c[0x0][0x228] ;  /* 0x00008a0000087ab9 */ /* 0x000fe20000000800 */
[----:B---3--:R-:W-:-:S02]  /*11ac0*/  IADD3 R4, P5, R21, R10, RZ ;  /* 0x0000000a15047210 */ /* 0x008fc40007fbe0ff */
[----:B------:R-:W-:Y:S01]  /*11ad0*/  ISETP.GE.AND P2, PT, R20, UR4, PT ;  /* 0x0000000414007c0c */ /* 0x000fe2000bf46270 */
[----:B------:R-:W-:Y:S01]  /*11ae0*/  ULDC UR4, c[0x0][0x248] ;  /* 0x0000920000047ab9 */ /* 0x000fe20000000800 */
[C---:B----4-:R-:W-:Y:S01]  /*11af0*/  PRMT R25, R36.reuse, 0x7771, RZ ;  /* 0x0000777124197816 */ /* 0x050fe200000000ff */
[----:B------:R-:W-:Y:S01]  /*11b00*/  IMAD.X R5, R29, 0x1, R8, P5 ;  /* 0x000000011d057824 */ /* 0x000fe200028e0608 */
[C---:B------:R-:W-:Y:S01]  /*11b10*/  PRMT R23, R36.reuse, 0x7772, RZ ;  /* 0x0000777224177816 */ /* 0x040fe200000000ff */
        /* <DEDUP_REMOVED lines=10> */
[C---:B------:R-:W-:Y:S01]  /*11bc0*/  IADD3 R6, P3, R21.reuse, R3, RZ ;  /* 0x0000000315067210 */ /* 0x040fe20007f7e0ff */
[----:B------:R3:W-:Y:S01]  /*11bd0*/  @P1 STG.E.U8 desc[UR14][R18.64], R7 ;  /* 0x0000000712001986 */ /* 0x0007e2000c10110e */
[----:B------:R-:W-:Y:S01]  /*11be0*/  ISETP.LT.AND P1, PT, R250, UR8, !P2 ;  /* 0x00000008fa007c0c */ /* 0x000fe2000d721270 */
[----:B------:R-:W-:Y:S01]  /*11bf0*/  ULDC UR8, c[0x0][0x228] ;  /* 0x00008a0000087ab9 */ /* 0x000fe20000000800 */
[----:B------:R-:W-:Y:S01]  /*11c00*/  PRMT R27, R40, 0x7770, RZ ;  /* 0x00007770281b7816 */ /* 0x000fe200000000ff */
[----:B------:R-:W-:Y:S01]  /*11c10*/  ULDC UR10, c[0x0][0x228] ;  /* 0x00008a00000a7ab9 */ /* 0x000fe20000000800 */
[----:B--2---:R-:W-:Y:S01]  /*11c20*/  IADD3 R4, P6, R21, R0, RZ ;  /* 0x0000000015047210 */ /* 0x004fe20007fde0ff */
[----:B------:R-:W-:-:S04]  /*11c30*/  ULDC UR6, c[0x0][0x22c] ;  /* 0x00008b0000067ab9 */ /* 0x000fc80000000800 */
[----:B------:R-:W-:Y:S01]  /*11c40*/  IMAD.X R5, R29, 0x1, R2, P6 ;  /* 0x000000011d057824 */ /* 0x000fe200030e0602 */
[----:B------:R-:W-:Y:S01]  /*11c50*/  IADD3 R16, P6, R21, R10, RZ ;  /* 0x0000000a15107210 */ /* 0x000fe20007fde0ff */
[C---:B---3--:R-:W-:Y:S01]  /*11c60*/  IMAD.X R7, R29.reuse, 0x1, R11, P3 ;  /* 0x000000011d077824 */ /* 0x048fe200018e060b */
[----:B------:R-:W-:Y:S01]  /*11c70*/  ISETP.GE.AND P3, PT, R20, UR4, PT ;  /* 0x0000000414007c0c */ /* 0x000fe2000bf66270 */
[----:B------:R-:W-:Y:S01]  /*11c80*/  ULDC UR4, c[0x0][0x248] ;  /* 0x0000920000047ab9 */ /* 0x000fe20000000800 */
[C---:B------:R-:W-:Y:S01]  /*11c90*/  PRMT R25, R40.reuse, 0x7771, RZ ;  /* 0x0000777128197816 */ /* 0x040fe200000000ff */
[----:B------:R-:W-:Y:S01]  /*11ca0*/  IMAD.X R17, R29, 0x1, R8, P6 ;  /* 0x000000011d117824 */ /* 0x000fe200030e0608 */
[----:B------:R-:W-:Y:S01]  /*11cb0*/  PRMT R23, R40, 0x7772, RZ ;  /* 0x0000777228177816 */ /* 0x000fe200000000ff */
[----:B------:R-:W-:Y:S01]  /*11cc0*/  VIADD R19, R21, UR4 ;  /* 0x0000000415137c36 */ /* 0x000fe20008000000 */
[----:B------:R-:W-:Y:S01]  /*11cd0*/  ISETP.LT.AND P2, PT, R248, UR8, !P2 ;  /* 0x00000008f8007c0c */ /* 0x000fe2000d741270 */
[----:B------:R2:W-:Y:S01]  /*11ce0*/  @P4 STG.E.U8 desc[UR14][R4.64], R27 ;  /* 0x0000001b04004986 */ /* 0x0005e2000c10110e */
[----:B------:R-:W-:Y:S01]  /*11cf0*/  ISETP.LT.AND P4, PT, R251, UR10, !P3 ;  /* 0x0000000afb007c0c */ /* 0x000fe2000df81270 */
[C---:B------:R-:W-:Y:S01]  /*11d00*/  VIADD R18, R252.reuse, 0x1b ;  /* 0x0000001bfc127836 */ /* 0x040fe20000000000 */
[----:B------:R-:W-:Y:S01]  /*11d10*/  SHF.R.S32.HI R31, RZ, 0x1f, R19 ;  /* 0x0000001fff1f7819 */ /* 0x000fe20000011413 */
[----:B------:R3:W-:Y:S01]  /*11d20*/  @P1 STG.E.U8 desc[UR14][R6.64], R25 ;  /* 0x0000001906001986 */ /* 0x0007e2000c10110e */
[----:B------:R-:W-:Y:S01]  /*11d30*/  ULDC UR4, c[0x0][0x248] ;  /* 0x0000920000047ab9 */ /* 0x000fe20000000800 */
[----:B------:R-:W-:Y:S01]  /*11d40*/  ULDC UR8, c[0x0][0x228] ;  /* 0x00008a0000087ab9 */ /* 0x000fe20000000800 */
[----:B------:R-:W-:Y:S01]  /*11d50*/  VIADD R20, R252, 0x1c ;  /* 0x0000001cfc147836 */ /* 0x000fe20000000000 */
[----:B------:R4:W-:Y:S01]  /*11d60*/  @P5 STG.E.U8 desc[UR14][R16.64], R23 ;  /* 0x0000001710005986 */ /* 0x0009e2000c10110e */
[----:B------:R-:W-:Y:S01]  /*11d70*/  ISETP.LT.AND P5, PT, R250, UR12, !P3 ;  /* 0x0000000cfa007c0c */ /* 0x000fe2000dfa1270 */
[----:B------:R-:W-:Y:S01]  /*11d80*/  ULDC UR10, c[0x0][0x228] ;  /* 0x00008a00000a7ab9 */ /* 0x000fe20000000800 */
[----:B------:R-:W-:Y:S01]  /*11d90*/  ULDC UR12, c[0x0][0x228] ;  /* 0x00008a00000c7ab9 */ /* 0x000fe20000000800 */
[----:B--2---:R-:W-:-:S02]  /*11da0*/  IADD3 R4, P6, R21, R9, RZ ;  /* 0x0000000915047210 */ /* 0x004fc40007fde0ff */
[----:B---3--:R-:W-:-:S03]  /*11db0*/  IADD3 R6, P1, R19, R0, RZ ;  /* 0x0000000013067210 */ /* 0x008fc60007f3e0ff */
[----:B------:R-:W-:Y:S01]  /*11dc0*/  IMAD.X R5, R29, 0x1, R68, P6 ;  /* 0x000000011d057824 */ /* 0x000fe200030e0644 */
[----:B------:R-:W-:Y:S02]  /*11dd0*/  PRMT R27, R40, 0x7773, RZ ;  /* 0x00007773281b7816 */ /* 0x000fe400000000ff */
[----:B----4-:R-:W-:Y:S01]  /*11de0*/  IADD3 R16, P6, R19, R3, RZ ;  /* 0x0000000313107210 */ /* 0x010fe20007fde0ff */
        /* <DEDUP_REMOVED lines=20> */
[----:B---3--:R-:W-:-:S02]  /*11f30*/  SHF.R.S32.HI R25, RZ, 0x1f, R21 ;  /* 0x0000001fff197819 */ /* 0x008fc40000011415 */
[----:B------:R-:W-:Y:S01]  /*11f40*/  IADD3 R6, P6, R21, R0, RZ ;  /* 0x0000000015067210 */ /* 0x000fe20007fde0ff */
[----:B------:R-:W-:Y:S01]  /*11f50*/  IMAD.X R5, R31, 0x1, R68, P5 ;  /* 0x000000011f057824 */ /* 0x000fe200028e0644 */
[C---:B----4-:R-:W-:Y:S02]  /*11f60*/  PRMT R17, R37.reuse, 0x7772, RZ ;  /* 0x0000777225117816 */ /* 0x050fe400000000ff */
[----:B------:R-:W-:Y:S01]  /*11f70*/  PRMT R37, R37, 0x7773, RZ ;  /* 0x0000777325257816 */ /* 0x000fe200000000ff */
[----:B------:R-:W-:Y:S01]  /*11f80*/  IMAD.X R7, R25, 0x1, R2, P6 ;  /* 0x0000000119077824 */ /* 0x000fe200030e0602 */
[----:B------:R-:W-:Y:S01]  /*11f90*/  PRMT R23, R41, 0x7770, RZ ;  /* 0x0000777029177816 */ /* 0x000fe200000000ff */
[----:B------:R-:W-:Y:S04]  /*11fa0*/  @P2 STG.E.U8 desc[UR14][R18.64], R17 ;  /* 0x0000001112002986 */ /* 0x000fe8000c10110e */
[----:B------:R2:W-:Y:S01]  /*11fb0*/  @P3 STG.E.U8 desc[UR14][R4.64], R37 ;  /* 0x0000002504003986 */ /* 0x0005e2000c10110e */
[----:B------:R-:W-:Y:S01]  /*11fc0*/  ISETP.LT.AND P3, PT, R250, UR4, !P1 ;  /* 0x00000004fa007c0c */ /* 0x000fe2000cf61270 */
[----:B------:R-:W-:-:S02]  /*11fd0*/  ULDC UR4, c[0x0][0x22c] ;  /* 0x00008b0000047ab9 */ /* 0x000fc40000000800 */
[----:B------:R3:W-:Y:S01]  /*11fe0*/  @P4 STG.E.U8 desc[UR14][R6.64], R23 ;  /* 0x0000001706004986 */ /* 0x0007e2000c10110e */
[----:B------:R-:W-:Y:S01]  /*11ff0*/  ISETP.LT.AND P4, PT, R249, UR6, !P1 ;  /* 0x00000006f9007c0c */ /* 0x000fe2000cf81270 */
[----:B------:R-:W-:Y:S01]  /*12000*/  ULDC UR6, c[0x0][0x228] ;  /* 0x00008a0000067ab9 */ /* 0x000fe20000000800 */
[C---:B------:R-:W-:Y:S02]  /*12010*/  IADD3 R16, P2, R21.reuse, R3, RZ ;  /* 0x0000000315107210 */ /* 0x040fe40007f5e0ff */
[----:B------:R-:W-:Y:S01]  /*12020*/  ISETP.LT.AND P1, PT, R248, UR8, !P1 ;  /* 0x00000008f8007c0c */ /* 0x000fe2000cf21270 */
[----:B------:R-:W-:Y:S01]  /*12030*/  ULDC UR8, c[0x0][0x228] ;  /* 0x00008a0000087ab9 */ /* 0x000fe20000000800 */
[----:B--2---:R-:W-:Y:S01]  /*12040*/  IADD3 R4, P5, R21, R10, RZ ;  /* 0x0000000a15047210 */ /* 0x004fe20007fbe0ff */
[----:B------:R-:W-:Y:S01]  /*12050*/  IMAD.X R17, R25, 0x1, R11, P2 ;  /* 0x0000000119117824 */ /* 0x000fe200010e060b */
[----:B------:R-:W-:Y:S02]  /*12060*/  IADD3 R18, P6, R21, R9, RZ ;  /* 0x0000000915127210 */ /* 0x000fe40007fde0ff */
[----:B---3--:R-:W-:Y:S01]  /*12070*/  PRMT R23, R41, 0x7771, RZ ;  /* 0x0000777129177816 */ /* 0x008fe200000000ff */
[----:B------:R-:W-:Y:S01]  /*12080*/  IMAD.X R5, R25, 0x1, R8, P5 ;  /* 0x0000000119057824 */ /* 0x000fe200028e0608 */
[----:B------:R-:W-:Y:S01]  /*12090*/  ISETP.GE.AND P2, PT, R20, UR4, PT ;  /* 0x0000000414007c0c */ /* 0x000fe2000bf46270 */
[----:B------:R-:W-:Y:S01]  /*120a0*/  ULDC UR4, c[0x0][0x248] ;  /* 0x0000920000047ab9 */ /* 0x000fe20000000800 */
        /* <DEDUP_REMOVED lines=11> */
[----:B------:R-:W-:Y:S01]  /*12160*/  ISETP.LT.AND P5, PT, R249, UR10, !P2 ;  /* 0x0000000af9007c0c */ /* 0x000fe2000d7a1270 */
[----:B------:R3:W-:Y:S01]  /*12170*/  @P1 STG.E.U8 desc[UR14][R18.64], R41 ;  /* 0x0000002912001986 */ /* 0x0007e2000c10110e */
[C---:B------:R-:W-:Y:S01]  /*12180*/  IADD3 R6, P1, R21.reuse, R3, RZ ;  /* 0x0000000315067210 */ /* 0x040fe20007f3e0ff */
        /* <DEDUP_REMOVED lines=20> */
[----:B------:R-:W-:Y:S01]  /*122d0*/  ULDC UR4, c[0x0][0x248] ;  /* 0x0000920000047ab9 */ /* 0x000fe20000000800 */
[----:B------:R4:W-:Y:S01]  /*122e0*/  @P5 STG.E.U8 desc[UR14][R16.64], R23 ;  /* 0x0000001710005986 */ /* 0x0009e2000c10110e */
[----:B------:R-:W-:Y:S01]  /*122f0*/  ISETP.LT.AND P5, PT, R250, UR12, !P1 ;  /* 0x0000000cfa007c0c */ /* 0x000fe2000cfa1270 */
[----:B------:R-:W-:Y:S01]  /*12300*/  ULDC UR10, c[0x0][0x228] ;  /* 0x00008a00000a7ab9 */ /* 0x000fe20000000800 */
[----:B------:R-:W-:Y:S01]  /*12310*/  ULDC UR12, c[0x0][0x228] ;  /* 0x00008a00000c7ab9 */ /* 0x000fe20000000800 */
[----:B--2---:R-:W-:-:S02]  /*12320*/  IADD3 R4, P6, R21, R9, RZ ;  /* 0x0000000915047210 */ /* 0x004fc40007fde0ff */
[----:B------:R-:W-:Y:S02]  /*12330*/  SHF.R.S32.HI R27, RZ, 0x1f, R19 ;  /* 0x0000001fff1b7819 */ /* 0x000fe40000011413 */
[----:B---3--:R-:W-:Y:S01]  /*12340*/  IADD3 R6, P2, R19, R0, RZ ;  /* 0x0000000013067210 */ /* 0x008fe20007f5e0ff */
[----:B------:R-:W-:Y:S01]  /*12350*/  IMAD.X R5, R29, 0x1, R68, P6 ;  /* 0x000000011d057824 */ /* 0x000fe200030e0644 */
[----:B------:R-:W-:Y:S02]  /*12360*/  PRMT R21, R38, 0x7773, RZ ;  /* 0x0000777326157816 */ /* 0x000fe400000000ff */
[----:B----4-:R-:W-:Y:S01]  /*12370*/  IADD3 R16, P6, R19, R3, RZ ;  /* 0x0000000313107210 */ /* 0x010fe20007fde0ff */
[C---:B------:R-:W-:Y:S01]  /*12380*/  IMAD.X R7, R27.reuse, 0x1, R2, P2 ;  /* 0x000000011b077824 */ /* 0x040fe200010e0602 */
[C---:B------:R-:W-:Y:S01]  /*12390*/  PRMT R25, R42.reuse, 0x7770, RZ ;  /* 0x000077702a197816 */ /* 0x040fe200000000ff */
[----:B------:R2:W-:Y:S01]  /*123a0*/  @P3 STG.E.U8 desc[UR14][R4.64], R21 ;  /* 0x0000001504003986 */ /* 0x0005e2000c10110e */
[----:B------:R-:W-:Y:S01]  /*123b0*/  PRMT R23, R42, 0x7771, RZ ;  /* 0x000077712a177816 */ /* 0x000fe200000000ff */
[----:B------:R-:W-:Y:S01]  /*123c0*/  IMAD.X R17, R27, 0x1, R11, P6 ;  /* 0x000000011b117824 */ /* 0x000fe200030e060b */
[----:B------:R-:W-:Y:S01]  /*123d0*/  ISETP.GE.AND P2, PT, R18, UR6, PT ;  /* 0x0000000612007c0c */ /* 0x000fe2000bf46270 */
[----:B------:R3:W-:Y:S01]  /*123e0*/  @P4 STG.E.U8 desc[UR14][R6.64], R25 ;  /* 0x0000001906004986 */ /* 0x0007e2000c10110e */
[----:B------:R-:W-:Y:S01]  /*123f0*/  ISETP.LT.AND P4, PT, R249, UR8, !P1 ;  /* 0x00000008f9007c0c */ /* 0x000fe2000cf81270 */
[----:B------:R-:W-:Y:S01]  /*12400*/  VIADD R20, R19, UR4 ;  /* 0x0000000413147c36 */ /* 0x000fe20008000000 */
[----:B------:R-:W-:Y:S01]  /*12410*/  ISETP.LT.AND P3, PT, R248, UR10, !P1 ;  /* 0x0000000af8007c0c */ /* 0x000fe2000cf61270 */
[----:B------:R4:W-:Y:S01]  /*12420*/  @P5 STG.E.U8 desc[UR14][R16.64], R23 ;  /* 0x0000001710005986 */ /* 0x0009e2000c10110e */
[----:B------:R-:W-:Y:S01]  /*12430*/  ISETP.LT.AND P5, PT, R251, UR12, !P2 ;  /* 0x0000000cfb007c0c */ /* 0x000fe2000d7a1270 */
[----:B------:R-:W-:Y:S01]  /*12440*/  VIADD R18, R252, 0x1f ;  /* 0x0000001ffc127836 */ /* 0x000fe20000000000 */
[----:B------:R-:W-:Y:S01]  /*12450*/  ULDC UR6, c[0x0][0x22c] ;  /* 0x00008b0000067ab9 */ /* 0x000fe20000000800 */
[C---:B--2---:R-:W-:Y:S01]  /*12460*/  IADD3 R4, P1, R19.reuse, R10, RZ ;  /* 0x0000000a13047210 */ /* 0x044fe20007f3e0ff */
[----:B------:R-:W-:Y:S01]  /*12470*/  ULDC UR4, c[0x0][0x228] ;  /* 0x00008a0000047ab9 */ /* 0x000fe20000000800 */
[----:B---3--:R-:W-:Y:S01]  /*12480*/  IADD3 R6, P6, R19, R9, RZ ;  /* 0x0000000913067210 */ /* 0x008fe20007fde0ff */
[----:B------:R-:W-:Y:S01]  /*12490*/  ULDC UR8, c[0x0][0x228] ;  /* 0x00008a0000087ab9 */ /* 0x000fe20000000800 */
[----:B------:R-:W-:Y:S01]  /*124a0*/  SHF.R.S32.HI R29, RZ, 0x1f, R20 ;  /* 0x0000001fff1d7819 */ /* 0x000fe20000011414 */
[----:B------:R-:W-:Y:S01]  /*124b0*/  ULDC UR10, c[0x0][0x228] ;  /* 0x00008a00000a7ab9 */ /* 0x000fe20000000800 */
[----:B------:R-:W-:Y:S01]  /*124c0*/  PRMT R25, R42, 0x7773, RZ ;  /* 0x000077732a197816 */ /* 0x000fe200000000ff */
[C---:B------:R-:W-:Y:S01]  /*124d0*/  IMAD.X R7, R27.reuse, 0x1, R68, P6 ;  /* 0x000000011b077824 */ /* 0x040fe200030e0644 */
[----:B----4-:R-:W-:Y:S01]  /*124e0*/  IADD3 R16, P6, R20, R0, RZ ;  /* 0x0000000014107210 */ /* 0x010fe20007fde0ff */
[----:B------:R-:W-:Y:S01]  /*124f0*/  IMAD.X R5, R27, 0x1, R8, P1 ;  /* 0x000000011b057824 */ /* 0x000fe200008e0608 */
[----:B------:R-:W-:Y:S01]  /*12500*/  PRMT R27, R42, 0x7772, RZ ;  /* 0x000077722a1b7816 */ /* 0x000fe200000000ff */
[----:B------:R-:W-:Y:S01]  /*12510*/  ULDC UR12, c[0x0][0x228] ;  /* 0x00008a00000c7ab9 */ /* 0x000fe20000000800 */
[----:B------:R-:W-:Y:S01]  /*12520*/  PRMT R23, R39, 0x7770, RZ ;  /* 0x0000777027177816 */ /* 0x000fe200000000ff */
[----:B------:R-:W-:Y:S01]  /*12530*/  IMAD.X R17, R29, 0x1, R2, P6 ;  /* 0x000000011d117824 */ /* 0x000fe200030e0602 */
[----:B------:R-:W-:Y:S01]  /*12540*/  ISETP.GE.AND P1, PT, R18, UR6, PT ;  /* 0x0000000612007c0c */ /* 0x000fe2000bf26270 */
[----:B------:R2:W-:Y:S01]  /*12550*/  @P4 STG.E.U8 desc[UR14][R4.64], R27 ;  /* 0x0000001b04004986 */ /* 0x0005e2000c10110e */
[----:B------:R-:W-:Y:S01]  /*12560*/  ULDC UR6, c[0x0][0x228] ;  /* 0x00008a0000067ab9 */ /* 0x000fe20000000800 */
[----:B------:R-:W-:Y:S01]  /*12570*/  ISETP.LT.AND P4, PT, R250, UR4, !P2 ;  /* 0x00000004fa007c0c */ /* 0x000fe2000d781270 */
[----:B------:R-:W-:Y:S01]  /*12580*/  ULDC UR4, c[0x0][0x228] ;  /* 0x00008a0000047ab9 */ /* 0x000fe20000000800 */
[----:B------:R3:W-:Y:S01]  /*12590*/  @P3 STG.E.U8 desc[UR14][R6.64], R25 ;  /* 0x0000001906003986 */ /* 0x0007e2000c10110e */
[----:B------:R-:W-:Y:S01]  /*125a0*/  ISETP.LT.AND P3, PT, R249, UR6, !P2 ;  /* 0x00000006f9007c0c */ /* 0x000fe2000d761270 */
[----:B------:R-:W-:-:S02]  /*125b0*/  ULDC UR6, c[0x0][0x228] ;  /* 0x00008a0000067ab9 */ /* 0x000fc40000000800 */
[----:B------:R4:W-:Y:S01]  /*125c0*/  @P5 STG.E.U8 desc[UR14][R16.64], R23 ;  /* 0x0000001710005986 */ /* 0x0009e2000c10110e */
[----:B------:R-:W-:Y:S02]  /*125d0*/  IADD3 R18, P5, R20, R3, RZ ;  /* 0x0000000314127210 */ /* 0x000fe40007fbe0ff */
[----:B------:R-:W-:Y:S01]  /*125e0*/  ISETP.LT.AND P2, PT, R248, UR4, !P2 ;  /* 0x00000004f8007c0c */ /* 0x000fe2000d741270 */
[----:B------:R-:W-:Y:S01]  /*125f0*/  ULDC UR4, c[0x0][0x248] ;  /* 0x0000920000047ab9 */ /* 0x000fe20000000800 */
[C---:B--2---:R-:W-:Y:S01]  /*12600*/  IADD3 R4, P6, R20.reuse, R10, RZ ;  /* 0x0000000a14047210 */ /* 0x044fe20007fde0ff */
[----:B------:R-:W-:Y:S01]  /*12610*/  IMAD.X R19, R29, 0x1, R11, P5 ;  /* 0x000000011d137824 */ /* 0x000fe200028e060b */
[----:B------:R-:W-:Y:S02]  /*12620*/  PRMT R21, R39, 0x7773, RZ ;  /* 0x0000777327157816 */ /* 0x000fe400000000ff */
[----:B---3--:R-:W-:Y:S01]  /*12630*/  IADD3 R6, P5, R20, R9, RZ ;  /* 0x0000000914067210 */ /* 0x008fe20007fbe0ff */
[----:B------:R-:W-:Y:S01]  /*12640*/  IMAD.X R5, R29, 0x1, R8, P6 ;  /* 0x000000011d057824 */ /* 0x000fe200030e0608 */
[----:B----4-:R-:W-:-:S02]  /*12650*/  PRMT R23, R39, 0x7771, RZ ;  /* 0x0000777127177816 */ /* 0x010fc400000000ff */
[----:B------:R-:W-:Y:S01]  /*12660*/  PRMT R39, R39, 0x7772, RZ ;  /* 0x0000777227277816 */ /* 0x000fe200000000ff */
[----:B------:R-:W-:Y:S02]  /*12670*/  IMAD.X R7, R29, 0x1, R68, P5 ;  /* 0x000000011d077824 */ /* 0x000fe400028e0644 */
        /* <DEDUP_REMOVED lines=8> */
[----:B------:R-:W-:Y:S01]  /*12700*/  SHF.R.S32.HI R27, RZ, 0x1f, R20 ;  /* 0x0000001fff1b7819 */ /* 0x000fe20000011414 */
[----:B------:R4:W-:Y:S01]  /*12710*/  @P2 STG.E.U8 desc[UR14][R6.64], R21 ;  /* 0x0000001506002986 */ /* 0x0009e2000c10110e */
[C---:B------:R-:W-:Y:S01]  /*12720*/  PRMT R25, R43.reuse, 0x7770, RZ ;  /* 0x000077702b197816 */ /* 0x040fe200000000ff */
[----:B------:R-:W-:Y:S01]  /*12730*/  ULDC UR8, c[0x0][0x228] ;  /* 0x00008a0000087ab9 */ /* 0x000fe20000000800 */
[----:B------:R-:W-:Y:S01]  /*12740*/  ULDC UR10, c[0x0][0x228] ;  /* 0x00008a00000a7ab9 */ /* 0x000fe20000000800 */
[----:B--2---:R-:W-:Y:S01]  /*12750*/  PRMT R23, R43, 0x7771, RZ ;  /* 0x000077712b177816 */ /* 0x004fe200000000ff */
[----:B------:R-:W-:Y:S01]  /*12760*/  VIADD R18, R252, 0x21 ;  /* 0x00000021fc127836 */ /* 0x000fe20000000000 */
[----:B------:R-:W-:Y:S01]  /*12770*/  ULDC UR6, c[0x0][0x22c] ;  /* 0x00008b0000067ab9 */ /* 0x000fe20000000800 */
[----:B---3--:R-:W-:-:S02]  /*12780*/  IADD3 R4, P6, R20, R0, RZ ;  /* 0x0000000014047210 */ /* 0x008fc40007fde0ff */
[----:B----4-:R-:W-:-:S03]  /*12790*/  IADD3 R6, P2, R20, R3, RZ ;  /* 0x0000000314067210 */ /* 0x010fc60007f5e0ff */
[C---:B------:R-:W-:Y:S01]  /*127a0*/  IMAD.X R5, R27.reuse, 0x1, R2, P6 ;  /* 0x000000011b057824 */ /* 0x040fe200030e0602 */
[C---:B------:R-:W-:Y:S01]  /*127b0*/  IADD3 R16, P6, R20.reuse, R10, RZ ;  /* 0x0000000a14107210 */ /* 0x040fe20007fde0ff */
[----:B------:R-:W-:Y:S01]  /*127c0*/  IMAD.X R7, R27, 0x1, R11, P2 ;  /* 0x000000011b077824 */ /* 0x000fe200010e060b */
        /* <DEDUP_REMOVED lines=8> */
[----:B------:R-:W-:Y:S01]  /*12850*/  ULDC UR4, c[0x0][0x248] ;  /* 0x0000920000047ab9 */ /* 0x000fe20000000800 */
[----:B------:R4:W-:Y:S01]  /*12860*/  @P5 STG.E.U8 desc[UR14][R16.64], R21 ;  /* 0x0000001510005986 */ /* 0x0009e2000c10110e */
[----:B------:R-:W-:Y:S01]  /*12870*/  ISETP.LT.AND P4, PT, R251, UR10, !P2 ;  /* 0x0000000afb007c0c */ /* 0x000fe2000d781270 */
[----:B------:R-:W-:Y:S01]  /*12880*/  ULDC UR8, c[0x0][0x228] ;  /* 0x00008a0000087ab9 */ /* 0x000fe20000000800 */
[----:B--2---:R-:W-:Y:S01]  /*12890*/  IADD3 R4, P6, R20, R9, RZ ;  /* 0x0000000914047210 */ /* 0x004fe20007fde0ff */
[----:B------:R-:W-:Y:S01]  /*128a0*/  ULDC UR10, c[0x0][0x228] ;  /* 0x00008a00000a7ab9 */ /* 0x000fe20000000800 */
[----:B------:R-:W-:-:S02]  /*128b0*/  SHF.R.S32.HI R29, RZ, 0x1f, R19 ;  /* 0x0000001fff1d7819 */ /* 0x000fc40000011413 */
[----:B---3--:R-:W-:Y:S02]  /*128c0*/  IADD3 R6, P1, R19, R0, RZ ;  /* 0x0000000013067210 */ /* 0x008fe40007f3e0ff */
        /* <DEDUP_REMOVED lines=25> */
[----:B------:R-:W-:Y:S01]  /*12a60*/  VIADD R20, R252, 0x22 ;  /* 0x00000022fc147836 */ /* 0x000fe20000000000 */
[----:B------:R-:W-:Y:S01]  /*12a70*/  ULDC UR12, c[0x0][0x228] ;  /* 0x00008a00000c7ab9 */ /* 0x000fe20000000800 */
[----:B---3--:R-:W-:Y:S01]  /*12a80*/  IADD3 R6, P6, R21, R0, RZ ;  /* 0x0000000015067210 */ /* 0x008fe20007fde0ff */
[----:B------:R-:W-:Y:S01]  /*12a90*/  IMAD.X R5, R29, 0x1, R68, P5 ;  /* 0x000000011d057824 */ /* 0x000fe200028e0644 */
[----:B------:R-:W-:-:S02]  /*12aa0*/  PRMT R25, R56, 0x7770, RZ ;  /* 0x0000777038197816 */ /* 0x000fc400000000ff */
[C---:B----4-:R-:W-:Y:S01]  /*12ab0*/  PRMT R17, R44.reuse, 0x7772, RZ ;  /* 0x000077722c117816 */ /* 0x050fe200000000ff */
[----:B------:R-:W-:Y:S01]  /*12ac0*/  IMAD.X R7, R27, 0x1, R2, P6 ;  /* 0x000000011b077824 */ /* 0x000fe200030e0602 */
[----:B------:R-:W-:-:S03]  /*12ad0*/  PRMT R23, R44, 0x7773, RZ ;  /* 0x000077732c177816 */ /* 0x000fc600000000ff */
        /* <DEDUP_REMOVED lines=48> */
[C---:B------:R-:W-:Y:S01]  /*12de0*/  VIADD R18, R252.reuse, 0x24 ;  /* 0x00000024fc127836 */ /* 0x040fe20000000000 */
[----:B------:R-:W-:Y:S01]  /*12df0*/  PRMT R45, R45, 0x7773, RZ ;  /* 0x000077732d2d7816 */ /* 0x000fe200000000ff */
        /* <DEDUP_REMOVED lines=36> */
[----:B----4-:R-:W-:Y:S02]  /*13040*/  PRMT R17, R57, 0x7772, RZ ;  /* 0x0000777239117816 */ /* 0x010fe400000000ff */
[----:B------:R-:W-:Y:S01]  /*13050*/  IMAD.X R7, R29, 0x1, R2, P6 ;  /* 0x000000011d077824 */ /* 0x000fe200030e0602 */
[----:B------:R-:W-:Y:S02]  /*13060*/  PRMT R57, R57, 0x7773, RZ ;  /* 0x0000777339397816 */ /* 0x000fe400000000ff */
[----:B------:R-:W-:Y:S01]  /*13070*/  PRMT R23, R46, 0x7770, RZ ;  /* 0x000077702e177816 */ /* 0x000fe200000000ff */
        /* <DEDUP_REMOVED lines=21> */
[----:B------:R2:W-:Y:S01]  /*131d0*/  @P3 STG.E.U8 desc[UR14][R16.64], R25 ;  /* 0x0000001910003986 */ /* 0x0005e2000c10110e */
        /* <DEDUP_REMOVED lines=12> */
[----:B--2---:R-:W-:Y:S01]  /*132a0*/  PRMT R25, R58, 0x7771, RZ ;  /* 0x000077713a197816 */ /* 0x004fe200000000ff */
[----:B------:R-:W-:Y:S01]  /*132b0*/  ULDC UR6, c[0x0][0x22c] ;  /* 0x00008b0000067ab9 */ /* 0x000fe20000000800 */
[----:B---3--:R-:W-:-:S05]  /*132c0*/  IADD3 R4, P6, R21, R0, RZ ;  /* 0x0000000015047210 */ /* 0x008fca0007fde0ff */
[----:B------:R-:W-:Y:S01]  /*132d0*/  IMAD.X R5, R29, 0x1, R2, P6 ;  /* 0x000000011d057824 */ /* 0x000fe200030e0602 */
[----:B------:R-:W-:Y:S01]  /*132e0*/  IADD3 R16, P6, R21, R10, RZ ;  /* 0x0000000a15107210 */ /* 0x000fe20007fde0ff */
[C---:B----4-:R-:W-:Y:S01]  /*132f0*/  IMAD.X R7, R29.reuse, 0x1, R11, P1 ;  /* 0x000000011d077824 */ /* 0x050fe200008e060b */
[----:B------:R-:W-:Y:S01]  /*13300*/  ISETP.GE.AND P1, PT, R20, UR4, PT ;  /* 0x0000000414007c0c */ /* 0x000fe2000bf26270 */
[----:B------:R-:W-:Y:S01]  /*13310*/  ULDC UR4, c[0x0][0x248] ;  /* 0x0000920000047ab9 */ /* 0x000fe20000000800 */
        /* <DEDUP_REMOVED lines=13> */
[----:B------:R-:W-:Y:S01]  /*133f0*/  ULDC UR12, c[0x0][0x228] ;  /* 0x00008a00000c7ab9 */ /* 0x000fe20000000800 */
[----:B--2---:R-:W-:-:S02]  /*13400*/  SHF.R.S32.HI R27, RZ, 0x1f, R19 ;  /* 0x0000001fff1b7819 */ /* 0x004fc40000011413 */
[----:B---3--:R-:W-:Y:S02]  /*13410*/  IADD3 R6, P5, R19, R0, RZ ;  /* 0x0000000013067210 */ /* 0x008fe40007fbe0ff */
[----:B------:R-:W-:-:S03]  /*13420*/  IADD3 R4, P2, R21, R9, RZ ;  /* 0x0000000915047210 */ /* 0x000fc60007f5e0ff */
[----:B------:R-:W-:Y:S01]  /*13430*/  IMAD.X R7, R27, 0x1, R2, P5 ;  /* 0x000000011b077824 */ /* 0x000fe200028e0602 */
[----:B----4-:R-:W-:Y:S01]  /*13440*/  IADD3 R16, P5, R19, R3, RZ ;  /* 0x0000000313107210 */ /* 0x010fe20007fbe0ff */
[----:B------:R-:W-:Y:S01]  /*13450*/  IMAD.X R5, R29, 0x1, R68, P2 ;  /* 0x000000011d057824 */ /* 0x000fe200010e0644 */
[----:B------:R-:W-:Y:S02]  /*13460*/  PRMT R25, R58, 0x7773, RZ ;  /* 0x000077733a197816 */ /* 0x000fe400000000ff */
[----:B------:R-:W-:Y:S01]  /*13470*/  PRMT R21, R47, 0x7770, RZ ;  /* 0x000077702f157816 */ /* 0x000fe200000000ff */
[----:B------:R-:W-:Y:S01]  /*13480*/  IMAD.X R17, R27, 0x1, R11, P5 ;  /* 0x000000011b117824 */ /* 0x000fe200028e060b */
[----:B------:R-:W-:Y:S01]  /*13490*/  PRMT R23, R47, 0x7771, RZ ;  /* 0x000077712f177816 */ /* 0x000fe200000000ff */
[----:B------:R2:W-:Y:S01]  /*134a0*/  @P3 STG.E.U8 desc[UR14][R4.64], R25 ;  /* 0x0000001904003986 */ /* 0x0005e2000c10110e */
[----:B------:R-:W-:Y:S01]  /*134b0*/  ISETP.GE.AND P2, PT, R18, UR6, PT ;  /* 0x0000000612007c0c */ /* 0x000fe2000bf46270 */
[----:B------:R-:W-:-:S02]  /*134c0*/  ULDC UR6, c[0x0][0x228] ;  /* 0x00008a0000067ab9 */ /* 0x000fc40000000800 */
[----:B------:R3:W-:Y:S01]  /*134d0*/  @P4 STG.E.U8 desc[UR14][R6.64], R21 ;  /* 0x0000001506004986 */ /* 0x0007e2000c10110e */
[----:B------:R-:W-:Y:S01]  /*134e0*/  ISETP.LT.AND P3, PT, R249, UR6, !P1 ;  /* 0x00000006f9007c0c */ /* 0x000fe2000cf61270 */
[----:B------:R-:W-:Y:S02]  /*134f0*/  ULDC UR6, c[0x0][0x228] ;  /* 0x00008a0000067ab9 */ /* 0x000fe40000000800 */
[----:B------:R4:W-:Y:S01]  /*13500*/  @P6 STG.E.U8 desc[UR14][R16.64], R23 ;  /* 0x0000001710006986 */ /* 0x0009e2000c10110e */
[C---:B------:R-:W-:Y:S01]  /*13510*/  IADD3 R18, P6, R19.reuse, R10, RZ ;  /* 0x0000000a13127210 */ /* 0x040fe20007fde0ff */
[----:B------:R-:W-:Y:S01]  /*13520*/  VIADD R20, R19, UR4 ;  /* 0x0000000413147c36 */ /* 0x000fe20008000000 */
[----:B------:R-:W-:Y:S01]  /*13530*/  ISETP.LT.AND P1, PT, R248, UR8, !P1 ;  /* 0x00000008f8007c0c */ /* 0x000fe2000cf21270 */
[----:B------:R-:W-:Y:S01]  /*13540*/  ULDC UR8, c[0x0][0x228] ;  /* 0x00008a0000087ab9 */ /* 0x000fe20000000800 */
[----:B------:R-:W-:Y:S01]  /*13550*/  ISETP.LT.AND P4, PT, R251, UR6, !P2 ;  /* 0x00000006fb007c0c */ /* 0x000fe2000d781270 */
[----:B------:R-:W-:Y:S01]  /*13560*/  ULDC UR6, c[0x0][0x228] ;  /* 0x00008a0000067ab9 */ /* 0x000fe20000000800 */
[----:B--2---:R-:W-:Y:S01]  /*13570*/  IADD3 R4, P5, R19, R9, RZ ;  /* 0x0000000913047210 */ /* 0x004fe20007fbe0ff */
[----:B------:R-:W-:Y:S01]  /*13580*/  IMAD.X R19, R27, 0x1, R8, P6 ;  /* 0x000000011b137824 */ /* 0x000fe200030e0608 */
[----:B------:R-:W-:Y:S01]  /*13590*/  SHF.R.S32.HI R25, RZ, 0x1f, R20 ;  /* 0x0000001fff197819 */ /* 0x000fe20000011414 */
[----:B------:R-:W-:Y:S01]  /*135a0*/  ULDC UR4, c[0x0][0x22c] ;  /* 0x00008b0000047ab9 */ /* 0x000fe20000000800 */
[----:B---3--:R-:W-:-:S02]  /*135b0*/  IADD3 R6, P6, R20, R0, RZ ;  /* 0x0000000014067210 */ /* 0x008fc40007fde0ff */
[----:B------:R-:W-:Y:S01]  /*135c0*/  PRMT R21, R47, 0x7773, RZ ;  /* 0x000077732f157816 */ /* 0x000fe200000000ff */
[----:B------:R-:W-:Y:S01]  /*135d0*/  IMAD.X R5, R27, 0x1, R68, P5 ;  /* 0x000000011b057824 */ /* 0x000fe200028e0644 */
[----:B------:R-:W-:Y:S01]  /*135e0*/  PRMT R47, R47, 0x7772, RZ ;  /* 0x000077722f2f7816 */ /* 0x000fe200000000ff */
[----:B------:R-:W-:Y:S01]  /*135f0*/  IMAD.X R7, R25, 0x1, R2, P6 ;  /* 0x0000000119077824 */ /* 0x000fe200030e0602 */
[----:B----4-:R-:W-:-:S03]  /*13600*/  PRMT R23, R59, 0x7770, RZ ;  /* 0x000077703b177816 */ /* 0x010fc600000000ff */
        /* <DEDUP_REMOVED lines=32> */
[C---:B------:R-:W-:Y:S01]  /*13810*/  PRMT R25, R60.reuse, 0x7770, RZ ;  /* 0x000077703c197816 */ /* 0x040fe200000000ff */
        /* <DEDUP_REMOVED lines=23> */
[----:B------:R-:W-:Y:S01]  /*13990*/  ULDC UR10, c[0x0][0x228] ;  /* 0x00008a00000a7ab9 */ /* 0x000fe20000000800 */
        /* <DEDUP_REMOVED lines=8> */
[C---:B-1----:R-:W-:Y:S01]  /*13a20*/  PRMT R27, R64.reuse, 0x7770, RZ ;  /* 0x00007770401b7816 */ /* 0x042fe200000000ff */
        /* <DEDUP_REMOVED lines=14> */
[----:B-1----:R-:W-:Y:S01]  /*13b10*/  IADD3 R4, P5, R19, R9, RZ ;  /* 0x0000000913047210 */ /* 0x002fe20007fbe0ff */
[----:B------:R-:W-:Y:S01]  /*13b20*/  IMAD.X R19, R29, 0x1, R8, P6 ;  /* 0x000000011d137824 */ /* 0x000fe200030e0608 */
[----:B------:R-:W-:Y:S01]  /*13b30*/  ULDC UR12, c[0x0][0x228] ;  /* 0x00008a00000c7ab9 */ /* 0x000fe20000000800 */
[----:B--2---:R-:W-:-:S02]  /*13b40*/  SHF.R.S32.HI R27, RZ, 0x1f, R21 ;  /* 0x0000001fff1b7819 */ /* 0x004fc40000011415 */
[----:B------:R-:W-:Y:S01]  /*13b50*/  IADD3 R6, P6, R21, R0, RZ ;  /* 0x0000000015067210 */ /* 0x000fe20007fde0ff */
[----:B------:R-:W-:Y:S01]  /*13b60*/  IMAD.X R5, R29, 0x1, R68, P5 ;  /* 0x000000011d057824 */ /* 0x000fe200028e0644 */
[C---:B---3--:R-:W-:Y:S02]  /*13b70*/  PRMT R17, R64.reuse, 0x7772, RZ ;  /* 0x0000777240117816 */ /* 0x048fe400000000ff */
        /* <DEDUP_REMOVED lines=13> */
[----:B-1----:R-:W-:Y:S01]  /*13c50*/  IMAD.X R17, R27, 0x1, R11, P2 ;  /* 0x000000011b117824 */ /* 0x002fe200010e060b */
[C---:B------:R-:W-:Y:S01]  /*13c60*/  IADD3 R18, P6, R21.reuse, R9, RZ ;  /* 0x0000000915127210 */ /* 0x040fe20007fde0ff */
[----:B------:R-:W-:Y:S01]  /*13c70*/  ULDC UR8, c[0x0][0x228] ;  /* 0x00008a0000087ab9 */ /* 0x000fe20000000800 */
[----:B--2---:R-:W-:Y:S02]  /*13c80*/  IADD3 R4, P5, R21, R10, RZ ;  /* 0x0000000a15047210 */ /* 0x004fe40007fbe0ff */
[----:B------:R-:W-:Y:S01]  /*13c90*/  ISETP.GE.AND P2, PT, R20, UR4, PT ;  /* 0x0000000414007c0c */ /* 0x000fe2000bf46270 */
[----:B------:R-:W-:Y:S01]  /*13ca0*/  ULDC UR4, c[0x0][0x248] ;  /* 0x0000920000047ab9 */ /* 0x000fe20000000800 */
[----:B---3--:R-:W-:Y:S01]  /*13cb0*/  PRMT R23, R61, 0x7771, RZ ;  /* 0x000077713d177816 */ /* 0x008fe200000000ff */
        /* <DEDUP_REMOVED lines=20> */
[----:B-1----:R-:W-:Y:S01]  /*13e00*/  IADD3 R4, P6, R21, R0, RZ ;  /* 0x0000000015047210 */ /* 0x002fe20007fde0ff */
        /* <DEDUP_REMOVED lines=8> */
[----:B--2---:R-:W-:Y:S01]  /*13e90*/  VIADD R19, R21, UR4 ;  /* 0x0000000415137c36 */ /* 0x004fe20008000000 */
        /* <DEDUP_REMOVED lines=10> */
[----:B-1----:R-:W-:Y:S01]  /*13f40*/  IADD3 R4, P6, R21, R9, RZ ;  /* 0x0000000915047210 */ /* 0x002fe20007fde0ff */
[----:B------:R-:W-:Y:S01]  /*13f50*/  ULDC UR10, c[0x0][0x228] ;  /* 0x00008a00000a7ab9 */ /* 0x000fe20000000800 */
[----:B------:R-:W-:Y:S01]  /*13f60*/  SHF.R.S32.HI R27, RZ, 0x1f, R19 ;  /* 0x0000001fff1b7819 */ /* 0x000fe20000011413 */
[----:B------:R-:W-:Y:S01]  /*13f70*/  ULDC UR12, c[0x0][0x228] ;  /* 0x00008a00000c7ab9 */ /* 0x000fe20000000800 */
[----:B--2---:R-:W-:Y:S01]  /*13f80*/  IADD3 R6, P1, R19, R0, RZ ;  /* 0x0000000013067210 */ /* 0x004fe20007f3e0ff */
[----:B------:R-:W-:Y:S01]  /*13f90*/  IMAD.X R5, R29, 0x1, R68, P6 ;  /* 0x000000011d057824 */ /* 0x000fe200030e0644 */
[----:B---3--:R-:W-:-:S03]  /*13fa0*/  IADD3 R16, P6, R19, R3, RZ ;  /* 0x0000000313107210 */ /* 0x008fc60007fde0ff */
        /* <DEDUP_REMOVED lines=18> */
[----:B-1----:R-:W-:Y:S01]  /*140d0*/  IADD3 R4, P5, R19, R9, RZ ;  /* 0x0000000913047210 */ /* 0x002fe20007fbe0ff */
[----:B------:R-:W-:Y:S01]  /*140e0*/  IMAD.X R19, R27, 0x1, R8, P6 ;  /* 0x000000011b137824 */ /* 0x000fe200030e0608 */
[----:B------:R-:W-:Y:S01]  /*140f0*/  ULDC UR8, c[0x0][0x228] ;  /* 0x00008a0000087ab9 */ /* 0x000fe20000000800 */
[----:B--2---:R-:W-:-:S02]  /*14100*/  IADD3 R6, P6, R21, R0, RZ ;  /* 0x0000000015067210 */ /* 0x004fc40007fde0ff */
[----:B------:R-:W-:Y:S01]  /*14110*/  IMAD.X R5, R27, 0x1, R68, P5 ;  /* 0x000000011b057824 */ /* 0x000fe200028e0644 */
[----:B------:R-:W-:Y:S02]  /*14120*/  PRMT R25, R66, 0x7770, RZ ;  /* 0x0000777042197816 */ /* 0x000fe400000000ff */
[C---:B---3--:R-:W-:Y:S01]  /*14130*/  PRMT R17, R62.reuse, 0x7772, RZ ;  /* 0x000077723e117816 */ /* 0x048fe200000000ff */
        /* <DEDUP_REMOVED lines=10> */
[----:B------:R-:W-:Y:S02]  /*141e0*/  ISETP.LT.AND P1, PT, R248, UR8, !P1 ;  /* 0x00000008f8007c0c */ /* 0x000fe4000cf21270 */
[----:B-1----:R-:W-:Y:S01]  /*141f0*/  IADD3 R18, P6, R21, R9, RZ ;  /* 0x0000000915127210 */ /* 0x002fe20007fde0ff */
[----:B------:R-:W-:Y:S01]  /*14200*/  IMAD.X R17, R29, 0x1, R11, P2 ;  /* 0x000000011d117824 */ /* 0x000fe200010e060b */
[----:B--2---:R-:W-:Y:S01]  /*14210*/  IADD3 R4, P5, R21, R10, RZ ;  /* 0x0000000a15047210 */ /* 0x004fe20007fbe0ff */
[----:B------:R-:W-:Y:S01]  /*14220*/  ULDC UR8, c[0x0][0x228] ;  /* 0x00008a0000087ab9 */ /* 0x000fe20000000800 */
[----:B------:R-:W-:Y:S01]  /*14230*/  ISETP.GE.AND P2, PT, R20, UR4, PT ;  /* 0x0000000414007c0c */ /* 0x000fe2000bf46270 */
[----:B------:R-:W-:Y:S01]  /*14240*/  ULDC UR4, c[0x0][0x248] ;  /* 0x0000920000047ab9 */ /* 0x000fe20000000800 */
[C---:B------:R-:W-:Y:S01]  /*14250*/  PRMT R27, R66.reuse, 0x7771, RZ ;  /* 0x00007771421b7816 */ /* 0x040fe200000000ff */
[C---:B------:R-:W-:Y:S01]  /*14260*/  IMAD.X R5, R29.reuse, 0x1, R8, P5 ;  /* 0x000000011d057824 */ /* 0x040fe200028e0608 */
[C---:B---3--:R-:W-:Y:S01]  /*14270*/  PRMT R25, R66.reuse, 0x7772, RZ ;  /* 0x0000777242197816 */ /* 0x048fe200000000ff */
[----:B------:R-:W-:Y:S01]  /*14280*/  IMAD.X R19, R29, 0x1, R68, P6 ;  /* 0x000000011d137824 */ /* 0x000fe200030e0644 */
[----:B------:R-:W-:Y:S01]  /*14290*/  PRMT R23, R66, 0x7773, RZ ;  /* 0x0000777342177816 */ /* 0x000fe200000000ff */
[----:B------:R-:W-:Y:S01]  /*142a0*/  VIADD R21, R21, UR4 ;  /* 0x0000000415157c36 */ /* 0x000fe20008000000 */
[----:B------:R-:W-:Y:S01]  /*142b0*/  @P3 STG.E.U8 desc[UR14][R16.64], R27 ;  /* 0x0000001b10003986 */ /* 0x000fe2000c10110e */
[----:B------:R-:W-:Y:S01]  /*142c0*/  VIADD R7, R252, 0x2f ;  /* 0x0000002ffc077836 */ /* 0x000fe20000000000 */
[----:B------:R-:W-:-:S02]  /*142d0*/  ULDC UR4, c[0x0][0x22c] ;  /* 0x00008b0000047ab9 */ /* 0x000fc40000000800 */
[----:B------:R1:W-:Y:S01]  /*142e0*/  @P4 STG.E.U8 desc[UR14][R4.64], R25 ;  /* 0x0000001904004986 */ /* 0x0003e2000c10110e */
[----:B------:R-:W-:-:S03]  /*142f0*/  SHF.R.S32.HI R29, RZ, 0x1f, R21 ;  /* 0x0000001fff1d7819 */ /* 0x000fc60000011415 */
[----:B------:R2:W-:Y:S01]  /*14300*/  @P1 STG.E.U8 desc[UR14][R18.64], R23 ;  /* 0x0000001712001986 */ /* 0x0005e2000c10110e */
[----:B------:R-:W-:Y:S02]  /*14310*/  IADD3 R6, P5, R21, R3, RZ ;  /* 0x0000000315067210 */ /* 0x000fe40007fbe0ff */
[----:B------:R-:W-:Y:S01]  /*14320*/  ISETP.LT.AND P3, PT, R251, UR6, !P2 ;  /* 0x00000006fb007c0c */ /* 0x000fe2000d761270 */
[----:B------:R-:W-:Y:S01]  /*14330*/  ULDC UR6, c[0x0][0x22c] ;  /* 0x00008b0000067ab9 */ /* 0x000fe20000000800 */
[----:B-1----:R-:W-:Y:S02]  /*14340*/  IADD3 R4, P1, R21, R0, RZ ;  /* 0x0000000015047210 */ /* 0x002fe40007f3e0ff */
[----:B------:R-:W-:Y:S01]  /*14350*/  ISETP.LT.AND P4, PT, R250, UR8, !P2 ;  /* 0x00000008fa007c0c */ /* 0x000fe2000d781270 */
[----:B------:R-:W-:Y:S01]  /*14360*/  ULDC UR8, c[0x0][0x228] ;  /* 0x00008a0000087ab9 */ /* 0x000fe20000000800 */
[----:B------:R-:W-:Y:S01]  /*14370*/  ISETP.LT.AND P6, PT, R249, UR10, !P2 ;  /* 0x0000000af9007c0c */ /* 0x000fe2000d7c1270 */
[----:B------:R-:W-:Y:S01]  /*14380*/  IMAD.X R5, R29, 0x1, R2, P1 ;  /* 0x000000011d057824 */ /* 0x000fe200008e0602 */
[----:B------:R-:W-:Y:S01]  /*14390*/  ISETP.GE.AND P1, PT, R7, UR4, PT ;  /* 0x0000000407007c0c */ /* 0x000fe2000bf26270 */
[----:B------:R-:W-:Y:S01]  /*143a0*/  IMAD.X R7, R29, 0x1, R11, P5 ;  /* 0x000000011d077824 */ /* 0x000fe200028e060b */
[----:B------:R-:W-:Y:S01]  /*143b0*/  IADD3 R16, P5, R21, R10, RZ ;  /* 0x0000000a15107210 */ /* 0x000fe20007fbe0ff */
[----:B------:R-:W-:Y:S01]  /*143c0*/  ULDC UR4, c[0x0][0x248] ;  /* 0x0000920000047ab9 */ /* 0x000fe20000000800 */
[C---:B------:R-:W-:Y:S01]  /*143d0*/  PRMT R27, R63.reuse, 0x7770, RZ ;  /* 0x000077703f1b7816 */ /* 0x040fe200000000ff */
[----:B------:R-:W-:Y:S01]  /*143e0*/  ULDC UR10, c[0x0][0x228] ;  /* 0x00008a00000a7ab9 */ /* 0x000fe20000000800 */
[----:B------:R-:W-:Y:S01]  /*143f0*/  PRMT R25, R63, 0x7771, RZ ;  /* 0x000077713f197816 */ /* 0x000fe200000000ff */
[----:B------:R-:W-:Y:S01]  /*14400*/  IMAD.X R17, R29, 0x1, R8, P5 ;  /* 0x000000011d117824 */ /* 0x000fe200028e0608 */
[----:B--2---:R-:W-:Y:S01]  /*14410*/  PRMT R23, R63, 0x7772, RZ ;  /* 0x000077723f177816 */ /* 0x004fe200000000ff */
        /* <DEDUP_REMOVED lines=11> */
[----:B------:R-:W-:Y:S01]  /*144d0*/  ULDC UR10, c[0x0][0x228] ;  /* 0x00008a00000a7ab9 */ /* 0x000fe20000000800 */
[----:B-1----:R-:W-:Y:S01]  /*144e0*/  IADD3 R4, P6, R21, R9, RZ ;  /* 0x0000000915047210 */ /* 0x002fe20007fde0ff */
[----:B------:R-:W-:Y:S01]  /*144f0*/  ULDC UR12, c[0x0][0x228] ;  /* 0x00008a00000c7ab9 */ /* 0x000fe20000000800 */
[----:B------:R-:W-:-:S02]  /*14500*/  SHF.R.S32.HI R27, RZ, 0x1f, R19 ;  /* 0x0000001fff1b7819 */ /* 0x000fc40000011413 */
[----:B--2---:R-:W-:Y:S01]  /*14510*/  IADD3 R6, P2, R19, R0, RZ ;  /* 0x0000000013067210 */ /* 0x004fe20007f5e0ff */
[----:B------:R-:W-:Y:S01]  /*14520*/  IMAD.X R5, R29, 0x1, R68, P6 ;  /* 0x000000011d057824 */ /* 0x000fe200030e0644 */
[----:B---3--:R-:W-:-:S03]  /*14530*/  IADD3 R16, P6, R19, R3, RZ ;  /* 0x0000000313107210 */ /* 0x008fc60007fde0ff */
[----:B------:R-:W-:Y:S01]  /*14540*/  IMAD.X R7, R27, 0x1, R2, P2 ;  /* 0x000000011b077824 */ /* 0x000fe200010e0602 */
[C---:B------:R-:W-:Y:S02]  /*14550*/  PRMT R25, R67.reuse, 0x7770, RZ ;  /* 0x0000777043197816 */ /* 0x040fe400000000ff */
[----:B------:R-:W-:Y:S01]  /*14560*/  PRMT R23, R67, 0x7771, RZ ;  /* 0x0000777143177816 */ /* 0x000fe200000000ff */
[----:B------:R-:W-:Y:S01]  /*14570*/  IMAD.X R17, R27, 0x1, R11, P6 ;  /* 0x000000011b117824 */ /* 0x000fe200030e060b */
[----:B------:R-:W-:Y:S01]  /*14580*/  ISETP.GE.AND P2, PT, R18, UR6, PT ;  /* 0x0000000612007c0c */ /* 0x000fe2000bf46270 */
[----:B------:R1:W-:Y:S01]  /*14590*/  @P3 STG.E.U8 desc[UR14][R4.64], R63 ;  /* 0x0000003f04003986 */ /* 0x0003e2000c10110e */
[----:B------:R-:W-:Y:S01]  /*145a0*/  VIADD R21, R19, UR4 ;  /* 0x0000000413157c36 */ /* 0x000fe20008000000 */
[----:B------:R-:W-:Y:S01]  /*145b0*/  ISETP.LT.AND P3, PT, R248, UR10, !P1 ;  /* 0x0000000af8007c0c */ /* 0x000fe2000cf61270 */
[----:B------:R-:W-:Y:S01]  /*145c0*/  VIADD R18, R252, 0x31 ;  /* 0x00000031fc127836 */ /* 0x000fe20000000000 */
[----:B------:R2:W-:Y:S01]  /*145d0*/  @P4 STG.E.U8 desc[UR14][R6.64], R25 ;  /* 0x0000001906004986 */ /* 0x0005e2000c10110e */
[----:B------:R-:W-:Y:S01]  /*145e0*/  ISETP.LT.AND P4, PT, R249, UR8, !P1 ;  /* 0x00000008f9007c0c */ /* 0x000fe2000cf81270 */
[----:B------:R-:W-:Y:S01]  /*145f0*/  ULDC UR6, c[0x0][0x22c] ;  /* 0x00008b0000067ab9 */ /* 0x000fe20000000800 */
[----:B-1----:R-:W-:Y:S01]  /*14600*/  IADD3 R4, P6, R19, R10, RZ ;  /* 0x0000000a13047210 */ /* 0x002fe20007fde0ff */
[----:B------:R1:W-:Y:S01]  /*14610*/  @P5 STG.E.U8 desc[UR14][R16.64], R23 ;  /* 0x0000001710005986 */ /* 0x0003e2000c10110e */
[----:B------:R-:W-:Y:S01]  /*14620*/  ISETP.LT.AND P5, PT, R251, UR12, !P2 ;  /* 0x0000000cfb007c0c */ /* 0x000fe2000d7a1270 */
[----:B------:R-:W-:Y:S01]  /*14630*/  ULDC UR4, c[0x0][0x228] ;  /* 0x00008a0000047ab9 */ /* 0x000fe20000000800 */
[----:B--2---:R-:W-:Y:S01]  /*14640*/  IADD3 R6, P1, R19, R9, RZ ;  /* 0x0000000913067210 */ /* 0x004fe20007f3e0ff */
[C---:B------:R-:W-:Y:S01]  /*14650*/  IMAD.X R5, R27.reuse, 0x1, R8, P6 ;  /* 0x000000011b057824 */ /* 0x040fe200030e0608 */
[----:B------:R-:W-:Y:S01]  /*14660*/  SHF.R.S32.HI R29, RZ, 0x1f, R21 ;  /* 0x0000001fff1d7819 */ /* 0x000fe20000011415 */
[----:B------:R-:W-:Y:S01]  /*14670*/  ULDC UR8, c[0x0][0x228] ;  /* 0x00008a0000087ab9 */ /* 0x000fe20000000800 */
[----:B------:R-:W-:Y:S01]  /*14680*/  PRMT R25, R48, 0x7770, RZ ;  /* 0x0000777030197816 */ /* 0x000fe200000000ff */
[----:B------:R-:W-:Y:S01]  /*14690*/  IMAD.X R7, R27, 0x1, R68, P1 ;  /* 0x000000011b077824 */ /* 0x000fe200008e0644 */
[----:B-1----:R-:W-:-:S02]  /*146a0*/  IADD3 R16, P6, R21, R0, RZ ;  /* 0x0000000015107210 */ /* 0x002fc40007fde0ff */
[C---:B------:R-:W-:Y:S02]  /*146b0*/  PRMT R23, R67.reuse, 0x7772, RZ ;  /* 0x0000777243177816 */ /* 0x040fe400000000ff */
[----:B------:R-:W-:Y:S01]  /*146c0*/  PRMT R67, R67, 0x7773, RZ ;  /* 0x0000777343437816 */ /* 0x000fe200000000ff */
[----:B------:R-:W-:Y:S01]  /*146d0*/  IMAD.X R17, R29, 0x1, R2, P6 ;  /* 0x000000011d117824 */ /* 0x000fe200030e0602 */
[----:B------:R-:W-:Y:S01]  /*146e0*/  ISETP.GE.AND P1, PT, R18, UR6, PT ;  /* 0x0000000612007c0c */ /* 0x000fe2000bf26270 */
[----:B------:R1:W-:Y:S01]  /*146f0*/  @P4 STG.E.U8 desc[UR14][R4.64], R23 ;  /* 0x0000001704004986 */ /* 0x0003e2000c10110e */
[----:B------:R-:W-:-:S03]  /*14700*/  ULDC UR6, c[0x0][0x228] ;  /* 0x00008a0000067ab9 */ /* 0x000fc60000000800 */
[----:B------:R2:W-:Y:S01]  /*14710*/  @P3 STG.E.U8 desc[UR14][R6.64], R67 ;  /* 0x0000004306003986 */ /* 0x0005e2000c10110e */
[----:B------:R-:W-:-:S03]  /*14720*/  IADD3 R18, P6, R21, R3, RZ ;  /* 0x0000000315127210 */ /* 0x000fc60007fde0ff */
[----:B------:R3:W-:Y:S01]  /*14730*/  @P5 STG.E.U8 desc[UR14][R16.64], R25 ;  /* 0x0000001910005986 */ /* 0x0007e2000c10110e */
[----:B------:R-:W-:Y:S02]  /*14740*/  ISETP.LT.AND P5, PT, R250, UR4, !P2 ;  /* 0x00000004fa007c0c */ /* 0x000fe4000d7a1270 */
[----:B------:R-:W-:Y:S01]  /*14750*/  ISETP.LT.AND P4, PT, R249, UR6, !P2 ;  /* 0x00000006f9007c0c */ /* 0x000fe2000d781270 */
[----:B------:R-:W-:Y:S01]  /*14760*/  VIADD R20, R252, 0x32 ;  /* 0x00000032fc147836 */ /* 0x000fe20000000000 */
[----:B-1----:R-:W-:Y:S01]  /*14770*/  IADD3 R4, P3, R21, R10, RZ ;  /* 0x0000000a15047210 */ /* 0x002fe20007f7e0ff */
[----:B------:R-:W-:Y:S01]  /*14780*/  IMAD.X R19, R29, 0x1, R11, P6 ;  /* 0x000000011d137824 */ /* 0x000fe200030e060b */
[----:B------:R-:W-:Y:S01]  /*14790*/  ISETP.LT.AND P2, PT, R248, UR8, !P2 ;  /* 0x00000008f8007c0c */ /* 0x000fe2000d741270 */
[----:B------:R-:W-:Y:S01]  /*147a0*/  ULDC UR4, c[0x0][0x22c] ;  /* 0x00008b0000047ab9 */ /* 0x000fe20000000800 */
[----:B--2---:R-:W-:Y:S01]  /*147b0*/  IADD3 R6, P6, R21, R9, RZ ;  /* 0x0000000915067210 */ /* 0x004fe20007fde0ff */
[----:B------:R-:W-:Y:S01]  /*147c0*/  IMAD.X R5, R29, 0x1, R8, P3 ;  /* 0x000000011d057824 */ /* 0x000fe200018e0608 */
[C---:B------:R-:W-:Y:S01]  /*147d0*/  PRMT R27, R48.reuse, 0x7771, RZ ;  /* 0x00007771301b7816 */ /* 0x040fe200000000ff */
[----:B------:R-:W-:Y:S01]  /*147e0*/  ULDC UR6, c[0x0][0x228] ;  /* 0x00008a0000067ab9 */ /* 0x000fe20000000800 */
[----:B---3--:R-:W-:-:S02]  /*147f0*/  PRMT R25, R48, 0x7772, RZ ;  /* 0x0000777230197816 */ /* 0x008fc400000000ff */
[----:B------:R-:W-:Y:S01]  /*14800*/  ISETP.GE.AND P3, PT, R20, UR4, PT ;  /* 0x0000000414007c0c */ /* 0x000fe2000bf66270 */
[----:B------:R-:W-:Y:S01]  /*14810*/  ULDC UR4, c[0x0][0x248] ;  /* 0x0000920000047ab9 */ /* 0x000fe20000000800 */
[----:B------:R-:W-:Y:S01]  /*14820*/  IMAD.X R7, R29, 0x1, R68, P6 ;  /* 0x000000011d077824 */ /* 0x000fe200030e0644 */
[----:B------:R-:W-:Y:S01]  /*14830*/  PRMT R23, R48, 0x7773, RZ ;  /* 0x0000777330177816 */ /* 0x000fe200000000ff */
[----:B------:R1:W-:Y:S01]  /*14840*/  @P5 STG.E.U8 desc[UR14][R18.64], R27 ;  /* 0x0000001b12005986 */ /* 0x0003e2000c10110e */
[----:B------:R-:W-:Y:S01]  /*14850*/  VIADD R21, R21, UR4 ;  /* 0x0000000415157c36 */ /* 0x000fe20008000000 */
[----:B------:R-:W-:Y:S02]  /*14860*/  ULDC UR4, c[0x0][0x228] ;  /* 0x00008a0000047ab9 */ /* 0x000fe40000000800 */
[----:B------:R2:W-:Y:S01]  /*14870*/  @P4 STG.E.U8 desc[UR14][R4.64], R25 ;  /* 0x0000001904004986 */ /* 0x0005e2000c10110e */
[----:B------:R-:W-:Y:S01]  /*14880*/  ISETP.LT.AND P4, PT, R251, UR6, !P1 ;  /* 0x00000006fb007c0c */ /* 0x000fe2000cf81270 */
[----:B------:R-:W-:Y:S01]  /*14890*/  ULDC UR6, c[0x0][0x228] ;  /* 0x00008a0000067ab9 */ /* 0x000fe20000000800 */
[----:B------:R-:W-:Y:S01]  /*148a0*/  ISETP.LT.AND P5, PT, R250, UR4, !P1 ;  /* 0x00000004fa007c0c */ /* 0x000fe2000cfa1270 */
[----:B------:R3:W-:Y:S01]  /*148b0*/  @P2 STG.E.U8 desc[UR14][R6.64], R23 ;  /* 0x0000001706002986 */ /* 0x0007e2000c10110e */
[----:B------:R-:W-:Y:S01]  /*148c0*/  SHF.R.S32.HI R29, RZ, 0x1f, R21 ;  /* 0x0000001fff1d7819 */ /* 0x000fe20000011415 */
[----:B------:R-:W-:Y:S01]  /*148d0*/  ULDC UR4, c[0x0][0x22c] ;  /* 0x00008b0000047ab9 */ /* 0x000fe20000000800 */
[C---:B------:R-:W-:Y:S01]  /*148e0*/  IADD3 R16, P2, R21.reuse, R0, RZ ;  /* 0x0000000015107210 */ /* 0x040fe20007f5e0ff */
[----:B-1----:R-:W-:Y:S01]  /*148f0*/  VIADD R18, R252, 0x33 ;  /* 0x00000033fc127836 */ /* 0x002fe20000000000 */
[----:B--2---:R-:W-:-:S03]  /*14900*/  IADD3 R4, P6, R21, R3, RZ ;  /* 0x0000000315047210 */ /* 0x004fc60007fde0ff */
[C---:B------:R-:W-:Y:S01]  /*14910*/  IMAD.X R17, R29.reuse, 0x1, R2, P2 ;  /* 0x000000011d117824 */ /* 0x040fe200010e0602 */
[----:B------:R-:W-:Y:S02]  /*14920*/  PRMT R25, R12, 0x7770, RZ ;  /* 0x000077700c197816 */ /* 0x000fe400000000ff */
[----:B------:R-:W-:Y:S01]  /*14930*/  ISETP.GE.AND P2, PT, R18, UR4, PT ;  /* 0x0000000412007c0c */ /* 0x000fe2000bf46270 */
[----:B------:R-:W-:Y:S01]  /*14940*/  IMAD.X R5, R29, 0x1, R11, P6 ;  /* 0x000000011d057824 */ /* 0x000fe200030e060b */
[----:B---3--:R-:W-:Y:S01]  /*14950*/  PRMT R23, R12, 0x7771, RZ ;  /* 0x000077710c177816 */ /* 0x008fe200000000ff */
[----:B------:R-:W-:Y:S01]  /*14960*/  ULDC UR4, c[0x0][0x228] ;  /* 0x00008a0000047ab9 */ /* 0x000fe20000000800 */
[----:B------:R1:W-:Y:S01]  /*14970*/  @P4 STG.E.U8 desc[UR14][R16.64], R25 ;  /* 0x0000001910004986 */ /* 0x0003e2000c10110e */
[----:B------:R-:W-:Y:S01]  /*14980*/  ISETP.LT.AND P4, PT, R249, UR4, !P1 ;  /* 0x00000004f9007c0c */ /* 0x000fe2000cf81270 */
[----:B------:R-:W-:Y:S02]  /*14990*/  ULDC UR4, c[0x0][0x248] ;  /* 0x0000920000047ab9 */ /* 0x000fe40000000800 */
[----:B------:R2:W-:Y:S01]  /*149a0*/  @P5 STG.E.U8 desc[UR14][R4.64], R23 ;  /* 0x0000001704005986 */ /* 0x0005e2000c10110e */
[----:B------:R-:W-:-:S02]  /*149b0*/  IADD3 R6, P5, R21, R10, RZ ;  /* 0x0000000a15067210 */ /* 0x000fc40007fbe0ff */
[----:B------:R-:W-:Y:S01]  /*149c0*/  ISETP.LT.AND P1, PT, R248, UR6, !P1 ;  /* 0x00000006f8007c0c */ /* 0x000fe2000cf21270 */
[----:B------:R-:W-:Y:S01]  /*149d0*/  ULDC UR6, c[0x0][0x228] ;  /* 0x00008a0000067ab9 */ /* 0x000fe20000000800 */
[----:B------:R-:W-:Y:S01]  /*149e0*/  IADD3 R18, P6, R21, R9, RZ ;  /* 0x0000000915127210 */ /* 0x000fe20007fde0ff */
[----:B------:R-:W-:Y:S01]  /*149f0*/  IMAD.X R7, R29, 0x1, R8, P5 ;  /* 0x000000011d077824 */ /* 0x000fe200028e0608 */
[C---:B-1----:R-:W-:Y:S01]  /*14a00*/  PRMT R17, R12.reuse, 0x7772, RZ ;  /* 0x000077720c117816 */ /* 0x042fe200000000ff */
[----:B------:R-:W-:Y:S01]  /*14a10*/  VIADD R21, R21, UR4 ;  /* 0x0000000415157c36 */ /* 0x000fe20008000000 */
[----:B------:R-:W-:Y:S01]  /*14a20*/  ISETP.LT.AND P5, PT, R251, UR6, !P3 ;  /* 0x00000006fb007c0c */ /* 0x000fe2000dfa1270 */
[----:B------:R-:W-:Y:S01]  /*14a30*/  IMAD.X R19, R29, 0x1, R68, P6 ;  /* 0x000000011d137824 */ /* 0x000fe200030e0644 */
[----:B--2---:R-:W-:Y:S01]  /*14a40*/  PRMT R23, R12, 0x7773, RZ ;  /* 0x000077730c177816 */ /* 0x004fe200000000ff */
[----:B------:R1:W-:Y:S01]  /*14a50*/  @P4 STG.E.U8 desc[UR14][R6.64], R17 ;  /* 0x0000001106004986 */ /* 0x0003e2000c10110e */
[----:B------:R-:W-:Y:S01]  /*14a60*/  SHF.R.S32.HI R27, RZ, 0x1f, R21 ;  /* 0x0000001fff1b7819 */ /* 0x000fe20000011415 */
[----:B------:R-:W-:Y:S01]  /*14a70*/  ULDC UR4, c[0x0][0x228] ;  /* 0x00008a0000047ab9 */ /* 0x000fe20000000800 */
[----:B------:R-:W-:Y:S01]  /*14a80*/  IADD3 R4, P4, R21, R0, RZ ;  /* 0x0000000015047210 */ /* 0x000fe20007f9e0ff */
[----:B------:R2:W-:Y:S01]  /*14a90*/  @P1 STG.E.U8 desc[UR14][R18.64], R23 ;  /* 0x0000001712001986 */ /* 0x0005e2000c10110e */
[----:B------:R-:W-:Y:S01]  /*14aa0*/  PRMT R25, R49, 0x7770, RZ ;  /* 0x0000777031197816 */ /* 0x000fe200000000ff */
[----:B------:R-:W-:Y:S01]  /*14ab0*/  ULDC UR6, c[0x0][0x228] ;  /* 0x00008a0000067ab9 */ /* 0x000fe20000000800 */
[----:B------:R-:W-:Y:S01]  /*14ac0*/  ISETP.LT.AND P1, PT, R250, UR4, !P3 ;  /* 0x00000004fa007c0c */ /* 0x000fe2000df21270 */
[----:B------:R-:W-:Y:S01]  /*14ad0*/  IMAD.X R5, R27, 0x1, R2, P4 ;  /* 0x000000011b057824 */ /* 0x000fe200020e0602 */
[----:B------:R-:W-:Y:S01]  /*14ae0*/  ISETP.LT.AND P6, PT, R249, UR6, !P3 ;  /* 0x00000006f9007c0c */ /* 0x000fe2000dfc1270 */
[----:B------:R-:W-:Y:S01]  /*14af0*/  VIADD R12, R252, 0x34 ;  /* 0x00000034fc0c7836 */ /* 0x000fe20000000000 */
[----:B------:R-:W-:Y:S01]  /*14b00*/  ULDC UR4, c[0x0][0x22c] ;  /* 0x00008b0000047ab9 */ /* 0x000fe20000000800 */
[C---:B-1----:R-:W-:Y:S01]  /*14b10*/  IADD3 R6, P4, R21.reuse, R3, RZ ;  /* 0x0000000315067210 */ /* 0x042fe20007f9e0ff */
[----:B------:R1:W-:Y:S01]  /*14b20*/  @P5 STG.E.U8 desc[UR14][R4.64], R25 ;  /* 0x0000001904005986 */ /* 0x0003e2000c10110e */
[----:B------:R-:W-:Y:S01]  /*14b30*/  IADD3 R16, P5, R21, R10, RZ ;  /* 0x0000000a15107210 */ /* 0x000fe20007fbe0ff */
[----:B------:R-:W-:Y:S01]  /*14b40*/  ULDC UR6, c[0x0][0x228] ;  /* 0x00008a0000067ab9 */ /* 0x000fe20000000800 */
[----:B--2---:R-:W-:Y:S01]  /*14b50*/  PRMT R23, R49, 0x7771, RZ ;  /* 0x0000777131177816 */ /* 0x004fe200000000ff */
[C---:B------:R-:W-:Y:S01]  /*14b60*/  IMAD.X R7, R27.reuse, 0x1, R11, P4 ;  /* 0x000000011b077824 */ /* 0x040fe200020e060b */
[----:B------:R-:W-:Y:S01]  /*14b70*/  ISETP.GE.AND P4, PT, R12, UR4, PT ;  /* 0x000000040c007c0c */ /* 0x000fe2000bf86270 */
[----:B------:R-:W-:Y:S01]  /*14b80*/  ULDC UR4, c[0x0][0x248] ;  /* 0x0000920000047ab9 */ /* 0x000fe20000000800 */
[----:B------:R-:W-:Y:S01]  /*14b90*/  IMAD.X R17, R27, 0x1, R8, P5 ;  /* 0x000000011b117824 */ /* 0x000fe200028e0608 */
[----:B------:R-:W-:Y:S01]  /*14ba0*/  PRMT R19, R49, 0x7772, RZ ;  /* 0x0000777231137816 */ /* 0x000fe200000000ff */
[C---:B------:R-:W-:Y:S01]  /*14bb0*/  VIADD R20, R21.reuse, UR4 ;  /* 0x0000000415147c36 */ /* 0x040fe20008000000 */
[----:B------:R-:W-:Y:S01]  /*14bc0*/  ISETP.LT.AND P3, PT, R248, UR6, !P3 ;  /* 0x00000006f8007c0c */ /* 0x000fe2000df61270 */
[----:B------:R-:W-:Y:S01]  /*14bd0*/  ULDC UR6, c[0x0][0x228] ;  /* 0x00008a0000067ab9 */ /* 0x000fe20000000800 */
[----:B------:R2:W-:Y:S01]  /*14be0*/  @P1 STG.E.U8 desc[UR14][R6.64], R23 ;  /* 0x0000001706001986 */ /* 0x0005e2000c10110e */
[----:B-1----:R-:W-:Y:S01]  /*14bf0*/  IADD3 R4, P1, R21, R9, RZ ;  /* 0x0000000915047210 */ /* 0x002fe20007f3e0ff */
[----:B------:R-:W-:Y:S01]  /*14c00*/  ULDC UR4, c[0x0][0x228] ;  /* 0x00008a0000047ab9 */ /* 0x000fe20000000800 */
[----:B------:R-:W-:Y:S01]  /*14c10*/  ISETP.LT.AND P5, PT, R251, UR6, !P2 ;  /* 0x00000006fb007c0c */ /* 0x000fe2000d7a1270 */
[----:B------:R1:W-:Y:S01]  /*14c20*/  @P6 STG.E.U8 desc[UR14][R16.64], R19 ;  /* 0x0000001310006986 */ /* 0x0003e2000c10110e */
[----:B------:R-:W-:Y:S01]  /*14c30*/  SHF.R.S32.HI R29, RZ, 0x1f, R20 ;  /* 0x0000001fff1d7819 */ /* 0x000fe20000011414 */
[----:B------:R-:W-:Y:S01]  /*14c40*/  IMAD.X R5, R27, 0x1, R68, P1 ;  /* 0x000000011b057824 */ /* 0x000fe200008e0644 */
[----:B------:R-:W-:Y:S01]  /*14c50*/  PRMT R49, R49, 0x7773, RZ ;  /* 0x0000777331317816 */ /* 0x000fe200000000ff */
[----:B------:R-:W-:Y:S01]  /*14c60*/  ULDC UR6, c[0x0][0x228] ;  /* 0x00008a0000067ab9 */ /* 0x000fe20000000800 */
[----:B--2---:R-:W-:-:S02]  /*14c70*/  IADD3 R6, P6, R20, R0, RZ ;  /* 0x0000000014067210 */ /* 0x004fc40007fde0ff */
[----:B------:R-:W-:Y:S01]  /*14c80*/  PRMT R21, R13, 0x7770, RZ ;  /* 0x000077700d157816 */ /* 0x000fe200000000ff */
[----:B------:R-:W-:Y:S02]  /*14c90*/  @P3 STG.E.U8 desc[UR14][R4.64], R49 ;  /* 0x0000003104003986 */ /* 0x000fe4000c10110e */
[----:B------:R-:W-:Y:S01]  /*14ca0*/  IMAD.X R7, R29, 0x1, R2, P6 ;  /* 0x000000011d077824 */ /* 0x000fe200030e0602 */
[----:B------:R-:W-:Y:S01]  /*14cb0*/  ISETP.LT.AND P1, PT, R250, UR4, !P2 ;  /* 0x00000004fa007c0c */ /* 0x000fe2000d721270 */
[----:B------:R-:W-:Y:S01]  /*14cc0*/  ULDC UR4, c[0x0][0x248] ;  /* 0x0000920000047ab9 */ /* 0x000fe20000000800 */
[----:B------:R-:W-:Y:S01]  /*14cd0*/  ISETP.LT.AND P3, PT, R249, UR6, !P2 ;  /* 0x00000006f9007c0c */ /* 0x000fe2000d761270 */
[----:B------:R-:W-:Y:S01]  /*14ce0*/  ULDC UR6, c[0x0][0x228] ;  /* 0x00008a0000067ab9 */ /* 0x000fe20000000800 */
[C---:B-1----:R-:W-:Y:S01]  /*14cf0*/  IADD3 R16, P6, R20.reuse, R3, RZ ;  /* 0x0000000314107210 */ /* 0x042fe20007fde0ff */
[----:B------:R1:W-:Y:S01]  /*14d00*/  @P5 STG.E.U8 desc[UR14][R6.64], R21 ;  /* 0x0000001506005986 */ /* 0x0003e2000c10110e */
[----:B------:R-:W-:-:S02]  /*14d10*/  IADD3 R18, P5, R20, R10, RZ ;  /* 0x0000000a14127210 */ /* 0x000fc40007fbe0ff */
[----:B------:R-:W-:Y:S01]  /*14d20*/  PRMT R25, R13, 0x7771, RZ ;  /* 0x000077710d197816 */ /* 0x000fe200000000ff */
[----:B------:R-:W-:Y:S01]  /*14d30*/  IMAD.X R17, R29, 0x1, R11, P6 ;  /* 0x000000011d117824 */ /* 0x000fe200030e060b */
[----:B------:R-:W-:Y:S01]  /*14d40*/  PRMT R23, R13, 0x7772, RZ ;  /* 0x000077720d177816 */ /* 0x000fe200000000ff */
[----:B------:R-:W-:Y:S01]  /*14d50*/  IMAD.X R19, R29, 0x1, R8, P5 ;  /* 0x000000011d137824 */ /* 0x000fe200028e0608 */
[----:B------:R-:W-:Y:S01]  /*14d60*/  ISETP.LT.AND P2, PT, R248, UR6, !P2 ;  /* 0x00000006f8007c0c */ /* 0x000fe2000d741270 */
[----:B------:R-:W-:Y:S01]  /*14d70*/  ULDC UR6, c[0x0][0x228] ;  /* 0x00008a0000067ab9 */ /* 0x000fe20000000800 */
[----:B------:R-:W-:Y:S01]  /*14d80*/  @P1 STG.E.U8 desc[UR14][R16.64], R25 ;  /* 0x0000001910001986 */ /* 0x000fe2000c10110e */
[----:B------:R-:W-:Y:S01]  /*14d90*/  ISETP.LT.AND P1, PT, R251, UR6, !P4 ;  /* 0x00000006fb007c0c */ /* 0x000fe2000e721270 */
[----:B------:R-:W-:Y:S01]  /*14da0*/  VIADD R12, R252, 0x35 ;  /* 0x00000035fc0c7836 */ /* 0x000fe20000000000 */
[----:B------:R-:W-:Y:S01]  /*14db0*/  PRMT R27, R13, 0x7773, RZ ;  /* 0x000077730d1b7816 */ /* 0x000fe200000000ff */
[C---:B-1----:R-:W-:Y:S01]  /*14dc0*/  VIADD R21, R20.reuse, UR4 ;  /* 0x0000000414157c36 */ /* 0x042fe20008000000 */
[----:B------:R1:W-:Y:S01]  /*14dd0*/  @P3 STG.E.U8 desc[UR14][R18.64], R23 ;  /* 0x0000001712003986 */ /* 0x0003e2000c10110e */
[----:B------:R-:W-:Y:S01]  /*14de0*/  IADD3 R4, P3, R20, R9, RZ ;  /* 0x0000000914047210 */ /* 0x000fe20007f7e0ff */
[----:B------:R-:W-:Y:S01]  /*14df0*/  ULDC UR4, c[0x0][0x228] ;  /* 0x00008a0000047ab9 */ /* 0x000fe20000000800 */
[----:B------:R-:W-:Y:S01]  /*14e00*/  ULDC UR6, c[0x0][0x228] ;  /* 0x00008a0000067ab9 */ /* 0x000fe20000000800 */
[----:B------:R-:W-:-:S02]  /*14e10*/  SHF.R.S32.HI R31, RZ, 0x1f, R21 ;  /* 0x0000001fff1f7819 */ /* 0x000fc40000011415 */
[----:B------:R-:W-:Y:S01]  /*14e20*/  IADD3 R6, P6, R21, R0, RZ ;  /* 0x0000000015067210 */ /* 0x000fe20007fde0ff */
[----:B------:R-:W-:Y:S01]  /*14e30*/  IMAD.X R5, R29, 0x1, R68, P3 ;  /* 0x000000011d057824 */ /* 0x000fe200018e0644 */
[----:B------:R-:W-:Y:S01]  /*14e40*/  ISETP.LT.AND P3, PT, R250, UR4, !P4 ;  /* 0x00000004fa007c0c */ /* 0x000fe2000e761270 */
[----:B------:R-:W-:Y:S02]  /*14e50*/  ULDC UR4, c[0x0][0x248] ;  /* 0x0000920000047ab9 */ /* 0x000fe40000000800 */
[----:B------:R-:W-:Y:S01]  /*14e60*/  IMAD.X R7, R31, 0x1, R2, P6 ;  /* 0x000000011f077824 */ /* 0x000fe200030e0602 */
[----:B-1----:R-:W-:Y:S01]  /*14e70*/  PRMT R19, R50, 0x7770, RZ ;  /* 0x0000777032137816 */ /* 0x002fe200000000ff */
[----:B------:R-:W-:Y:S01]  /*14e80*/  @P2 STG.E.U8 desc[UR14][R4.64], R27 ;  /* 0x0000001b04002986 */ /* 0x000fe2000c10110e */
[----:B------:R-:W-:Y:S02]  /*14e90*/  ISETP.LT.AND P2, PT, R249, UR6, !P4 ;  /* 0x00000006f9007c0c */ /* 0x000fe4000e741270 */
[----:B------:R-:W-:Y:S01]  /*14ea0*/  ISETP.GE.AND P5, PT, R12, UR7, PT ;  /* 0x000000070c007c0c */ /* 0x000fe2000bfa6270 */
[----:B------:R1:W-:Y:S01]  /*14eb0*/  @P1 STG.E.U8 desc[UR14][R6.64], R19 ;  /* 0x0000001306001986 */ /* 0x0003e2000c10110e */
[C---:B------:R-:W-:Y:S01]  /*14ec0*/  IADD3 R12, P6, R21.reuse, R3, RZ ;  /* 0x00000003150c7210 */ /* 0x040fe20007fde0ff */
[----:B------:R-:W-:Y:S01]  /*14ed0*/  VIADD R18, R252, 0x36 ;  /* 0x00000036fc127836 */ /* 0x000fe20000000000 */
[----:B------:R-:W-:Y:S01]  /*14ee0*/  IADD3 R16, P1, R21, R10, RZ ;  /* 0x0000000a15107210 */ /* 0x000fe20007f3e0ff */
[----:B------:R-:W-:Y:S01]  /*14ef0*/  ULDC UR6, c[0x0][0x228] ;  /* 0x00008a0000067ab9 */ /* 0x000fe20000000800 */
[C---:B------:R-:W-:Y:S01]  /*14f00*/  PRMT R25, R50.reuse, 0x7771, RZ ;  /* 0x0000777132197816 */ /* 0x040fe200000000ff */
[C---:B------:R-:W-:Y:S01]  /*14f10*/  IMAD.X R13, R31.reuse, 0x1, R11, P6 ;  /* 0x000000011f0d7824 */ /* 0x040fe200030e060b */
[----:B------:R-:W-:Y:S01]  /*14f20*/  PRMT R23, R50, 0x7772, RZ ;  /* 0x0000777232177816 */ /* 0x000fe200000000ff */
[----:B------:R-:W-:Y:S01]  /*14f30*/  IMAD.X R17, R31, 0x1, R8, P1 ;  /* 0x000000011f117824 */ /* 0x000fe200008e0608 */
[----:B------:R-:W-:Y:S01]  /*14f40*/  ISETP.GE.AND P1, PT, R18, UR5, PT ;  /* 0x0000000512007c0c */ /* 0x000fe2000bf26270 */
[----:B------:R-:W-:Y:S01]  /*14f50*/  ULDC UR5, c[0x0][0x228] ;  /* 0x00008a0000057ab9 */ /* 0x000fe20000000800 */
[----:B------:R2:W-:Y:S01]  /*14f60*/  @P3 STG.E.U8 desc[UR14][R12.64], R25 ;  /* 0x000000190c003986 */ /* 0x0005e2000c10110e */
[----:B------:R-:W-:Y:S01]  /*14f70*/  ISETP.LT.AND P4, PT, R248, UR5, !P4 ;  /* 0x00000005f8007c0c */ /* 0x000fe2000e781270 */
[----:B------:R-:W-:Y:S01]  /*14f80*/  ULDC UR5, c[0x0][0x228] ;  /* 0x00008a0000057ab9 */ /* 0x000fe20000000800 */
[C---:B-1----:R-:W-:Y:S01]  /*14f90*/  VIADD R19, R21.reuse, UR4 ;  /* 0x0000000415137c36 */ /* 0x042fe20008000000 */
[----:B------:R1:W-:Y:S01]  /*14fa0*/  @P2 STG.E.U8 desc[UR14][R16.64], R23 ;  /* 0x0000001710002986 */ /* 0x0003e2000c10110e */
[----:B------:R-:W-:Y:S01]  /*14fb0*/  IADD3 R4, P2, R21, R9, RZ ;  /* 0x0000000915047210 */ /* 0x000fe20007f5e0ff */
[----:B------:R-:W-:Y:S01]  /*14fc0*/  ULDC UR4, c[0x0][0x228] ;  /* 0x00008a0000047ab9 */ /* 0x000fe20000000800 */
[----:B------:R-:W-:Y:S01]  /*14fd0*/  ISETP.LT.AND P3, PT, R251, UR5, !P5 ;  /* 0x00000005fb007c0c */ /* 0x000fe2000ef61270 */
[----:B------:R-:W-:Y:S01]  /*14fe0*/  ULDC UR5, c[0x0][0x228] ;  /* 0x00008a0000057ab9 */ /* 0x000fe20000000800 */
[----:B------:R-:W-:-:S02]  /*14ff0*/  SHF.R.S32.HI R29, RZ, 0x1f, R19 ;  /* 0x0000001fff1d7819 */ /* 0x000fc40000011413 */
[----:B------:R-:W-:Y:S01]  /*15000*/  IADD3 R6, P6, R19, R0, RZ ;  /* 0x0000000013067210 */ /* 0x000fe20007fde0ff */
[----:B------:R-:W-:Y:S01]  /*15010*/  IMAD.X R5, R31, 0x1, R68, P2 ;  /* 0x000000011f057824 */ /* 0x000fe200010e0644 */
[----:B------:R-:W-:Y:S02]  /*15020*/  PRMT R21, R50, 0x7773, RZ ;  /* 0x0000777332157816 */ /* 0x000fe400000000ff */
[----:B------:R-:W-:Y:S01]  /*15030*/  PRMT R27, R14, 0x7770, RZ ;  /* 0x000077700e1b7816 */ /* 0x000fe200000000ff */
[----:B------:R-:W-:Y:S01]  /*15040*/  IMAD.X R7, R29, 0x1, R2, P6 ;  /* 0x000000011d077824 */ /* 0x000fe200030e0602 */
[----:B------:R-:W-:Y:S01]  /*15050*/  ISETP.LT.AND P2, PT, R250, UR4, !P5 ;  /* 0x00000004fa007c0c */ /* 0x000fe2000ef41270 */
[----:B------:R-:W-:Y:S01]  /*15060*/  @P4 STG.E.U8 desc[UR14][R4.64], R21 ;  /* 0x0000001504004986 */ /* 0x000fe2000c10110e */
[----:B------:R-:W-:Y:S01]  /*15070*/  ISETP.LT.AND P4, PT, R249, UR5, !P5 ;  /* 0x00000005f9007c0c */ /* 0x000fe2000ef81270 */
[----:B------:R-:W-:Y:S01]  /*15080*/  VIADD R18, R252, 0x37 ;  /* 0x00000037fc127836 */ /* 0x000fe20000000000 */
[C---:B--2---:R-:W-:Y:S01]  /*15090*/  IADD3 R12, P6, R19.reuse, R3, RZ ;  /* 0x00000003130c7210 */ /* 0x044fe20007fde0ff */
[----:B------:R2:W-:Y:S01]  /*150a0*/  @P3 STG.E.U8 desc[UR14][R6.64], R27 ;  /* 0x0000001b06003986 */ /* 0x0005e2000c10110e */
[----:B-1----:R-:W-:Y:S01]  /*150b0*/  IADD3 R16, P3, R19, R10, RZ ;  /* 0x0000000a13107210 */ /* 0x002fe20007f7e0ff */
[----:B------:R-:W-:Y:S01]  /*150c0*/  ULDC UR4, c[0x0][0x248] ;  /* 0x0000920000047ab9 */ /* 0x000fe20000000800 */
[C---:B------:R-:W-:Y:S01]  /*150d0*/  PRMT R25, R14.reuse, 0x7771, RZ ;  /* 0x000077710e197816 */ /* 0x040fe200000000ff */
[C---:B------:R-:W-:Y:S01]  /*150e0*/  IMAD.X R13, R29.reuse, 0x1, R11, P6 ;  /* 0x000000011d0d7824 */ /* 0x040fe200030e060b */
[----:B------:R-:W-:Y:S01]  /*150f0*/  PRMT R23, R14, 0x7772, RZ ;  /* 0x000077720e177816 */ /* 0x000fe200000000ff */
[----:B------:R-:W-:Y:S01]  /*15100*/  IMAD.X R17, R29, 0x1, R8, P3 ;  /* 0x000000011d117824 */ /* 0x000fe200018e0608 */
[----:B------:R-:W-:Y:S01]  /*15110*/  ULDC UR5, c[0x0][0x228] ;  /* 0x00008a0000057ab9 */ /* 0x000fe20000000800 */
[----:B------:R-:W-:Y:S01]  /*15120*/  ISETP.GE.AND P3, PT, R18, UR11, PT ;  /* 0x0000000b12007c0c */ /* 0x000fe2000bf66270 */
[----:B------:R-:W-:Y:S01]  /*15130*/  VIADD R18, R19, UR4 ;  /* 0x0000000413127c36 */ /* 0x000fe20008000000 */
[----:B------:R-:W-:Y:S01]  /*15140*/  ISETP.LT.AND P5, PT, R248, UR5, !P5 ;  /* 0x00000005f8007c0c */ /* 0x000fe2000efa1270 */
[----:B------:R-:W-:Y:S01]  /*15150*/  @P2 STG.E.U8 desc[UR14][R12.64], R25 ;  /* 0x000000190c002986 */ /* 0x000fe2000c10110e */
[----:B------:R-:W-:Y:S01]  /*15160*/  ISETP.LT.AND P2, PT, R251, UR6, !P1 ;  /* 0x00000006fb007c0c */ /* 0x000fe2000cf41270 */
[----:B--2---:R-:W-:Y:S01]  /*15170*/  VIADD R7, R252, 0x38 ;  /* 0x00000038fc077836 */ /* 0x004fe20000000000 */
[----:B------:R-:W-:Y:S01]  /*15180*/  SHF.R.S32.HI R27, RZ, 0x1f, R18 ;  /* 0x0000001fff1b7819 */ /* 0x000fe20000011412 */
[----:B------:R1:W-:Y:S01]  /*15190*/  @P4 STG.E.U8 desc[UR14][R16.64], R23 ;  /* 0x0000001710004986 */ /* 0x0003e2000c10110e */
[----:B------:R-:W-:Y:S01]  /*151a0*/  IADD3 R4, P4, R19, R9, RZ ;  /* 0x0000000913047210 */ /* 0x000fe20007f9e0ff */
[----:B------:R-:W-:Y:S01]  /*151b0*/  ULDC UR4, c[0x0][0x228] ;  /* 0x00008a0000047ab9 */ /* 0x000fe20000000800 */
[----:B------:R-:W-:Y:S01]  /*151c0*/  IADD3 R6, P6, R18, R0, RZ ;  /* 0x0000000012067210 */ /* 0x000fe20007fde0ff */
[----:B------:R-:W-:Y:S01]  /*151d0*/  ULDC UR5, c[0x0][0x228] ;  /* 0x00008a0000057ab9 */ /* 0x000fe20000000800 */
[----:B------:R-:W-:Y:S01]  /*151e0*/  PRMT R21, R51, 0x7771, RZ ;  /* 0x0000777133157816 */ /* 0x000fe200000000ff */
[----:B------:R-:W-:Y:S01]  /*151f0*/  IMAD.X R5, R29, 0x1, R68, P4 ;  /* 0x000000011d057824 */ /* 0x000fe200020e0644 */
[----:B------:R-:W-:Y:S01]  /*15200*/  ISETP.GE.AND P4, PT, R7, UR9, PT ;  /* 0x0000000907007c0c */ /* 0x000fe2000bf86270 */
[----:B------:R-:W-:Y:S01]  /*15210*/  IMAD.X R7, R27, 0x1, R2, P6 ;  /* 0x000000011b077824 */ /* 0x000fe200030e0602 */
[----:B------:R-:W-:Y:S01]  /*15220*/  ISETP.LT.AND P6, PT, R250, UR4, !P1 ;  /* 0x00000004fa007c0c */ /* 0x000fe2000cfc1270 */
[----:B------:R-:W-:Y:S01]  /*15230*/  ULDC UR4, c[0x0][0x228] ;  /* 0x00008a0000047ab9 */ /* 0x000fe20000000800 */
[----:B------:R-:W-:Y:S01]  /*15240*/  ULDC UR6, c[0x0][0x228] ;  /* 0x00008a0000067ab9 */ /* 0x000fe20000000800 */
[----:B-1----:R-:W-:-:S02]  /*15250*/  PRMT R23, R14, 0x7773, RZ ;  /* 0x000077730e177816 */ /* 0x002fc400000000ff */
[----:B------:R-:W-:-:S03]  /*15260*/  PRMT R17, R51, 0x7770, RZ ;  /* 0x0000777033117816 */ /* 0x000fc600000000ff */
[----:B------:R1:W-:Y:S01]  /*15270*/  @P5 STG.E.U8 desc[UR14][R4.64], R23 ;  /* 0x0000001704005986 */ /* 0x0003e2000c10110e */
[----:B------:R-:W-:-:S03]  /*15280*/  IADD3 R12, P5, R18, R3, RZ ;  /* 0x00000003120c7210 */ /* 0x000fc60007fbe0ff */
[----:B------:R2:W-:Y:S01]  /*15290*/  @P2 STG.E.U8 desc[UR14][R6.64], R17 ;  /* 0x0000001106002986 */ /* 0x0005e2000c10110e */
[----:B------:R-:W-:Y:S01]  /*152a0*/  ISETP.LT.AND P2, PT, R249, UR4, !P1 ;  /* 0x00000004f9007c0c */ /* 0x000fe2000cf41270 */
[----:B------:R-:W-:Y:S01]  /*152b0*/  IMAD.X R13, R27, 0x1, R11, P5 ;  /* 0x000000011b0d7824 */ /* 0x000fe200028e060b */
[C---:B------:R-:W-:Y:S01]  /*152c0*/  PRMT R19, R51.reuse, 0x7773, RZ ;  /* 0x0000777333137816 */ /* 0x040fe200000000ff */
[----:B------:R-:W-:Y:S01]  /*152d0*/  ULDC UR4, c[0x0][0x248] ;  /* 0x0000920000047ab9 */ /* 0x000fe20000000800 */
[C---:B-1----:R-:W-:Y:S02]  /*152e0*/  IADD3 R4, P5, R18.reuse, R10, RZ ;  /* 0x0000000a12047210 */ /* 0x042fe40007fbe0ff */
[----:B------:R1:W-:Y:S01]  /*152f0*/  @P6 STG.E.U8 desc[UR14][R12.64], R21 ;  /* 0x000000150c006986 */ /* 0x0003e2000c10110e */
[----:B------:R-:W-:Y:S02]  /*15300*/  PRMT R51, R51, 0x7772, RZ ;  /* 0x0000777233337816 */ /* 0x000fe400000000ff */
[----:B--2---:R-:W-:Y:S01]  /*15310*/  IADD3 R6, P6, R18, R9, RZ ;  /* 0x0000000912067210 */ /* 0x004fe20007fde0ff */
[----:B------:R-:W-:-:S02]  /*15320*/  IMAD.X R5, R27, 0x1, R8, P5 ;  /* 0x000000011b057824 */ /* 0x000fc400028e0608 */
[----:B------:R-:W-:Y:S01]  /*15330*/  VIADD R18, R18, UR4 ;  /* 0x0000000412127c36 */ /* 0x000fe20008000000 */
[----:B------:R-:W-:Y:S01]  /*15340*/  ISETP.LT.AND P1, PT, R248, UR5, !P1 ;  /* 0x00000005f8007c0c */ /* 0x000fe2000cf21270 */
[----:B------:R-:W-:Y:S01]  /*15350*/  ULDC UR5, c[0x0][0x228] ;  /* 0x00008a0000057ab9 */ /* 0x000fe20000000800 */
[----:B------:R2:W-:Y:S01]  /*15360*/  @P2 STG.E.U8 desc[UR14][R4.64], R51 ;  /* 0x0000003304002986 */ /* 0x0005e2000c10110e */
[----:B------:R-:W-:Y:S01]  /*15370*/  ISETP.LT.AND P5, PT, R251, UR5, !P3 ;  /* 0x00000005fb007c0c */ /* 0x000fe2000dfa1270 */
[----:B------:R-:W-:Y:S01]  /*15380*/  ULDC UR4, c[0x0][0x228] ;  /* 0x00008a0000047ab9 */ /* 0x000fe20000000800 */
[----:B------:R-:W-:Y:S01]  /*15390*/  SHF.R.S32.HI R25, RZ, 0x1f, R18 ;  /* 0x0000001fff197819 */ /* 0x000fe20000011412 */
[----:B------:R-:W-:Y:S01]  /*153a0*/  IMAD.X R7, R27, 0x1, R68, P6 ;  /* 0x000000011b077824 */ /* 0x000fe200030e0644 */
[----:B------:R-:W-:Y:S01]  /*153b0*/  IADD3 R16, P2, R18, R0, RZ ;  /* 0x0000000012107210 */ /* 0x000fe20007f5e0ff */
[----:B-1----:R-:W-:Y:S01]  /*153c0*/  VIADD R13, R252, 0x39 ;  /* 0x00000039fc0d7836 */ /* 0x002fe20000000000 */
[----:B------:R-:W-:Y:S01]  /*153d0*/  PRMT R23, R15, 0x7770, RZ ;  /* 0x000077700f177816 */ /* 0x000fe200000000ff */
[----:B------:R-:W-:-:S02]  /*153e0*/  ULDC UR5, c[0x0][0x228] ;  /* 0x00008a0000057ab9 */ /* 0x000fc40000000800 */
[----:B------:R-:W-:Y:S01]  /*153f0*/  IMAD.X R17, R25, 0x1, R2, P2 ;  /* 0x0000000119117824 */ /* 0x000fe200010e0602 */
[----:B------:R-:W-:Y:S02]  /*15400*/  ISETP.LT.AND P2, PT, R250, UR4, !P3 ;  /* 0x00000004fa007c0c */ /* 0x000fe4000df41270 */
[----:B------:R-:W-:Y:S01]  /*15410*/  IADD3 R12, P6, R18, R3, RZ ;  /* 0x00000003120c7210 */ /* 0x000fe20007fde0ff */
[----:B------:R1:W-:Y:S01]  /*15420*/  @P1 STG.E.U8 desc[UR14][R6.64], R19 ;  /* 0x0000001306001986 */ /* 0x0003e2000c10110e */
[----:B------:R-:W-:Y:S01]  /*15430*/  ULDC UR4, c[0x0][0x228] ;  /* 0x00008a0000047ab9 */ /* 0x000fe20000000800 */
[----:B------:R-:W-:Y:S02]  /*15440*/  ISETP.GE.AND P1, PT, R13, UR23, PT ;  /* 0x000000170d007c0c */ /* 0x000fe4000bf26270 */
[----:B------:R3:W-:Y:S01]  /*15450*/  @P5 STG.E.U8 desc[UR14][R16.64], R23 ;  /* 0x0000001710005986 */ /* 0x0007e2000c10110e */
[----:B------:R-:W-:Y:S01]  /*15460*/  ISETP.LT.AND P5, PT, R249, UR4, !P3 ;  /* 0x00000004f9007c0c */ /* 0x000fe2000dfa1270 */
[----:B------:R-:W-:Y:S01]  /*15470*/  IMAD.X R13, R25, 0x1, R11, P6 ;  /* 0x00000001190d7824 */ /* 0x000fe200030e060b */
[----:B------:R-:W-:Y:S01]  /*15480*/  PRMT R21, R15, 0x7771, RZ ;  /* 0x000077710f157816 */ /* 0x000fe200000000ff */
[----:B------:R-:W-:-:S02]  /*15490*/  ULDC UR4, c[0x0][0x228] ;  /* 0x00008a0000047ab9 */ /* 0x000fc40000000800 */
[----:B------:R-:W-:Y:S01]  /*154a0*/  ISETP.LT.AND P3, PT, R248, UR4, !P3 ;  /* 0x00000004f8007c0c */ /* 0x000fe2000df61270 */
[----:B------:R-:W-:Y:S01]  /*154b0*/  ULDC UR4, c[0x0][0x248] ;  /* 0x0000920000047ab9 */ /* 0x000fe20000000800 */
[C---:B--2---:R-:W-:Y:S01]  /*154c0*/  IADD3 R4, P6, R18.reuse, R10, RZ ;  /* 0x0000000a12047210 */ /* 0x044fe20007fde0ff */
[----:B------:R2:W-:Y:S01]  /*154d0*/  @P2 STG.E.U8 desc[UR14][R12.64], R21 ;  /* 0x000000150c002986 */ /* 0x0005e2000c10110e */
[C---:B-1----:R-:W-:Y:S02]  /*154e0*/  IADD3 R6, P2, R18.reuse, R9, RZ ;  /* 0x0000000912067210 */ /* 0x042fe40007f5e0ff */
[----:B------:R-:W-:Y:S01]  /*154f0*/  PRMT R19, R15, 0x7772, RZ ;  /* 0x000077720f137816 */ /* 0x000fe200000000ff */
[----:B------:R-:W-:Y:S01]  /*15500*/  IMAD.X R5, R25, 0x1, R8, P6 ;  /* 0x0000000119057824 */ /* 0x000fe200030e0608 */
[----:B------:R-:W-:Y:S01]  /*15510*/  PRMT R15, R15, 0x7773, RZ ;  /* 0x000077730f0f7816 */ /* 0x000fe200000000ff */
[----:B------:R-:W-:Y:S02]  /*15520*/  IMAD.X R7, R25, 0x1, R68, P2 ;  /* 0x0000000119077824 */ /* 0x000fe400010e0644 */
[----:B------:R-:W-:Y:S01]  /*15530*/  VIADD R18, R18, UR4 ;  /* 0x0000000412127c36 */ /* 0x000fe20008000000 */
[----:B------:R1:W-:Y:S01]  /*15540*/  @P5 STG.E.U8 desc[UR14][R4.64], R19 ;  /* 0x0000001304005986 */ /* 0x0003e2000c10110e */
[----:B------:R-:W-:-:S03]  /*15550*/  ULDC UR4, c[0x0][0x228] ;  /* 0x00008a0000047ab9 */ /* 0x000fc60000000800 */
[----:B------:R4:W-:Y:S01]  /*15560*/  @P3 STG.E.U8 desc[UR14][R6.64], R15 ;  /* 0x0000000f06003986 */ /* 0x0009e2000c10110e */
[----:B---3--:R-:W-:Y:S02]  /*15570*/  SHF.R.S32.HI R23, RZ, 0x1f, R18 ;  /* 0x0000001fff177819 */ /* 0x008fe40000011412 */
[----:B--2---:R-:W-:Y:S02]  /*15580*/  IADD3 R12, P3, R18, R0, RZ ;  /* 0x00000000120c7210 */ /* 0x004fe40007f7e0ff */
[----:B------:R-:W-:Y:S01]  /*15590*/  ISETP.LT.AND P2, PT, R251, UR5, !P4 ;  /* 0x00000005fb007c0c */ /* 0x000fe2000e741270 */
[----:B------:R-:W-:Y:S01]  /*155a0*/  VIADD R14, R252, 0x3a ;  /* 0x0000003afc0e7836 */ /* 0x000fe20000000000 */
[----:B------:R-:W-:Y:S01]  /*155b0*/  PRMT R21, R52, 0x7770, RZ ;  /* 0x0000777034157816 */ /* 0x000fe200000000ff */
[----:B------:R-:W-:Y:S01]  /*155c0*/  IMAD.X R13, R23, 0x1, R2, P3 ;  /* 0x00000001170d7824 */ /* 0x000fe200018e0602 */
[----:B------:R-:W-:Y:S01]  /*155d0*/  ISETP.LT.AND P3, PT, R250, UR4, !P4 ;  /* 0x00000004fa007c0c */ /* 0x000fe2000e761270 */
[----:B------:R-:W-:Y:S01]  /*155e0*/  ULDC UR5, c[0x0][0x228] ;  /* 0x00008a0000057ab9 */ /* 0x000fe20000000800 */
[----:B-1----:R-:W-:Y:S01]  /*155f0*/  IADD3 R4, P6, R18, R3, RZ ;  /* 0x0000000312047210 */ /* 0x002fe20007fde0ff */
[----:B------:R-:W-:Y:S01]  /*15600*/  ULDC UR4, c[0x0][0x228] ;  /* 0x00008a0000047ab9 */ /* 0x000fe20000000800 */
[----:B------:R-:W-:-:S03]  /*15610*/  PRMT R19, R52, 0x7771, RZ ;  /* 0x0000777134137816 */ /* 0x000fc600000000ff */
[----:B------:R-:W-:Y:S01]  /*15620*/  IMAD.X R5, R23, 0x1, R11, P6 ;  /* 0x0000000117057824 */ /* 0x000fe200030e060b */
[----:B------:R-:W-:Y:S01]  /*15630*/  ISETP.LT.AND P5, PT, R249, UR5, !P4 ;  /* 0x00000005f9007c0c */ /* 0x000fe2000e7a1270 */
[----:B------:R1:W-:Y:S01]  /*15640*/  @P2 STG.E.U8 desc[UR14][R12.64], R21 ;  /* 0x000000150c002986 */ /* 0x0003e2000c10110e */
[----:B------:R-:W-:Y:S01]  /*15650*/  ISETP.LT.AND P4, PT, R248, UR4, !P4 ;  /* 0x00000004f8007c0c */ /* 0x000fe2000e781270 */
[----:B------:R-:W-:Y:S01]  /*15660*/  ULDC UR4, c[0x0][0x248] ;  /* 0x0000920000047ab9 */ /* 0x000fe20000000800 */
[----:B------:R-:W-:Y:S01]  /*15670*/  ISETP.GE.AND P2, PT, R14, UR21, PT ;  /* 0x000000150e007c0c */ /* 0x000fe2000bf46270 */
[----:B------:R2:W-:Y:S01]  /*15680*/  @P3 STG.E.U8 desc[UR14][R4.64], R19 ;  /* 0x0000001304003986 */ /* 0x0005e2000c10110e */
[C---:B----4-:R-:W-:Y:S01]  /*15690*/  IADD3 R6, P6, R18.reuse, R10, RZ ;  /* 0x0000000a12067210 */ /* 0x050fe20007fde0ff */
[----:B------:R-:W-:Y:S01]  /*156a0*/  ULDC UR5, c[0x0][0x228] ;  /* 0x00008a0000057ab9 */ /* 0x000fe20000000800 */
[----:B------:R-:W-:Y:S02]  /*156b0*/  IADD3 R14, P3, R18, R9, RZ ;  /* 0x00000009120e7210 */ /* 0x000fe40007f7e0ff */
[----:B------:R-:W-:Y:S01]  /*156c0*/  PRMT R17, R52, 0x7772, RZ ;  /* 0x0000777234117816 */ /* 0x000fe200000000ff */
[----:B------:R-:W-:-:S02]  /*156d0*/  IMAD.X R7, R23, 0x1, R8, P6 ;  /* 0x0000000117077824 */ /* 0x000fc400030e0608 */
[----:B------:R-:W-:Y:S01]  /*156e0*/  IMAD.X R15, R23, 0x1, R68, P3 ;  /* 0x00000001170f7824 */ /* 0x000fe200018e0644 */
[----:B-1----:R-:W-:Y:S01]  /*156f0*/  PRMT R13, R52, 0x7773, RZ ;  /* 0x00007773340d7816 */ /* 0x002fe200000000ff */
[----:B------:R-:W-:Y:S01]  /*15700*/  VIADD R18, R18, UR4 ;  /* 0x0000000412127c36 */ /* 0x000fe20008000000 */
[----:B------:R1:W-:Y:S01]  /*15710*/  @P5 STG.E.U8 desc[UR14][R6.64], R17 ;  /* 0x0000001106005986 */ /* 0x0003e2000c10110e */
[----:B------:R-:W-:Y:S01]  /*15720*/  ISETP.LT.AND P3, PT, R251, UR5, !P1 ;  /* 0x00000005fb007c0c */ /* 0x000fe2000cf61270 */
[----:B------:R-:W-:Y:S01]  /*15730*/  ULDC UR4, c[0x0][0x228] ;  /* 0x00008a0000047ab9 */ /* 0x000fe20000000800 */
[----:B------:R-:W-:Y:S01]  /*15740*/  VIADD R12, R252, 0x3b ;  /* 0x0000003bfc0c7836 */ /* 0x000fe20000000000 */
[----:B------:R3:W-:Y:S01]  /*15750*/  @P4 STG.E.U8 desc[UR14][R14.64], R13 ;  /* 0x0000000d0e004986 */ /* 0x0007e2000c10110e */
[----:B------:R-:W-:Y:S01]  /*15760*/  SHF.R.S32.HI R23, RZ, 0x1f, R18 ;  /* 0x0000001fff177819 */ /* 0x000fe20000011412 */
[----:B------:R-:W-:Y:S01]  /*15770*/  ULDC UR5, c[0x0][0x228] ;  /* 0x00008a0000057ab9 */ /* 0x000fe20000000800 */
[----:B--2---:R-:W-:-:S05]  /*15780*/  IADD3 R4, P4, R18, R0, RZ ;  /* 0x0000000012047210 */ /* 0x004fca0007f9e0ff */
[C---:B------:R-:W-:Y:S01]  /*15790*/  IMAD.X R5, R23.reuse, 0x1, R2, P4 ;  /* 0x0000000117057824 */ /* 0x040fe200020e0602 */
[----:B------:R-:W-:Y:S01]  /*157a0*/  ISETP.LT.AND P4, PT, R250, UR4, !P1 ;  /* 0x00000004fa007c0c */ /* 0x000fe2000cf81270 */
[----:B------:R-:W-:Y:S01]  /*157b0*/  ULDC UR4, c[0x0][0x228] ;  /* 0x00008a0000047ab9 */ /* 0x000fe20000000800 */
[----:B-1----:R-:W-:Y:S02]  /*157c0*/  IADD3 R6, P6, R18, R3, RZ ;  /* 0x0000000312067210 */ /* 0x002fe40007fde0ff */
[C---:B0-----:R-:W-:Y:S02]  /*157d0*/  PRMT R17, R80.reuse, 0x7770, RZ ;  /* 0x0000777050117816 */ /* 0x041fe400000000ff */
[----:B------:R-:W-:Y:S01]  /*157e0*/  PRMT R21, R80, 0x7771, RZ ;  /* 0x0000777150157816 */ /* 0x000fe200000000ff */
[----:B------:R-:W-:Y:S01]  /*157f0*/  IMAD.X R7, R23, 0x1, R11, P6 ;  /* 0x0000000117077824 */ /* 0x000fe200030e060b */
[----:B------:R-:W-:Y:S01]  /*15800*/  ISETP.LT.AND P5, PT, R249, UR5, !P1 ;  /* 0x00000005f9007c0c */ /* 0x000fe2000cfa1270 */
[----:B------:R0:W-:Y:S01]  /*15810*/  @P3 STG.E.U8 desc[UR14][R4.64], R17 ;  /* 0x0000001104003986 */ /* 0x0001e2000c10110e */
[----:B------:R-:W-:Y:S01]  /*15820*/  ISETP.LT.AND P1, PT, R248, UR4, !P1 ;  /* 0x00000004f8007c0c */ /* 0x000fe2000cf21270 */
[----:B------:R-:W-:Y:S01]  /*15830*/  ULDC UR4, c[0x0][0x248] ;  /* 0x0000920000047ab9 */ /* 0x000fe20000000800 */
[----:B------:R-:W-:Y:S01]  /*15840*/  ISETP.GE.AND P3, PT, R12, UR19, PT ;  /* 0x000000130c007c0c */ /* 0x000fe2000bf66270 */
[----:B------:R1:W-:Y:S01]  /*15850*/  @P4 STG.E.U8 desc[UR14][R6.64], R21 ;  /* 0x0000001506004986 */ /* 0x0003e2000c10110e */
[C---:B------:R-:W-:Y:S01]  /*15860*/  IADD3 R12, P6, R18.reuse, R10, RZ ;  /* 0x0000000a120c7210 */ /* 0x040fe20007fde0ff */
[----:B------:R-:W-:Y:S01]  /*15870*/  ULDC UR5, c[0x0][0x228] ;  /* 0x00008a0000057ab9 */ /* 0x000fe20000000800 */
[----:B---3--:R-:W-:-:S02]  /*15880*/  IADD3 R14, P4, R18, R9, RZ ;  /* 0x00000009120e7210 */ /* 0x008fc40007f9e0ff */
[C---:B------:R-:W-:Y:S01]  /*15890*/  PRMT R19, R80.reuse, 0x7772, RZ ;  /* 0x0000777250137816 */ /* 0x040fe200000000ff */
[C---:B------:R-:W-:Y:S02]  /*158a0*/  IMAD.X R13, R23.reuse, 0x1, R8, P6 ;  /* 0x00000001170d7824 */ /* 0x040fe400030e0608 */
[----:B------:R-:W-:Y:S01]  /*158b0*/  IMAD.X R15, R23, 0x1, R68, P4 ;  /* 0x00000001170f7824 */ /* 0x000fe200020e0644 */
[----:B0-----:R-:W-:Y:S01]  /*158c0*/  PRMT R17, R80, 0x7773, RZ ;  /* 0x0000777350117816 */ /* 0x001fe200000000ff */
[----:B------:R-:W-:Y:S01]  /*158d0*/  VIADD R18, R18, UR4 ;  /* 0x0000000412127c36 */ /* 0x000fe20008000000 */
[----:B------:R-:W-:Y:S01]  /*158e0*/  ISETP.LT.AND P4, PT, R251, UR5, !P2 ;  /* 0x00000005fb007c0c */ /* 0x000fe2000d781270 */
[----:B------:R0:W-:Y:S01]  /*158f0*/  @P5 STG.E.U8 desc[UR14][R12.64], R19 ;  /* 0x000000130c005986 */ /* 0x0001e2000c10110e */
[----:B------:R-:W-:Y:S01]  /*15900*/  ULDC UR4, c[0x0][0x228] ;  /* 0x00008a0000047ab9 */ /* 0x000fe20000000800 */
[----:B-1----:R-:W-:Y:S01]  /*15910*/  PRMT R21, R53, 0x7770, RZ ;  /* 0x0000777035157816 */ /* 0x002fe200000000ff */
[----:B------:R-:W-:Y:S01]  /*15920*/  VIADD R7, R252, 0x3c ;  /* 0x0000003cfc077836 */ /* 0x000fe20000000000 */
[----:B------:R1:W-:Y:S01]  /*15930*/  @P1 STG.E.U8 desc[UR14][R14.64], R17 ;  /* 0x000000110e001986 */ /* 0x0003e2000c10110e */
[----:B------:R-:W-:Y:S01]  /*15940*/  SHF.R.S32.HI R23, RZ, 0x1f, R18 ;  /* 0x0000001fff177819 */ /* 0x000fe20000011412 */
[----:B------:R-:W-:Y:S01]  /*15950*/  ULDC UR5, c[0x0][0x228] ;  /* 0x00008a0000057ab9 */ /* 0x000fe20000000800 */
[----:B------:R-:W-:-:S02]  /*15960*/  IADD3 R4, P1, R18, R0, RZ ;  /* 0x0000000012047210 */ /* 0x000fc40007f3e0ff */
[----:B------:R-:W-:Y:S01]  /*15970*/  ISETP.LT.AND P5, PT, R250, UR4, !P2 ;  /* 0x00000004fa007c0c */ /* 0x000fe2000d7a1270 */
[----:B------:R-:W-:Y:S02]  /*15980*/  ULDC UR4, c[0x0][0x228] ;  /* 0x00008a0000047ab9 */ /* 0x000fe40000000800 */
[----:B------:R-:W-:Y:S01]  /*15990*/  IMAD.X R5, R23, 0x1, R2, P1 ;  /* 0x0000000117057824 */ /* 0x000fe200008e0602 */
[----:B------:R-:W-:Y:S02]  /*159a0*/  IADD3 R6, P6, R18, R3, RZ ;  /* 0x0000000312067210 */ /* 0x000fe40007fde0ff */
[----:B------:R-:W-:Y:S01]  /*159b0*/  ISETP.LT.AND P1, PT, R249, UR5, !P2 ;  /* 0x00000005f9007c0c */ /* 0x000fe2000d721270 */
[----:B------:R-:W-:Y:S01]  /*159c0*/  ULDC UR5, c[0x0][0x228] ;  /* 0x00008a0000057ab9 */ /* 0x000fe20000000800 */
[----:B------:R2:W-:Y:S01]  /*159d0*/  @P4 STG.E.U8 desc[UR14][R4.64], R21 ;  /* 0x0000001504004986 */ /* 0x0005e2000c10110e */
[----:B------:R-:W-:Y:S01]  /*159e0*/  ISETP.GE.AND P4, PT, R7, UR17, PT ;  /* 0x0000001107007c0c */ /* 0x000fe2000bf86270 */
[----:B------:R-:W-:Y:S01]  /*159f0*/  IMAD.X R7, R23, 0x1, R11, P6 ;  /* 0x0000000117077824 */ /* 0x000fe200030e060b */
[----:B0-----:R-:W-:-:S02]  /*15a00*/  PRMT R19, R53, 0x7771, RZ ;  /* 0x0000777135137816 */ /* 0x001fc400000000ff */
[----:B------:R-:W-:Y:S02]  /*15a10*/  IADD3 R12, P6, R18, R10, RZ ;  /* 0x0000000a120c7210 */ /* 0x000fe40007fde0ff */
[----:B------:R-:W-:Y:S01]  /*15a20*/  ISETP.LT.AND P2, PT, R248, UR4, !P2 ;  /* 0x00000004f8007c0c */ /* 0x000fe2000d741270 */
[----:B------:R0:W-:Y:S01]  /*15a30*/  @P5 STG.E.U8 desc[UR14][R6.64], R19 ;  /* 0x0000001306005986 */ /* 0x0001e2000c10110e */
[C---:B-1----:R-:W-:Y:S01]  /*15a40*/  IADD3 R14, P5, R18.reuse, R9, RZ ;  /* 0x00000009120e7210 */ /* 0x042fe20007fbe0ff */
[----:B------:R-:W-:Y:S01]  /*15a50*/  IMAD.X R13, R23, 0x1, R8, P6 ;  /* 0x00000001170d7824 */ /* 0x000fe200030e0608 */
[C---:B------:R-:W-:Y:S01]  /*15a60*/  PRMT R17, R53.reuse, 0x7772, RZ ;  /* 0x0000777235117816 */ /* 0x040fe200000000ff */
[----:B------:R-:W-:Y:S01]  /*15a70*/  ULDC UR4, c[0x0][0x248] ;  /* 0x0000920000047ab9 */ /* 0x000fe20000000800 */
[----:B------:R-:W-:Y:S01]  /*15a80*/  PRMT R53, R53, 0x7773, RZ ;  /* 0x0000777335357816 */ /* 0x000fe200000000ff */
[----:B------:R-:W-:Y:S02]  /*15a90*/  IMAD.X R15, R23, 0x1, R68, P5 ;  /* 0x00000001170f7824 */ /* 0x000fe400028e0644 */
[----:B------:R-:W-:Y:S01]  /*15aa0*/  VIADD R18, R18, UR4 ;  /* 0x0000000412127c36 */ /* 0x000fe20008000000 */
[----:B------:R1:W-:Y:S01]  /*15ab0*/  @P1 STG.E.U8 desc[UR14][R12.64], R17 ;  /* 0x000000110c001986 */ /* 0x0003e2000c10110e */
[----:B------:R-:W-:Y:S01]  /*15ac0*/  ISETP.LT.AND P1, PT, R251, UR5, !P3 ;  /* 0x00000005fb007c0c */ /* 0x000fe2000df21270 */
[----:B------:R-:W-:Y:S01]  /*15ad0*/  ULDC UR4, c[0x0][0x228] ;  /* 0x00008a0000047ab9 */ /* 0x000fe20000000800 */
[----:B--2---:R-:W-:Y:S01]  /*15ae0*/  PRMT R21, R81, 0x7770, RZ ;  /* 0x0000777051157816 */ /* 0x004fe200000000ff */
[----:B------:R2:W-:Y:S01]  /*15af0*/  @P2 STG.E.U8 desc[UR14][R14.64], R53 ;  /* 0x000000350e002986 */ /* 0x0005e2000c10110e */
[----:B------:R-:W-:Y:S01]  /*15b00*/  SHF.R.S32.HI R23, RZ, 0x1f, R18 ;  /* 0x0000001fff177819 */ /* 0x000fe20000011412 */
[----:B0-----:R-:W-:Y:S01]  /*15b10*/  VIADD R7, R252, 0x3d ;  /* 0x0000003dfc077836 */ /* 0x001fe20000000000 */
[----:B------:R-:W-:Y:S01]  /*15b20*/  IADD3 R4, P2, R18, R0, RZ ;  /* 0x0000000012047210 */ /* 0x000fe20007f5e0ff */
[----:B------:R-:W-:Y:S01]  /*15b30*/  ULDC UR5, c[0x0][0x228] ;  /* 0x00008a0000057ab9 */ /* 0x000fe20000000800 */
[----:B------:R-:W-:Y:S01]  /*15b40*/  ISETP.LT.AND P5, PT, R250, UR4, !P3 ;  /* 0x00000004fa007c0c */ /* 0x000fe2000dfa1270 */
[----:B------:R-:W-:-:S02]  /*15b50*/  ULDC UR4, c[0x0][0x228] ;  /* 0x00008a0000047ab9 */ /* 0x000fc40000000800 */
[----:B------:R-:W-:Y:S01]  /*15b60*/  IMAD.X R5, R23, 0x1, R2, P2 ;  /* 0x0000000117057824 */ /* 0x000fe200010e0602 */
[C---:B------:R-:W-:Y:S02]  /*15b70*/  IADD3 R6, P6, R18.reuse, R3, RZ ;  /* 0x0000000312067210 */ /* 0x040fe40007fde0ff */
[----:B------:R-:W-:Y:S01]  /*15b80*/  ISETP.LT.AND P2, PT, R249, UR5, !P3 ;  /* 0x00000005f9007c0c */ /* 0x000fe2000df41270 */
[----:B------:R-:W-:Y:S01]  /*15b90*/  ULDC UR5, c[0x0][0x228] ;  /* 0x00008a0000057ab9 */ /* 0x000fe20000000800 */
[----:B------:R0:W-:Y:S01]  /*15ba0*/  @P1 STG.E.U8 desc[UR14][R4.64], R21 ;  /* 0x0000001504001986 */ /* 0x0001e2000c10110e */
[----:B------:R-:W-:Y:S01]  /*15bb0*/  ISETP.GE.AND P1, PT, R7, UR13, PT ;  /* 0x0000000d07007c0c */ /* 0x000fe2000bf26270 */
[----:B------:R-:W-:Y:S01]  /*15bc0*/  IMAD.X R7, R23, 0x1, R11, P6 ;  /* 0x0000000117077824 */ /* 0x000fe200030e060b */
[----:B------:R-:W-:Y:S02]  /*15bd0*/  PRMT R19, R81, 0x7771, RZ ;  /* 0x0000777151137816 */ /* 0x000fe400000000ff */
[----:B-1----:R-:W-:-:S02]  /*15be0*/  IADD3 R12, P6, R18, R10, RZ ;  /* 0x0000000a120c7210 */ /* 0x002fc40007fde0ff */
[----:B------:R-:W-:Y:S01]  /*15bf0*/  ISETP.LT.AND P3, PT, R248, UR4, !P3 ;  /* 0x00000004f8007c0c */ /* 0x000fe2000df61270 */
[----:B------:R-:W-:Y:S01]  /*15c00*/  @P5 STG.E.U8 desc[UR14][R6.64], R19 ;  /* 0x0000001306005986 */ /* 0x000fe2000c10110e */
[C---:B--2---:R-:W-:Y:S01]  /*15c10*/  IADD3 R14, P5, R18.reuse, R9, RZ ;  /* 0x00000009120e7210 */ /* 0x044fe20007fbe0ff */
        /* <DEDUP_REMOVED lines=9> */
[----:B------:R-:W-:Y:S01]  /*15cb0*/  ULDC UR5, c[0x0][0x228] ;  /* 0x00008a0000057ab9 */ /* 0x000fe20000000800 */
[----:B------:R2:W-:Y:S01]  /*15cc0*/  @P3 STG.E.U8 desc[UR14][R14.64], R81 ;  /* 0x000000510e003986 */ /* 0x0005e2000c10110e */
[----:B0-----:R-:W-:-:S02]  /*15cd0*/  SHF.R.S32.HI R21, RZ, 0x1f, R18 ;  /* 0x0000001fff157819 */ /* 0x001fc40000011412 */
[----:B------:R-:W-:Y:S02]  /*15ce0*/  IADD3 R4, P3, R18, R0, RZ ;  /* 0x0000000012047210 */ /* 0x000fe40007f7e0ff */
[----:B------:R-:W-:Y:S01]  /*15cf0*/  ISETP.LT.AND P5, PT, R250, UR4, !P4 ;  /* 0x00000004fa007c0c */ /* 0x000fe2000e7a1270 */
[----:B------:R-:W-:Y:S02]  /*15d00*/  ULDC UR4, c[0x0][0x228] ;  /* 0x00008a0000047ab9 */ /* 0x000fe40000000800 */
[----:B------:R-:W-:Y:S01]  /*15d10*/  IMAD.X R5, R21, 0x1, R2, P3 ;  /* 0x0000000115057824 */ /* 0x000fe200018e0602 */
[----:B-1----:R-:W-:Y:S02]  /*15d20*/  PRMT R17, R54, 0x7770, RZ ;  /* 0x0000777036117816 */ /* 0x002fe400000000ff */
[----:B------:R-:W-:Y:S01]  /*15d30*/  ISETP.LT.AND P3, PT, R249, UR5, !P4 ;  /* 0x00000005f9007c0c */ /* 0x000fe2000e761270 */
[----:B------:R-:W-:Y:S01]  /*15d40*/  VIADD R13, R252, 0x3e ;  /* 0x0000003efc0d7836 */ /* 0x000fe20000000000 */
[C---:B------:R-:W-:Y:S01]  /*15d50*/  IADD3 R6, P6, R18.reuse, R3, RZ ;  /* 0x0000000312067210 */ /* 0x040fe20007fde0ff */
[----:B------:R0:W-:Y:S01]  /*15d60*/  @P2 STG.E.U8 desc[UR14][R4.64], R17 ;  /* 0x0000001104002986 */ /* 0x0001e2000c10110e */
[----:B------:R-:W-:Y:S01]  /*15d70*/  IADD3 R12, P2, R18, R10, RZ ;  /* 0x0000000a120c7210 */ /* 0x000fe20007f5e0ff */
[----:B------:R-:W-:Y:S01]  /*15d80*/  ULDC UR5, c[0x0][0x228] ;  /* 0x00008a0000057ab9 */ /* 0x000fe20000000800 */
[C---:B------:R-:W-:Y:S01]  /*15d90*/  PRMT R19, R54.reuse, 0x7771, RZ ;  /* 0x0000777136137816 */ /* 0x040fe200000000ff */
[----:B------:R-:W-:Y:S01]  /*15da0*/  IMAD.X R7, R21, 0x1, R11, P6 ;  /* 0x0000000115077824 */ /* 0x000fe200030e060b */
[----:B------:R-:W-:Y:S01]  /*15db0*/  ISETP.GE.AND P6, PT, R13, UR25, PT ;  /* 0x000000190d007c0c */ /* 0x000fe2000bfc6270 */
[----:B------:R-:W-:Y:S01]  /*15dc0*/  IMAD.X R13, R21, 0x1, R8, P2 ;  /* 0x00000001150d7824 */ /* 0x000fe200010e0608 */
[----:B--2---:R-:W-:-:S02]  /*15dd0*/  PRMT R15, R54, 0x7772, RZ ;  /* 0x00007772360f7816 */ /* 0x004fc400000000ff */
[----:B------:R1:W-:Y:S01]  /*15de0*/  @P5 STG.E.U8 desc[UR14][R6.64], R19 ;  /* 0x0000001306005986 */ /* 0x0003e2000c10110e */
[----:B------:R-:W-:Y:S01]  /*15df0*/  ISETP.LT.AND P4, PT, R248, UR4, !P4 ;  /* 0x00000004f8007c0c */ /* 0x000fe2000e781270 */
[----:B------:R-:W-:Y:S02]  /*15e00*/  ULDC UR4, c[0x0][0x248] ;  /* 0x0000920000047ab9 */ /* 0x000fe40000000800 */
[----:B------:R2:W-:Y:S01]  /*15e10*/  @P3 STG.E.U8 desc[UR14][R12.64], R15 ;  /* 0x0000000f0c003986 */ /* 0x0005e2000c10110e */
[C---:B0-----:R-:W-:Y:S01]  /*15e20*/  IADD3 R4, P3, R18.reuse, R9, RZ ;  /* 0x0000000912047210 */ /* 0x041fe20007f7e0ff */
[----:B------:R-:W-:Y:S01]  /*15e30*/  VIADD R18, R18, UR4 ;  /* 0x0000000412127c36 */ /* 0x000fe20008000000 */
[----:B------:R-:W-:Y:S01]  /*15e40*/  ISETP.LT.AND P2, PT, R251, UR5, !P1 ;  /* 0x00000005fb007c0c */ /* 0x000fe2000cf41270 */
[----:B------:R-:W-:Y:S01]  /*15e50*/  ULDC UR4, c[0x0][0x228] ;  /* 0x00008a0000047ab9 */ /* 0x000fe20000000800 */
[----:B------:R-:W-:Y:S01]  /*15e60*/  PRMT R17, R54, 0x7773, RZ ;  /* 0x0000777336117816 */ /* 0x000fe200000000ff */
[----:B------:R-:W-:Y:S01]  /*15e70*/  IMAD.X R5, R21, 0x1, R68, P3 ;  /* 0x0000000115057824 */ /* 0x000fe200018e0644 */
[----:B------:R-:W-:Y:S01]  /*15e80*/  SHF.R.S32.HI R25, RZ, 0x1f, R18 ;  /* 0x0000001fff197819 */ /* 0x000fe20000011412 */
[----:B------:R-:W-:Y:S01]  /*15e90*/  ULDC UR5, c[0x0][0x228] ;  /* 0x00008a0000057ab9 */ /* 0x000fe20000000800 */
[----:B-1----:R-:W-:-:S02]  /*15ea0*/  IADD3 R6, P3, R18, R0, RZ ;  /* 0x0000000012067210 */ /* 0x002fc40007f7e0ff */
[----:B------:R-:W-:-:S03]  /*15eb0*/  PRMT R23, R82, 0x7770, RZ ;  /* 0x0000777052177816 */ /* 0x000fc600000000ff */
[----:B------:R-:W-:Y:S01]  /*15ec0*/  IMAD.X R7, R25, 0x1, R2, P3 ;  /* 0x0000000119077824 */ /* 0x000fe200018e0602 */
[----:B------:R-:W-:Y:S01]  /*15ed0*/  ISETP.LT.AND P5, PT, R250, UR6, !P1 ;  /* 0x00000006fa007c0c */ /* 0x000fe2000cfa1270 */
[----:B------:R0:W-:Y:S01]  /*15ee0*/  @P4 STG.E.U8 desc[UR14][R4.64], R17 ;  /* 0x0000001104004986 */ /* 0x0001e2000c10110e */
[----:B------:R-:W-:Y:S01]  /*15ef0*/  ISETP.LT.AND P3, PT, R249, UR4, !P1 ;  /* 0x00000004f9007c0c */ /* 0x000fe2000cf61270 */
[----:B------:R-:W-:Y:S01]  /*15f00*/  ULDC UR4, c[0x0][0x228] ;  /* 0x00008a0000047ab9 */ /* 0x000fe20000000800 */
[C---:B--2---:R-:W-:Y:S01]  /*15f10*/  IADD3 R12, P4, R18.reuse, R3, RZ ;  /* 0x00000003120c7210 */ /* 0x044fe20007f9e0ff */
[----:B------:R1:W-:Y:S01]  /*15f20*/  @P2 STG.E.U8 desc[UR14][R6.64], R23 ;  /* 0x0000001706002986 */ /* 0x0003e2000c10110e */
[----:B------:R-:W-:Y:S01]  /*15f30*/  IADD3 R14, P2, R18, R10, RZ ;  /* 0x0000000a120e7210 */ /* 0x000fe20007f5e0ff */
[----:B------:R-:W-:Y:S01]  /*15f40*/  ULDC UR6, c[0x0][0x228] ;  /* 0x00008a0000067ab9 */ /* 0x000fe20000000800 */
[C---:B------:R-:W-:Y:S01]  /*15f50*/  PRMT R21, R82.reuse, 0x7771, RZ ;  /* 0x0000777152157816 */ /* 0x040fe200000000ff */
[C---:B------:R-:W-:Y:S01]  /*15f60*/  IMAD.X R13, R25.reuse, 0x1, R11, P4 ;  /* 0x00000001190d7824 */ /* 0x040fe200020e060b */
[----:B------:R-:W-:Y:S01]  /*15f70*/  PRMT R19, R82, 0x7772, RZ ;  /* 0x0000777252137816 */ /* 0x000fe200000000ff */
[----:B------:R-:W-:Y:S01]  /*15f80*/  IMAD.X R15, R25, 0x1, R8, P2 ;  /* 0x00000001190f7824 */ /* 0x000fe200010e0608 */
[----:B------:R-:W-:Y:S01]  /*15f90*/  ISETP.LT.AND P1, PT, R248, UR4, !P1 ;  /* 0x00000004f8007c0c */ /* 0x000fe2000cf21270 */
[----:B------:R-:W-:Y:S01]  /*15fa0*/  ULDC UR4, c[0x0][0x248] ;  /* 0x0000920000047ab9 */ /* 0x000fe20000000800 */
[----:B------:R2:W-:Y:S04]  /*15fb0*/  @P5 STG.E.U8 desc[UR14][R12.64], R21 ;  /* 0x000000150c005986 */ /* 0x0005e8000c10110e */
[----:B------:R3:W-:Y:S01]  /*15fc0*/  @P3 STG.E.U8 desc[UR14][R14.64], R19 ;  /* 0x000000130e003986 */ /* 0x0007e2000c10110e */
[C---:B0-----:R-:W-:Y:S01]  /*15fd0*/  IADD3 R4, P3, R18.reuse, R9, RZ ;  /* 0x0000000912047210 */ /* 0x041fe20007f7e0ff */
[----:B------:R-:W-:Y:S01]  /*15fe0*/  VIADD R18, R18, UR4 ;  /* 0x0000000412127c36 */ /* 0x000fe20008000000 */
[----:B------:R-:W-:Y:S01]  /*15ff0*/  ISETP.LT.AND P4, PT, R251, UR5, !P6 ;  /* 0x00000005fb007c0c */ /* 0x000fe2000f781270 */
[----:B------:R-:W-:Y:S01]  /*16000*/  ULDC UR5, c[0x0][0x228] ;  /* 0x00008a0000057ab9 */ /* 0x000fe20000000800 */
[----:B------:R-:W-:Y:S01]  /*16010*/  PRMT R17, R82, 0x7773, RZ ;  /* 0x0000777352117816 */ /* 0x000fe200000000ff */
[----:B------:R-:W-:Y:S01]  /*16020*/  IMAD.X R5, R25, 0x1, R68, P3 ;  /* 0x0000000119057824 */ /* 0x000fe200018e0644 */
[----:B------:R-:W-:Y:S01]  /*16030*/  ISETP.LT.AND P5, PT, R250, UR5, !P6 ;  /* 0x00000005fa007c0c */ /* 0x000fe2000f7a1270 */
[----:B------:R-:W-:Y:S01]  /*16040*/  ULDC UR4, c[0x0][0x228] ;  /* 0x00008a0000047ab9 */ /* 0x000fe20000000800 */
[----:B------:R-:W-:Y:S01]  /*16050*/  SHF.R.S32.HI R25, RZ, 0x1f, R18 ;  /* 0x0000001fff197819 */ /* 0x000fe20000011412 */
[----:B------:R-:W-:Y:S01]  /*16060*/  ULDC UR5, c[0x0][0x228] ;  /* 0x00008a0000057ab9 */ /* 0x000fe20000000800 */
[C---:B-1----:R-:W-:Y:S01]  /*16070*/  IADD3 R6, P3, R18.reuse, R0, RZ ;  /* 0x0000000012067210 */ /* 0x042fe20007f7e0ff */
[----:B------:R0:W-:Y:S01]  /*16080*/  @P1 STG.E.U8 desc[UR14][R4.64], R17 ;  /* 0x0000001104001986 */ /* 0x0001e2000c10110e */
[----:B--2---:R-:W-:-:S02]  /*16090*/  IADD3 R12, P1, R18, R3, RZ ;  /* 0x00000003120c7210 */ /* 0x004fc40007f3e0ff */
[----:B------:R-:W-:Y:S01]  /*160a0*/  PRMT R23, R55, 0x7770, RZ ;  /* 0x0000777037177816 */ /* 0x000fe200000000ff */
[----:B------:R-:W-:Y:S01]  /*160b0*/  IMAD.X R7, R25, 0x1, R2, P3 ;  /* 0x0000000119077824 */ /* 0x000fe200018e0602 */
[----:B------:R-:W-:Y:S01]  /*160c0*/  PRMT R21, R55, 0x7771, RZ ;  /* 0x0000777137157816 */ /* 0x000fe200000000ff */
[----:B------:R-:W-:Y:S01]  /*160d0*/  IMAD.X R13, R25, 0x1, R11, P1 ;  /* 0x00000001190d7824 */ /* 0x000fe200008e060b */
[----:B------:R-:W-:Y:S01]  /*160e0*/  ISETP.LT.AND P3, PT, R250, UR4, !P0 ;  /* 0x00000004fa007c0c */ /* 0x000fe2000c761270 */
[----:B------:R-:W-:Y:S01]  /*160f0*/  ULDC UR4, c[0x0][0x248] ;  /* 0x0000920000047ab9 */ /* 0x000fe20000000800 */
[----:B------:R1:W-:Y:S01]  /*16100*/  @P4 STG.E.U8 desc[UR14][R6.64], R23 ;  /* 0x0000001706004986 */ /* 0x0003e2000c10110e */
[C---:B---3--:R-:W-:Y:S01]  /*16110*/  VIADD R19, R18.reuse, UR4 ;  /* 0x0000000412137c36 */ /* 0x048fe20008000000 */
[----:B------:R-:W-:Y:S02]  /*16120*/  ULDC UR4, c[0x0][0x228] ;  /* 0x00008a0000047ab9 */ /* 0x000fe40000000800 */
[----:B------:R2:W-:Y:S01]  /*16130*/  @P5 STG.E.U8 desc[UR14][R12.64], R21 ;  /* 0x000000150c005986 */ /* 0x0005e2000c10110e */
[----:B0-----:R-:W-:-:S02]  /*16140*/  IADD3 R4, P5, R18, R10, RZ ;  /* 0x0000000a12047210 */ /* 0x001fc40007fbe0ff */
[----:B------:R-:W-:Y:S02]  /*16150*/  IADD3 R16, P4, R19, R0, RZ ;  /* 0x0000000013107210 */ /* 0x000fe40007f9e0ff */
[----:B------:R-:W-:Y:S01]  /*16160*/  SHF.R.S32.HI R27, RZ, 0x1f, R19 ;  /* 0x0000001fff1b7819 */ /* 0x000fe20000011413 */
[----:B------:R-:W-:Y:S01]  /*16170*/  IMAD.X R5, R25, 0x1, R8, P5 ;  /* 0x0000000119057824 */ /* 0x000fe200028e0608 */
[----:B-1----:R-:W-:Y:S02]  /*16180*/  IADD3 R6, P5, R19, R3, RZ ;  /* 0x0000000313067210 */ /* 0x002fe40007fbe0ff */
[----:B------:R-:W-:Y:S01]  /*16190*/  IADD3 R14, P1, R18, R9, RZ ;  /* 0x00000009120e7210 */ /* 0x000fe20007f3e0ff */
[----:B------:R-:W-:Y:S01]  /*161a0*/  IMAD.X R17, R27, 0x1, R2, P4 ;  /* 0x000000011b117824 */ /* 0x000fe200020e0602 */
[----:B------:R-:W-:Y:S01]  /*161b0*/  ISETP.LT.AND P4, PT, R249, UR4, !P6 ;  /* 0x00000004f9007c0c */ /* 0x000fe2000f781270 */
[----:B------:R-:W-:Y:S01]  /*161c0*/  IMAD.X R7, R27, 0x1, R11, P5 ;  /* 0x000000011b077824 */ /* 0x000fe200028e060b */
[----:B------:R-:W-:Y:S01]  /*161d0*/  ULDC UR4, c[0x0][0x228] ;  /* 0x00008a0000047ab9 */ /* 0x000fe20000000800 */
[----:B------:R-:W-:Y:S01]  /*161e0*/  IADD3 R10, P5, R19, R10, RZ ;  /* 0x0000000a130a7210 */ /* 0x000fe20007fbe0ff */
[----:B------:R-:W-:Y:S01]  /*161f0*/  IMAD.X R15, R25, 0x1, R68, P1 ;  /* 0x00000001190f7824 */ /* 0x000fe200008e0644 */
[----:B------:R-:W-:-:S02]  /*16200*/  ISETP.LT.AND P6, PT, R248, UR4, !P6 ;  /* 0x00000004f8007c0c */ /* 0x000fc4000f7c1270 */
[----:B------:R-:W-:Y:S02]  /*16210*/  ISETP.LT.AND P2, PT, R251, UR6, !P0 ;  /* 0x00000006fb007c0c */ /* 0x000fe4000c741270 */
[----:B------:R-:W-:Y:S01]  /*16220*/  ISETP.LT.AND P1, PT, R249, UR5, !P0 ;  /* 0x00000005f9007c0c */ /* 0x000fe2000c721270 */
[----:B------:R-:W-:Y:S01]  /*16230*/  ULDC UR5, c[0x0][0x228] ;  /* 0x00008a0000057ab9 */ /* 0x000fe20000000800 */
[----:B------:R-:W-:Y:S01]  /*16240*/  IMAD.X R11, R27, 0x1, R8, P5 ;  /* 0x000000011b0b7824 */ /* 0x000fe200028e0608 */
[----:B------:R-:W-:Y:S02]  /*16250*/  ISETP.LT.AND P0, PT, R248, UR5, !P0 ;  /* 0x00000005f8007c0c */ /* 0x000fe4000c701270 */
[----:B------:R-:W-:Y:S02]  /*16260*/  IADD3 R2, P5, R19, R9, RZ ;  /* 0x0000000913027210 */ /* 0x000fe40007fbe0ff */
[C---:B------:R-:W-:Y:S02]  /*16270*/  PRMT R9, R55.reuse, 0x7773, RZ ;  /* 0x0000777337097816 */ /* 0x040fe400000000ff */
[----:B------:R-:W-:-:S02]  /*16280*/  PRMT R55, R55, 0x7772, RZ ;  /* 0x0000777237377816 */ /* 0x000fc400000000ff */
[C---:B--2---:R-:W-:Y:S02]  /*16290*/  PRMT R13, R83.reuse, 0x7773, RZ ;  /* 0x00007773530d7816 */ /* 0x044fe400000000ff */
[C---:B------:R-:W-:Y:S02]  /*162a0*/  PRMT R19, R83.reuse, 0x7772, RZ ;  /* 0x0000777253137816 */ /* 0x040fe400000000ff */
[C---:B------:R-:W-:Y:S02]  /*162b0*/  PRMT R21, R83.reuse, 0x7771, RZ ;  /* 0x0000777153157816 */ /* 0x040fe400000000ff */
[----:B------:R-:W-:Y:S01]  /*162c0*/  PRMT R83, R83, 0x7770, RZ ;  /* 0x0000777053537816 */ /* 0x000fe200000000ff */
[----:B------:R0:W-:Y:S04]  /*162d0*/  @P4 STG.E.U8 desc[UR14][R4.64], R55 ;  /* 0x0000003704004986 */ /* 0x0001e8000c10110e */
[----:B------:R0:W-:Y:S04]  /*162e0*/  @P6 STG.E.U8 desc[UR14][R14.64], R9 ;  /* 0x000000090e006986 */ /* 0x0001e8000c10110e */
[----:B------:R0:W-:Y:S04]  /*162f0*/  @P2 STG.E.U8 desc[UR14][R16.64], R83 ;  /* 0x0000005310002986 */ /* 0x0001e8000c10110e */
[----:B------:R0:W-:Y:S01]  /*16300*/  @P3 STG.E.U8 desc[UR14][R6.64], R21 ;  /* 0x0000001506003986 */ /* 0x0001e2000c10110e */
[----:B------:R-:W-:-:S03]  /*16310*/  IMAD.X R3, R27, 0x1, R68, P5 ;  /* 0x000000011b037824 */ /* 0x000fc600028e0644 */
[----:B------:R0:W-:Y:S01]  /*16320*/  @P1 STG.E.U8 desc[UR14][R10.64], R19 ;  /* 0x000000130a001986 */ /* 0x0001e2000c10110e */
[----:B------:R-:W-:Y:S05]  /*16330*/  @!P0 EXIT ;  /* 0x000000000000894d */ /* 0x000fea0003800000 */
[----:B------:R-:W-:Y:S01]  /*16340*/  STG.E.U8 desc[UR14][R2.64], R13 ;  /* 0x0000000d02007986 */ /* 0x000fe2000c10110e */
[----:B------:R-:W-:Y:S05]  /*16350*/  EXIT ;  /* 0x000000000000794d */ /* 0x000fea0003800000 */
.L_x_2:
[----:B------:R-:W-:-:S00]  /*16360*/  BRA `(.L_x_2) ;  /* 0xfffffffc00fc7947 */ /* 0x000fc0000383ffff */
[----:B------:R-:W-:-:S00]  /*16370*/  NOP ;  /* 0x0000000000007918 */ /* 0x000fc00000000000 */
        /* <DEDUP_REMOVED lines=8> */
.L_x_3:


//--------------------- .nv.shared.matmul_kernel  --------------------------
	.section	.nv.shared.matmul_kernel,"aw",@nobits
	.sectionflags	@""
	.align	16
	.zero		1024


//--------------------- .nv.shared.reserved.0     --------------------------
	.section	.nv.shared.reserved.0,"aw",@nobits
	.weak		__nv_reservedSMEM_offset_0_alias
	.size		__nv_reservedSMEM_offset_0_alias, 0, 0
	.other		__nv_reservedSMEM_offset_0_alias,@"STO_CUDA_RESERVED_SHARED STV_DEFAULT"
__nv_reservedSMEM_offset_0_alias:
	.zero		0


//--------------------- .nv.constant0.matmul_kernel --------------------------
	.section	.nv.constant0.matmul_kernel,"a",@progbits
	.sectionflags	@""
	.align	4
.nv.constant0.matmul_kernel:
	.zero		608


//--------------------- SYMBOLS --------------------------

	.type		.nv.reservedSmem.offset0,@object
	.size		.nv.reservedSmem.offset0,0x4
